	.target	sm_90a

	.elftype	@"ET_EXEC"


//--------------------- .note.nv.tkinfo           --------------------------
	.section	.note.nv.tkinfo,"",@"SHT_NOTE"
	.sectionflags	@"SHF_NOTE_NV_TKINFO"
	.tkinfo
        /*0018*/ 	.word	0x00000002
        /*0030*/ 	.string	""
        /*0030*/ 	.string	"ptxas"
        /*0030*/ 	.string	"Cuda compilation tools, release 13.0, V13.0.88"
        /*0030*/ 	.string	"Build cuda_13.0.r13.0/compiler.36424714_0"
        /*0030*/ 	.string	"-v  -suppress-debug-info  -lineinfo  -arch sm_90a "



//--------------------- .note.nv.cuinfo           --------------------------
	.section	.note.nv.cuinfo,"",@"SHT_NOTE"
	.sectionflags	@"SHF_NOTE_NV_CUINFO"
        /*0018*/ 	.short	0x0002
        /*001a*/ 	.short	0x005a
        /*001c*/ 	.short	0x0082
	.zero		2


//--------------------- .nv.info                  --------------------------
	.section	.nv.info,"",@"SHT_CUDA_INFO"
	.align	4


	//----- nvinfo : EIATTR_REGCOUNT
	.align		4
        /*0000*/ 	.byte	0x04, 0x2f
        /*0002*/ 	.short	(.L_1 - .L_0)
	.align		4
.L_0:
        /*0004*/ 	.word	index@(matmul_kernel)
        /*0008*/ 	.word	0x000000ff


	//----- nvinfo : EIATTR_FRAME_SIZE
	.align		4
.L_1:
        /*000c*/ 	.byte	0x04, 0x11
        /*000e*/ 	.short	(.L_3 - .L_2)
	.align		4
.L_2:
        /*0010*/ 	.word	index@(matmul_kernel)
        /*0014*/ 	.word	0x00001218


	//----- nvinfo : EIATTR_MIN_STACK_SIZE
	.align		4
.L_3:
        /*0018*/ 	.byte	0x04, 0x12
        /*001a*/ 	.short	(.L_5 - .L_4)
	.align		4
.L_4:
        /*001c*/ 	.word	index@(matmul_kernel)
        /*0020*/ 	.word	0x00001218
.L_5:


//--------------------- .nv.compat                --------------------------
	.section	.nv.compat,"",@"SHT_CUDA_COMPAT_INFO"
	.align	4
        /*0000*/ 	.byte	0x02, 0x09, 0x01, 0x00, 0x02, 0x02, 0x04, 0x00, 0x02, 0x05, 0x05, 0x00, 0x03, 0x07, 0x01, 0x01
        /*0010*/ 	.byte	0x02, 0x03, 0x00, 0x00, 0x02, 0x06, 0x01, 0x00, 0x04, 0x0b, 0x08, 0x00, 0x00, 0x00, 0x00, 0x00
        /*0020*/ 	.byte	0x00, 0x00, 0x00, 0x00


//--------------------- .nv.info.matmul_kernel    --------------------------
	.section	.nv.info.matmul_kernel,"",@"SHT_CUDA_INFO"
	.sectionflags	@""
	.align	4


	//----- nvinfo : EIATTR_CUDA_API_VERSION
	.align		4
        /*0000*/ 	.byte	0x04, 0x37
        /*0002*/ 	.short	(.L_7 - .L_6)
.L_6:
        /*0004*/ 	.word	0x00000082


	//----- nvinfo : EIATTR_KPARAM_INFO
	.align		4
.L_7:
        /*0008*/ 	.byte	0x04, 0x17
        /*000a*/ 	.short	(.L_9 - .L_8)
.L_8:
        /*000c*/ 	.word	0x00000000
        /*0010*/ 	.short	0x000d
        /*0012*/ 	.short	0x0048
        /*0014*/ 	.byte	0x00, 0xf4, 0x21, 0x00


	//----- nvinfo : EIATTR_KPARAM_INFO
	.align		4
.L_9:
        /*0018*/ 	.byte	0x04, 0x17
        /*001a*/ 	.short	(.L_11 - .L_10)
.L_10:
        /*001c*/ 	.word	0x00000000
        /*0020*/ 	.short	0x000c
        /*0022*/ 	.short	0x0040
        /*0024*/ 	.byte	0x00, 0xf4, 0x21, 0x00


	//----- nvinfo : EIATTR_KPARAM_INFO
	.align		4
.L_11:
        /*0028*/ 	.byte	0x04, 0x17
        /*002a*/ 	.short	(.L_13 - .L_12)
.L_12:
        /*002c*/ 	.word	0x00000000
        /*0030*/ 	.short	0x000b
        /*0032*/ 	.short	0x0038
        /*0034*/ 	.byte	0x00, 0xf0, 0x11, 0x00


	//----- nvinfo : EIATTR_KPARAM_INFO
	.align		4
.L_13:
        /*0038*/ 	.byte	0x04, 0x17
        /*003a*/ 	.short	(.L_15 - .L_14)
.L_14:
        /*003c*/ 	.word	0x00000000
        /*0040*/ 	.short	0x000a
        /*0042*/ 	.short	0x0034
        /*0044*/ 	.byte	0x00, 0xf0, 0x11, 0x00


	//----- nvinfo : EIATTR_KPARAM_INFO
	.align		4
.L_15:
        /*0048*/ 	.byte	0x04, 0x17
        /*004a*/ 	.short	(.L_17 - .L_16)
.L_16:
        /*004c*/ 	.word	0x00000000
        /*0050*/ 	.short	0x0009
        /*0052*/ 	.short	0x0030
        /*0054*/ 	.byte	0x00, 0xf0, 0x11, 0x00


	//----- nvinfo : EIATTR_KPARAM_INFO
	.align		4
.L_17:
        /*0058*/ 	.byte	0x04, 0x17
        /*005a*/ 	.short	(.L_19 - .L_18)
.L_18:
        /*005c*/ 	.word	0x00000000
        /*0060*/ 	.short	0x0008
        /*0062*/ 	.short	0x002c
        /*0064*/ 	.byte	0x00, 0xf0, 0x11, 0x00


	//----- nvinfo : EIATTR_KPARAM_INFO
	.align		4
.L_19:
        /*0068*/ 	.byte	0x04, 0x17
        /*006a*/ 	.short	(.L_21 - .L_20)
.L_20:
        /*006c*/ 	.word	0x00000000
        /*0070*/ 	.short	0x0007
        /*0072*/ 	.short	0x0028
        /*0074*/ 	.byte	0x00, 0xf0, 0x11, 0x00


	//----- nvinfo : EIATTR_KPARAM_INFO
	.align		4
.L_21:
        /*0078*/ 	.byte	0x04, 0x17
        /*007a*/ 	.short	(.L_23 - .L_22)
.L_22:
        /*007c*/ 	.word	0x00000000
        /*0080*/ 	.short	0x0006
        /*0082*/ 	.short	0x0024
        /*0084*/ 	.byte	0x00, 0xf0, 0x11, 0x00


	//----- nvinfo : EIATTR_KPARAM_INFO
	.align		4
.L_23:
        /*0088*/ 	.byte	0x04, 0x17
        /*008a*/ 	.short	(.L_25 - .L_24)
.L_24:
        /*008c*/ 	.word	0x00000000
        /*0090*/ 	.short	0x0005
        /*0092*/ 	.short	0x0020
        /*0094*/ 	.byte	0x00, 0xf0, 0x11, 0x00


	//----- nvinfo : EIATTR_KPARAM_INFO
	.align		4
.L_25:
        /*0098*/ 	.byte	0x04, 0x17
        /*009a*/ 	.short	(.L_27 - .L_26)
.L_26:
        /*009c*/ 	.word	0x00000000
        /*00a0*/ 	.short	0x0004
        /*00a2*/ 	.short	0x001c
        /*00a4*/ 	.byte	0x00, 0xf0, 0x11, 0x00


	//----- nvinfo : EIATTR_KPARAM_INFO
	.align		4
.L_27:
        /*00a8*/ 	.byte	0x04, 0x17
        /*00aa*/ 	.short	(.L_29 - .L_28)
.L_28:
        /*00ac*/ 	.word	0x00000000
        /*00b0*/ 	.short	0x0003
        /*00b2*/ 	.short	0x0018
        /*00b4*/ 	.byte	0x00, 0xf0, 0x11, 0x00


	//----- nvinfo : EIATTR_KPARAM_INFO
	.align		4
.L_29:
        /*00b8*/ 	.byte	0x04, 0x17
        /*00ba*/ 	.short	(.L_31 - .L_30)
.L_30:
        /*00bc*/ 	.word	0x00000000
        /*00c0*/ 	.short	0x0002
        /*00c2*/ 	.short	0x0010
        /*00c4*/ 	.byte	0x00, 0xf4, 0x21, 0x00


	//----- nvinfo : EIATTR_KPARAM_INFO
	.align		4
.L_31:
        /*00c8*/ 	.byte	0x04, 0x17
        /*00ca*/ 	.short	(.L_33 - .L_32)
.L_32:
        /*00cc*/ 	.word	0x00000000
        /*00d0*/ 	.short	0x0001
        /*00d2*/ 	.short	0x0008
        /*00d4*/ 	.byte	0x00, 0xf4, 0x21, 0x00


	//----- nvinfo : EIATTR_KPARAM_INFO
	.align		4
.L_33:
        /*00d8*/ 	.byte	0x04, 0x17
        /*00da*/ 	.short	(.L_35 - .L_34)
.L_34:
        /*00dc*/ 	.word	0x00000000
        /*00e0*/ 	.short	0x0000
        /*00e2*/ 	.short	0x0000
        /*00e4*/ 	.byte	0x00, 0xf4, 0x21, 0x00


	//----- nvinfo : EIATTR_SPARSE_MMA_MASK
	.align		4
.L_35:
        /*00e8*/ 	.byte	0x03, 0x50
        /*00ea*/ 	.short	0x0000


	//----- nvinfo : EIATTR_MAXREG_COUNT
	.align		4
        /*00ec*/ 	.byte	0x03, 0x1b
        /*00ee*/ 	.short	0x00ff


	//----- nvinfo : EIATTR_NUM_BARRIERS
	.align		4
        /*00f0*/ 	.byte	0x02, 0x4c
        /*00f2*/ 	.byte	0x01
	.zero		1


	//----- nvinfo : EIATTR_ANNOTATIONS
	.align		4
        /*00f4*/ 	.byte	0x04, 0x55
        /*00f6*/ 	.short	(.L_37 - .L_36)


	//   ....[0]....
.L_36:
        /*00f8*/ 	.word	0x00000001
        /*00fc*/ 	.byte	0xe0, 0x00, 0x00, 0x00, 0x01, 0x00, 0x00, 0x00, 0xe0, 0x06, 0x00, 0x00, 0x01, 0x00, 0x00, 0x00
        /* <DEDUP_REMOVED lines=2728> */
        /*ab8c*/ 	.byte	0x20, 0xe9, 0x03, 0x00, 0x01, 0x00, 0x00, 0x00, 0xe0, 0xe9, 0x03, 0x00


	//----- nvinfo : EIATTR_MERCURY_ISA_VERSION
	.align		4
.L_37:
        /*ab98*/ 	.byte	0x03, 0x5f
        /*ab9a*/ 	.short	0x0101


	//----- nvinfo : EIATTR_EXIT_INSTR_OFFSETS
	.align		4
        /*ab9c*/ 	.byte	0x04, 0x1c
        /*ab9e*/ 	.short	(.L_39 - .L_38)


	//   ....[0]....
.L_38:
        /*aba0*/ 	.word	0x000447a0


	//   ....[1]....
        /*aba4*/ 	.word	0x000447c0


	//----- nvinfo : EIATTR_REQNTID
	.align		4
.L_39:
        /*aba8*/ 	.byte	0x04, 0x10
        /*abaa*/ 	.short	(.L_41 - .L_40)
.L_40:
        /*abac*/ 	.word	0x00000080
        /*abb0*/ 	.word	0x00000001
        /*abb4*/ 	.word	0x00000001


	//----- nvinfo : EIATTR_CBANK_PARAM_SIZE
	.align		4
.L_41:
        /*abb8*/ 	.byte	0x03, 0x19
        /*abba*/ 	.short	0x0050


	//----- nvinfo : EIATTR_PARAM_CBANK
	.align		4
        /*abbc*/ 	.byte	0x04, 0x0a
        /*abbe*/ 	.short	(.L_43 - .L_42)
	.align		4
.L_42:
        /*abc0*/ 	.word	index@(.nv.constant0.matmul_kernel)
        /*abc4*/ 	.short	0x0210
        /*abc6*/ 	.short	0x0050


	//----- nvinfo : EIATTR_SW_WAR
	.align		4
.L_43:
        /*abc8*/ 	.byte	0x04, 0x36
        /*abca*/ 	.short	(.L_45 - .L_44)
.L_44:
        /*abcc*/ 	.word	0x00000008
.L_45:


//--------------------- .nv.callgraph             --------------------------
	.section	.nv.callgraph,"",@"SHT_CUDA_CALLGRAPH"
	.align	4
	.sectionentsize	8
	.align		4
        /*0000*/ 	.word	0x00000000
	.align		4
        /*0004*/ 	.word	0xffffffff
	.align		4
        /*0008*/ 	.word	0x00000000
	.align		4
        /*000c*/ 	.word	0xfffffffe
	.align		4
        /*0010*/ 	.word	0x00000000
	.align		4
        /*0014*/ 	.word	0xfffffffd
	.align		4
        /*0018*/ 	.word	0x00000000
	.align		4
        /*001c*/ 	.word	0xfffffffc


//--------------------- .text.matmul_kernel       --------------------------
	.section	.text.matmul_kernel,"ax",@progbits
	.align	128
        .global         matmul_kernel
        .type           matmul_kernel,@function
        .size           matmul_kernel,(.L_x_3 - matmul_kernel)
        .other          matmul_kernel,@"STO_CUDA_ENTRY STV_DEFAULT"
matmul_kernel:
.text.matmul_kernel:
[----:B------:R-:W1:Y:S08]  /*0000*/  LDC R1, c[0x0][0x28] ;  /* 0x00000a00ff017b82 */ /* 0x000e700000000800 */
[----:B------:R-:W2:Y:S01]  /*0010*/  LDC.64 R188, c[0x0][0x228] ;  /* 0x00008a00ffbc7b82 */ /* 0x000ea20000000a00 */
[----:B------:R-:W3:Y:S01]  /*0020*/  S2R R5, SR_CTAID.X ;  /* 0x0000000000057919 */ /* 0x000ee20000002500 */
[----:B------:R-:W-:Y:S01]  /*0030*/  ULDC.64 UR4, c[0x0][0x218] ;  /* 0x0000860000047ab9 */ /* 0x000fe20000000a00 */
[----:B-1----:R-:W-:Y:S01]  /*0040*/  VIADD R1, R1, 0xffffede8 ;  /* 0xffffede801017836 */ /* 0x002fe20000000000 */
[----:B------:R-:W-:Y:S01]  /*0050*/  ULDC.64 UR6, c[0x0][0x210] ;  /* 0x0000840000067ab9 */ /* 0x000fe20000000a00 */
[----:B------:R-:W1:Y:S01]  /*0060*/  S2R R249, SR_TID.X ;  /* 0x0000000000f97919 */ /* 0x000e620000002100 */
[----:B------:R-:W-:Y:S01]  /*0070*/  UMOV UR12, 0x400 ;  /* 0x00000400000c7882 */ /* 0x000fe20000000000 */
[----:B------:R-:W-:Y:S01]  /*0080*/  ULDC.64 UR16, c[0x0][0x208] ;  /* 0x0000820000107ab9 */ /* 0x000fe20000000a00 */
[----:B------:R-:W4:Y:S01]  /*0090*/  LDC.64 R240, c[0x0][0x238] ;  /* 0x00008e00fff07b82 */ /* 0x000f220000000a00 */
[----:B--2---:R-:W-:Y:S01]  /*00a0*/  VIADD R0, R189, 0xff ;  /* 0x000000ffbd007836 */ /* 0x004fe20000000000 */
[----:B------:R-:W-:-:S02]  /*00b0*/  IABS R14, R188 ;  /* 0x000000bc000e7213 */ /* 0x000fc40000000000 */
[----:B------:R-:W-:Y:S02]  /*00c0*/  LOP3.LUT R242, RZ, R188, RZ, 0x33, !PT ;  /* 0x000000bcfff27212 */ /* 0x000fe400078e33ff */
[----:B------:R-:W-:Y:S01]  /*00d0*/  SHF.R.S32.HI R3, RZ, 0x1f, R0 ;  /* 0x0000001fff037819 */ /* 0x000fe20000011400 */
[----:B----4-:R2:W-:Y:S03]  /*00e0*/  STL [R1+0xe80], R241 ;  /* 0x000e80f101007387 */ /* 0x0105e60000100800 */
[----:B------:R-:W-:Y:S02]  /*00f0*/  LEA.HI R3, R3, R0, RZ, 0x8 ;  /* 0x0000000003037211 */ /* 0x000fe400078f40ff */
[----:B---3--:R-:W-:Y:S02]  /*0100*/  IABS R8, R5 ;  /* 0x0000000500087213 */ /* 0x008fe40000000000 */
[----:B------:R-:W-:-:S02]  /*0110*/  SHF.R.S32.HI R3, RZ, 0x8, R3 ;  /* 0x00000008ff037819 */ /* 0x000fc40000011403 */
[----:B-1----:R-:W-:Y:S02]  /*0120*/  SHF.R.U32.HI R12, RZ, 0x6, R249 ;  /* 0x00000006ff0c7819 */ /* 0x002fe400000116f9 */
[----:B------:R-:W-:Y:S02]  /*0130*/  SHF.L.U32 R4, R3, 0x3, RZ ;  /* 0x0000000303047819 */ /* 0x000fe400000006ff */
[C---:B------:R-:W-:Y:S02]  /*0140*/  LOP3.LUT R251, R249.reuse, 0x7f, RZ, 0xc0, !PT ;  /* 0x0000007ff9fb7812 */ /* 0x040fe400078ec0ff */
[-C--:B------:R-:W-:Y:S02]  /*0150*/  IABS R7, R4.reuse ;  /* 0x0000000400077213 */ /* 0x080fe40000000000 */
[----:B------:R-:W-:Y:S02]  /*0160*/  IABS R10, R4 ;  /* 0x00000004000a7213 */ /* 0x000fe40000000000 */
[----:B------:R-:W1:Y:S01]  /*0170*/  I2F.RP R0, R7 ;  /* 0x0000000700007306 */ /* 0x000e620000209400 */
[----:B------:R-:W-:-:S07]  /*0180*/  LOP3.LUT R51, R249, 0x3f, RZ, 0xc0, !PT ;  /* 0x0000003ff9337812 */ /* 0x000fce00078ec0ff */
[----:B-1----:R-:W1:Y:S02]  /*0190*/  MUFU.RCP R0, R0 ;  /* 0x0000000000007308 */ /* 0x002e640000001000 */
[----:B-1----:R-:W-:Y:S02]  /*01a0*/  VIADD R2, R0, 0xffffffe ;  /* 0x0ffffffe00027836 */ /* 0x002fe40000000000 */
[----:B------:R-:W-:-:S04]  /*01b0*/  IMAD.MOV R0, RZ, RZ, -R10 ;  /* 0x000000ffff007224 */ /* 0x000fc800078e0a0a */
[----:B------:R1:W3:Y:S02]  /*01c0*/  F2I.FTZ.U32.TRUNC.NTZ R3, R2 ;  /* 0x0000000200037305 */ /* 0x0002e4000021f000 */
[----:B-1----:R-:W-:Y:S02]  /*01d0*/  IMAD.MOV.U32 R2, RZ, RZ, RZ ;  /* 0x000000ffff027224 */ /* 0x002fe400078e00ff */
[----:B---3--:R-:W-:-:S04]  /*01e0*/  IMAD.MOV R6, RZ, RZ, -R3 ;  /* 0x000000ffff067224 */ /* 0x008fc800078e0a03 */
[----:B------:R-:W-:Y:S01]  /*01f0*/  IMAD R9, R6, R7, RZ ;  /* 0x0000000706097224 */ /* 0x000fe200078e02ff */
[----:B------:R-:W-:-:S03]  /*0200*/  MOV R6, R8 ;  /* 0x0000000800067202 */ /* 0x000fc60000000f00 */
[----:B------:R-:W-:-:S06]  /*0210*/  IMAD.HI.U32 R3, R3, R9, R2 ;  /* 0x0000000903037227 */ /* 0x000fcc00078e0002 */
[----:B------:R-:W-:-:S04]  /*0220*/  IMAD.HI.U32 R3, R3, R6, RZ ;  /* 0x0000000603037227 */ /* 0x000fc800078e00ff */
[----:B------:R-:W-:-:S05]  /*0230*/  IMAD R0, R3, R0, R6 ;  /* 0x0000000003007224 */ /* 0x000fca00078e0206 */
[----:B------:R-:W-:-:S13]  /*0240*/  ISETP.GT.U32.AND P1, PT, R7, R0, PT ;  /* 0x000000000700720c */ /* 0x000fda0003f24070 */
[-C--:B------:R-:W-:Y:S01]  /*0250*/  @!P1 IADD3 R0, R0, -R7.reuse, RZ ;  /* 0x8000000700009210 */ /* 0x080fe20007ffe0ff */
[----:B------:R-:W-:Y:S01]  /*0260*/  @!P1 VIADD R3, R3, 0x1 ;  /* 0x0000000103039836 */ /* 0x000fe20000000000 */
[----:B------:R-:W-:Y:S02]  /*0270*/  ISETP.NE.AND P1, PT, R4, RZ, PT ;  /* 0x000000ff0400720c */ /* 0x000fe40003f25270 */
[----:B------:R-:W-:Y:S02]  /*0280*/  ISETP.GE.U32.AND P0, PT, R0, R7, PT ;  /* 0x000000070000720c */ /* 0x000fe40003f06070 */
[----:B------:R-:W-:-:S04]  /*0290*/  LOP3.LUT R0, R5, R4, RZ, 0x3c, !PT ;  /* 0x0000000405007212 */ /* 0x000fc800078e3cff */
[----:B------:R-:W-:Y:S01]  /*02a0*/  ISETP.GE.AND P2, PT, R0, RZ, PT ;  /* 0x000000ff0000720c */ /* 0x000fe20003f46270 */
[----:B------:R-:W-:-:S06]  /*02b0*/  VIADD R0, R188, 0xff ;  /* 0x000000ffbc007836 */ /* 0x000fcc0000000000 */
[----:B------:R-:W-:-:S05]  /*02c0*/  @P0 VIADD R3, R3, 0x1 ;  /* 0x0000000103030836 */ /* 0x000fca0000000000 */
[----:B------:R-:W-:Y:S02]  /*02d0*/  MOV R2, R3 ;  /* 0x0000000300027202 */ /* 0x000fe40000000f00 */
[----:B------:R-:W-:-:S03]  /*02e0*/  SHF.R.S32.HI R3, RZ, 0x1f, R0 ;  /* 0x0000001fff037819 */ /* 0x000fc60000011400 */
[----:B------:R-:W-:Y:S01]  /*02f0*/  @!P2 IMAD.MOV R2, RZ, RZ, -R2 ;  /* 0x000000ffff02a224 */ /* 0x000fe200078e0a02 */
[----:B------:R-:W-:Y:S02]  /*0300*/  @!P1 LOP3.LUT R2, RZ, R4, RZ, 0x33, !PT ;  /* 0x00000004ff029212 */ /* 0x000fe400078e33ff */
[----:B------:R-:W-:Y:S02]  /*0310*/  LEA.HI R3, R3, R0, RZ, 0x8 ;  /* 0x0000000003037211 */ /* 0x000fe400078f40ff */
[----:B------:R-:W-:Y:S01]  /*0320*/  SHF.L.U32 R11, R2, 0x3, RZ ;  /* 0x00000003020b7819 */ /* 0x000fe200000006ff */
[----:B------:R-:W-:-:S03]  /*0330*/  IMAD.MOV R2, RZ, RZ, -R2 ;  /* 0x000000ffff027224 */ /* 0x000fc600078e0a02 */
[----:B------:R-:W-:Y:S01]  /*0340*/  LEA.HI.SX32 R3, R3, -R11, 0x18 ;  /* 0x8000000b03037211 */ /* 0x000fe200078fc2ff */
[----:B------:R-:W-:Y:S02]  /*0350*/  IMAD R10, R4, R2, R5 ;  /* 0x00000002040a7224 */ /* 0x000fe400078e0205 */
[----:B------:R-:W-:Y:S01]  /*0360*/  IMAD.MOV.U32 R2, RZ, RZ, RZ ;  /* 0x000000ffff027224 */ /* 0x000fe200078e00ff */
[----:B------:R-:W-:-:S04]  /*0370*/  VIMNMX R13, R3, 0x8, PT ;  /* 0x00000008030d7848 */ /* 0x000fc80003fe0100 */
[-C--:B------:R-:W-:Y:S02]  /*0380*/  IABS R6, R13.reuse ;  /* 0x0000000d00067213 */ /* 0x080fe40000000000 */
[----:B------:R-:W-:Y:S02]  /*0390*/  IABS R4, R13 ;  /* 0x0000000d00047213 */ /* 0x000fe40000000000 */
[----:B------:R-:W1:Y:S08]  /*03a0*/  I2F.RP R0, R6 ;  /* 0x0000000600007306 */ /* 0x000e700000209400 */
[----:B-1----:R-:W1:Y:S02]  /*03b0*/  MUFU.RCP R0, R0 ;  /* 0x0000000000007308 */ /* 0x002e640000001000 */
[----:B-1----:R-:W-:Y:S01]  /*03c0*/  VIADD R3, R0, 0xffffffe ;  /* 0x0ffffffe00037836 */ /* 0x002fe20000000000 */
[----:B------:R-:W-:-:S05]  /*03d0*/  IABS R0, R189 ;  /* 0x000000bd00007213 */ /* 0x000fca0000000000 */
[----:B------:R-:W1:Y:S02]  /*03e0*/  F2I.FTZ.U32.TRUNC.NTZ R3, R3 ;  /* 0x0000000300037305 */ /* 0x000e64000021f000 */
[----:B-1----:R-:W-:-:S05]  /*03f0*/  IADD3 R7, RZ, -R3, RZ ;  /* 0x80000003ff077210 */ /* 0x002fca0007ffe0ff */
[----:B------:R-:W-:Y:S01]  /*0400*/  IMAD.MOV.U32 R5, RZ, RZ, R7 ;  /* 0x000000ffff057224 */ /* 0x000fe200078e0007 */
[----:B------:R-:W-:-:S03]  /*0410*/  IABS R7, R10 ;  /* 0x0000000a00077213 */ /* 0x000fc60000000000 */
[----:B------:R-:W-:-:S04]  /*0420*/  IMAD R5, R5, R6, RZ ;  /* 0x0000000605057224 */ /* 0x000fc800078e02ff */
[----:B------:R-:W-:Y:S01]  /*0430*/  IMAD.HI.U32 R2, R3, R5, R2 ;  /* 0x0000000503027227 */ /* 0x000fe200078e0002 */
[----:B------:R-:W-:Y:S01]  /*0440*/  IADD3 R3, RZ, -R4, RZ ;  /* 0x80000004ff037210 */ /* 0x000fe20007ffe0ff */
[----:B------:R-:W1:Y:S04]  /*0450*/  I2F.RP R5, R0 ;  /* 0x0000000000057306 */ /* 0x000e680000209400 */
[----:B------:R-:W-:-:S04]  /*0460*/  IMAD.HI.U32 R2, R2, R7, RZ ;  /* 0x0000000702027227 */ /* 0x000fc800078e00ff */
[----:B------:R-:W-:Y:S01]  /*0470*/  IMAD R3, R2, R3, R7 ;  /* 0x0000000302037224 */ /* 0x000fe200078e0207 */
[----:B------:R-:W3:Y:S04]  /*0480*/  I2F.RP R4, R14 ;  /* 0x0000000e00047306 */ /* 0x000ee80000209400 */
[----:B------:R-:W-:-:S04]  /*0490*/  ISETP.GT.U32.AND P1, PT, R6, R3, PT ;  /* 0x000000030600720c */ /* 0x000fc80003f24070 */
[----:B-1----:R-:W1:Y:S08]  /*04a0*/  MUFU.RCP R5, R5 ;  /* 0x0000000500057308 */ /* 0x002e700000001000 */
[----:B---3--:R-:W3:Y:S01]  /*04b0*/  MUFU.RCP R4, R4 ;  /* 0x0000000400047308 */ /* 0x008ee20000001000 */
[----:B------:R-:W-:Y:S02]  /*04c0*/  @!P1 IMAD.IADD R3, R3, 0x1, -R6 ;  /* 0x0000000103039824 */ /* 0x000fe400078e0a06 */
[----:B------:R-:W-:Y:S01]  /*04d0*/  @!P1 VIADD R2, R2, 0x1 ;  /* 0x0000000102029836 */ /* 0x000fe20000000000 */
[----:B------:R-:W-:-:S02]  /*04e0*/  ISETP.NE.AND P1, PT, R13, RZ, PT ;  /* 0x000000ff0d00720c */ /* 0x000fc40003f25270 */
[----:B------:R-:W-:Y:S02]  /*04f0*/  ISETP.GE.U32.AND P0, PT, R3, R6, PT ;  /* 0x000000060300720c */ /* 0x000fe40003f06070 */
[----:B------:R-:W-:Y:S01]  /*0500*/  LOP3.LUT R3, R10, R13, RZ, 0x3c, !PT ;  /* 0x0000000d0a037212 */ /* 0x000fe200078e3cff */
[----:B-1----:R-:W-:-:S03]  /*0510*/  VIADD R8, R5, 0xffffffe ;  /* 0x0ffffffe05087836 */ /* 0x002fc60000000000 */
[----:B------:R-:W-:Y:S01]  /*0520*/  ISETP.GE.AND P2, PT, R3, RZ, PT ;  /* 0x000000ff0300720c */ /* 0x000fe20003f46270 */
[----:B------:R1:W4:Y:S01]  /*0530*/  F2I.FTZ.U32.TRUNC.NTZ R9, R8 ;  /* 0x0000000800097305 */ /* 0x000322000021f000 */
[----:B------:R-:W-:Y:S01]  /*0540*/  SHF.L.U32 R3, R249, 0x2, RZ ;  /* 0x00000002f9037819 */ /* 0x000fe200000006ff */
[----:B---3--:R-:W-:-:S04]  /*0550*/  VIADD R5, R4, 0xffffffe ;  /* 0x0ffffffe04057836 */ /* 0x008fc80000000000 */
[----:B------:R-:W-:Y:S01]  /*0560*/  @P0 IADD3 R2, R2, 0x1, RZ ;  /* 0x0000000102020810 */ /* 0x000fe20007ffe0ff */
[----:B-1----:R-:W-:Y:S01]  /*0570*/  IMAD.MOV.U32 R8, RZ, RZ, RZ ;  /* 0x000000ffff087224 */ /* 0x002fe200078e00ff */
[----:B------:R-:W1:Y:S03]  /*0580*/  F2I.FTZ.U32.TRUNC.NTZ R5, R5 ;  /* 0x0000000500057305 */ /* 0x000e66000021f000 */
[----:B------:R-:W-:Y:S01]  /*0590*/  IMAD.MOV.U32 R7, RZ, RZ, R2 ;  /* 0x000000ffff077224 */ /* 0x000fe200078e0002 */
[----:B------:R-:W-:-:S04]  /*05a0*/  SHF.R.S32.HI R2, RZ, 0x6, R249 ;  /* 0x00000006ff027819 */ /* 0x000fc800000114f9 */
[----:B------:R-:W-:Y:S02]  /*05b0*/  @!P2 IADD3 R7, -R7, RZ, RZ ;  /* 0x000000ff0707a210 */ /* 0x000fe40007ffe1ff */
[----:B------:R-:W-:Y:S02]  /*05c0*/  @!P1 LOP3.LUT R7, RZ, R13, RZ, 0x33, !PT ;  /* 0x0000000dff079212 */ /* 0x000fe400078e33ff */
[----:B------:R-:W-:-:S03]  /*05d0*/  SGXT R2, R2, 0x1 ;  /* 0x000000010202781a */ /* 0x000fc60000000200 */
[----:B------:R-:W-:Y:S01]  /*05e0*/  IMAD.MOV R6, RZ, RZ, -R7 ;  /* 0x000000ffff067224 */ /* 0x000fe200078e0a07 */
[----:B------:R-:W-:-:S03]  /*05f0*/  LOP3.LUT R4, R2, 0x90, RZ, 0xc0, !PT ;  /* 0x0000009002047812 */ /* 0x000fc600078ec0ff */
[----:B------:R-:W-:Y:S01]  /*0600*/  IMAD R2, R13, R6, R10 ;  /* 0x000000060d027224 */ /* 0x000fe200078e020a */
[----:B------:R-:W-:Y:S01]  /*0610*/  LOP3.LUT R10, R4, 0x7c, R3, 0x78, !PT ;  /* 0x0000007c040a7812 */ /* 0x000fe200078e7803 */
[----:B------:R-:W-:Y:S01]  /*0620*/  IMAD.SHL.U32 R6, R7, 0x100, RZ ;  /* 0x0000010007067824 */ /* 0x000fe200078e00ff */
[----:B------:R-:W-:Y:S01]  /*0630*/  SGXT.U32 R3, R12, 0x1 ;  /* 0x000000010c03781a */ /* 0x000fe20000000000 */
[----:B----4-:R-:W-:Y:S01]  /*0640*/  IMAD.MOV R13, RZ, RZ, -R9 ;  /* 0x000000ffff0d7224 */ /* 0x010fe200078e0a09 */
[----:B------:R-:W-:Y:S01]  /*0650*/  IADD3 R7, R11, R2, RZ ;  /* 0x000000020b077210 */ /* 0x000fe20007ffe0ff */
[----:B-1----:R-:W-:Y:S01]  /*0660*/  IMAD.MOV R11, RZ, RZ, -R5 ;  /* 0x000000ffff0b7224 */ /* 0x002fe200078e0a05 */
[----:B------:R-:W-:Y:S01]  /*0670*/  LOP3.LUT R2, R6, R3, RZ, 0xfc, !PT ;  /* 0x0000000306027212 */ /* 0x000fe200078efcff */
[----:B------:R-:W-:Y:S01]  /*0680*/  IMAD R3, R13, R0, RZ ;  /* 0x000000000d037224 */ /* 0x000fe200078e02ff */
[----:B------:R-:W-:Y:S01]  /*0690*/  LEA R7, R7, R251, 0x8 ;  /* 0x000000fb07077211 */ /* 0x000fe200078e40ff */
[----:B------:R-:W-:Y:S01]  /*06a0*/  IMAD.MOV.U32 R4, RZ, RZ, RZ ;  /* 0x000000ffff047224 */ /* 0x000fe200078e00ff */
[----:B------:R-:W-:Y:S01]  /*06b0*/  LOP3.LUT R13, R2, 0xfe, RZ, 0xfc, !PT ;  /* 0x000000fe020d7812 */ /* 0x000fe200078efcff */
[----:B------:R-:W-:Y:S01]  /*06c0*/  IMAD.HI.U32 R3, R9, R3, R8 ;  /* 0x0000000309037227 */ /* 0x000fe200078e0008 */
[----:B------:R-:W-:Y:S01]  /*06d0*/  IABS R243, R7 ;  /* 0x0000000700f37213 */ /* 0x000fe20000000000 */
[----:B------:R1:W-:Y:S01]  /*06e0*/  STL.64 [R1+0xdf0], R6 ;  /* 0x000df00601007387 */ /* 0x0003e20000100a00 */
[----:B------:R-:W-:Y:S01]  /*06f0*/  IABS R62, R2 ;  /* 0x00000002003e7213 */ /* 0x000fe20000000000 */
[----:B------:R-:W-:Y:S01]  /*0700*/  IMAD R9, R11, R14, RZ ;  /* 0x0000000e0b097224 */ /* 0x000fe200078e02ff */
[----:B------:R-:W-:Y:S01]  /*0710*/  IABS R12, R13 ;  /* 0x0000000d000c7213 */ /* 0x000fe20000000000 */
[----:B------:R-:W-:Y:S01]  /*0720*/  VIADD R8, R7, 0x80 ;  /* 0x0000008007087836 */ /* 0x000fe20000000000 */
[----:B------:R-:W-:Y:S01]  /*0730*/  SHF.L.U32 R11, R249, 0xa, RZ ;  /* 0x0000000af90b7819 */ /* 0x000fe200000006ff */
[----:B------:R-:W-:Y:S01]  /*0740*/  IMAD.HI.U32 R4, R5, R9, R4 ;  /* 0x0000000905047227 */ /* 0x000fe200078e0004 */
[----:B------:R-:W-:-:S02]  /*0750*/  ISETP.GE.AND P3, PT, R13, RZ, PT ;  /* 0x000000ff0d00720c */ /* 0x000fc40003f66270 */
[----:B------:R-:W-:Y:S01]  /*0760*/  IABS R233, R8 ;  /* 0x0000000800e97213 */ /* 0x000fe20000000000 */
[----:B------:R-:W-:Y:S01]  /*0770*/  IMAD.HI.U32 R9, R3, R12, RZ ;  /* 0x0000000c03097227 */ /* 0x000fe200078e00ff */
[----:B------:R-:W-:Y:S02]  /*0780*/  LOP3.LUT R11, R10, 0x8000, R11, 0xf8, !PT ;  /* 0x000080000a0b7812 */ /* 0x000fe400078ef80b */
[----:B------:R-:W-:Y:S01]  /*0790*/  LOP3.LUT R10, R2, 0x4, RZ, 0xfc, !PT ;  /* 0x00000004020a7812 */ /* 0x000fe200078efcff */
[----:B------:R-:W-:Y:S01]  /*07a0*/  IMAD.HI.U32 R5, R4, R243, RZ ;  /* 0x000000f304057227 */ /* 0x000fe200078e00ff */
[----:B------:R-:W-:Y:S02]  /*07b0*/  LOP3.LUT R13, R2, 0x6, RZ, 0xfc, !PT ;  /* 0x00000006020d7812 */ /* 0x000fe400078efcff */
[----:B------:R-:W-:Y:S01]  /*07c0*/  IABS R64, R10 ;  /* 0x0000000a00407213 */ /* 0x000fe20000000000 */
[----:B------:R-:W-:Y:S01]  /*07d0*/  IMAD.MOV R5, RZ, RZ, -R5 ;  /* 0x000000ffff057224 */ /* 0x000fe200078e0a05 */
[----:B------:R-:W-:Y:S01]  /*07e0*/  IABS R66, R13 ;  /* 0x0000000d00427213 */ /* 0x000fe20000000000 */
[----:B------:R-:W-:Y:S01]  /*07f0*/  IMAD.HI.U32 R4, R4, R233, RZ ;  /* 0x000000e904047227 */ /* 0x000fe200078e00ff */
[----:B------:R-:W-:-:S02]  /*0800*/  LOP3.LUT R15, R2, 0x18, RZ, 0xfc, !PT ;  /* 0x00000018020f7812 */ /* 0x000fc400078efcff */
[----:B------:R-:W-:Y:S01]  /*0810*/  LOP3.LUT R17, R2, 0x1c, RZ, 0xfc, !PT ;  /* 0x0000001c02117812 */ /* 0x000fe200078efcff */
[----:B------:R-:W-:Y:S01]  /*0820*/  IMAD R243, R14, R5, R243 ;  /* 0x000000050ef37224 */ /* 0x000fe200078e02f3 */
[----:B------:R-:W-:Y:S01]  /*0830*/  IADD3 R4, -R4, RZ, RZ ;  /* 0x000000ff04047210 */ /* 0x000fe20007ffe1ff */
[C---:B------:R-:W-:Y:S01]  /*0840*/  IMAD.HI.U32 R5, R3.reuse, R62, RZ ;  /* 0x0000003e03057227 */ /* 0x040fe200078e00ff */
[----:B------:R-:W-:Y:S02]  /*0850*/  IABS R84, R15 ;  /* 0x0000000f00547213 */ /* 0x000fe40000000000 */
[----:B------:R-:W-:Y:S01]  /*0860*/  ISETP.GT.U32.AND P6, PT, R14, R243, PT ;  /* 0x000000f30e00720c */ /* 0x000fe20003fc4070 */
[----:B------:R-:W-:Y:S01]  /*0870*/  IMAD.MOV R5, RZ, RZ, -R5 ;  /* 0x000000ffff057224 */ /* 0x000fe200078e0a05 */
[----:B------:R-:W-:Y:S01]  /*0880*/  IABS R88, R17 ;  /* 0x0000001100587213 */ /* 0x000fe20000000000 */
[----:B------:R-:W-:Y:S01]  /*0890*/  IMAD.MOV R9, RZ, RZ, -R9 ;  /* 0x000000ffff097224 */ /* 0x000fe200078e0a09 */
[----:B------:R-:W-:Y:S01]  /*08a0*/  LOP3.LUT R16, R2, 0x1a, RZ, 0xfc, !PT ;  /* 0x0000001a02107812 */ /* 0x000fe200078efcff */
[----:B------:R-:W-:Y:S01]  /*08b0*/  IMAD R233, R14, R4, R233 ;  /* 0x000000040ee97224 */ /* 0x000fe200078e02e9 */
[----:B------:R-:W-:Y:S01]  /*08c0*/  LOP3.LUT R18, R2, 0x20, RZ, 0xfc, !PT ;  /* 0x0000002002127812 */ /* 0x000fe200078efcff */
[C---:B------:R-:W-:Y:S01]  /*08d0*/  IMAD R62, R0.reuse, R5, R62 ;  /* 0x00000005003e7224 */ /* 0x040fe200078e023e */
[----:B------:R-:W-:Y:S01]  /*08e0*/  IABS R86, R16 ;  /* 0x0000001000567213 */ /* 0x000fe20000000000 */
[----:B------:R-:W-:Y:S01]  /*08f0*/  IMAD R12, R0, R9, R12 ;  /* 0x00000009000c7224 */ /* 0x000fe200078e020c */
[----:B------:R-:W-:Y:S01]  /*0900*/  ISETP.GT.U32.AND P2, PT, R14, R233, PT ;  /* 0x000000e90e00720c */ /* 0x000fe20003f44070 */
[----:B------:R-:W-:Y:S01]  /*0910*/  IMAD.HI.U32 R5, R3, R64, RZ ;  /* 0x0000004003057227 */ /* 0x000fe200078e00ff */
[----:B------:R-:W-:-:S02]  /*0920*/  ISETP.GT.U32.AND P4, PT, R0, R62, PT ;  /* 0x0000003e0000720c */ /* 0x000fc40003f84070 */
[----:B------:R-:W-:Y:S01]  /*0930*/  ISETP.GT.U32.AND P0, PT, R0, R12, PT ;  /* 0x0000000c0000720c */ /* 0x000fe20003f04070 */
[----:B------:R-:W-:Y:S01]  /*0940*/  @!P6 IMAD.IADD R243, R243, 0x1, -R14 ;  /* 0x00000001f3f3e824 */ /* 0x000fe200078e0a0e */
[----:B------:R-:W-:Y:S01]  /*0950*/  LOP3.LUT R9, R2, 0x2, RZ, 0xfc, !PT ;  /* 0x0000000202097812 */ /* 0x000fe200078efcff */
[----:B------:R-:W-:Y:S01]  /*0960*/  IMAD.MOV R5, RZ, RZ, -R5 ;  /* 0x000000ffff057224 */ /* 0x000fe200078e0a05 */
[----:B------:R-:W-:Y:S02]  /*0970*/  IABS R92, R18 ;  /* 0x00000012005c7213 */ /* 0x000fe40000000000 */
[----:B------:R-:W-:Y:S01]  /*0980*/  ISETP.GT.U32.AND P6, PT, R14, R243, PT ;  /* 0x000000f30e00720c */ /* 0x000fe20003fc4070 */
[----:B------:R-:W-:Y:S01]  /*0990*/  IMAD R64, R0, R5, R64 ;  /* 0x0000000500407224 */ /* 0x000fe200078e0240 */
[----:B------:R-:W-:Y:S02]  /*09a0*/  IABS R60, R9 ;  /* 0x00000009003c7213 */ /* 0x000fe40000000000 */
[----:B------:R-:W-:Y:S01]  /*09b0*/  @!P2 IADD3 R233, R233, -R14, RZ ;  /* 0x8000000ee9e9a210 */ /* 0x000fe20007ffe0ff */
[--C-:B------:R-:W-:Y:S01]  /*09c0*/  @!P4 IMAD.IADD R62, R62, 0x1, -R0.reuse ;  /* 0x000000013e3ec824 */ /* 0x100fe200078e0a00 */
[----:B------:R-:W-:Y:S01]  /*09d0*/  ISETP.GE.AND P5, PT, R9, RZ, PT ;  /* 0x000000ff0900720c */ /* 0x000fe20003fa6270 */
[----:B------:R-:W-:Y:S01]  /*09e0*/  @!P0 IMAD.IADD R12, R12, 0x1, -R0 ;  /* 0x000000010c0c8824 */ /* 0x000fe200078e0a00 */
[----:B------:R-:W-:Y:S01]  /*09f0*/  ISETP.GT.U32.AND P4, PT, R14, R233, PT ;  /* 0x000000e90e00720c */ /* 0x000fe20003f84070 */
[----:B------:R-:W-:Y:S01]  /*0a00*/  IMAD.HI.U32 R4, R3, R60, RZ ;  /* 0x0000003c03047227 */ /* 0x000fe200078e00ff */
[----:B------:R-:W-:-:S02]  /*0a10*/  ISETP.GT.U32.AND P2, PT, R0, R62, PT ;  /* 0x0000003e0000720c */ /* 0x000fc40003f44070 */
[C---:B------:R-:W-:Y:S01]  /*0a20*/  ISETP.GT.U32.AND P1, PT, R0.reuse, R12, PT ;  /* 0x0000000c0000720c */ /* 0x040fe20003f24070 */
[--C-:B------:R-:W-:Y:S01]  /*0a30*/  @!P6 IMAD.IADD R243, R243, 0x1, -R14.reuse ;  /* 0x00000001f3f3e824 */ /* 0x100fe200078e0a0e */
[----:B------:R-:W-:Y:S02]  /*0a40*/  ISETP.GT.U32.AND P6, PT, R0, R64, PT ;  /* 0x000000400000720c */ /* 0x000fe40003fc4070 */
[----:B------:R-:W-:Y:S01]  /*0a50*/  IADD3 R9, -R4, RZ, RZ ;  /* 0x000000ff04097210 */ /* 0x000fe20007ffe1ff */
[----:B------:R-:W-:Y:S01]  /*0a60*/  IMAD.HI.U32 R4, R3, R66, RZ ;  /* 0x0000004203047227 */ /* 0x000fe200078e00ff */
[----:B------:R-:W-:Y:S02]  /*0a70*/  ISETP.GE.AND P0, PT, R10, RZ, PT ;  /* 0x000000ff0a00720c */ /* 0x000fe40003f06270 */
[C---:B------:R-:W-:Y:S01]  /*0a80*/  LOP3.LUT R10, R2.reuse, 0xa, RZ, 0xfc, !PT ;  /* 0x0000000a020a7812 */ /* 0x040fe200078efcff */
[----:B------:R-:W-:Y:S01]  /*0a90*/  @!P4 IMAD.IADD R233, R233, 0x1, -R14 ;  /* 0x00000001e9e9c824 */ /* 0x000fe200078e0a0e */
[----:B------:R-:W-:Y:S01]  /*0aa0*/  ISETP.GE.AND P4, PT, R2, RZ, PT ;  /* 0x000000ff0200720c */ /* 0x000fe20003f86270 */
[----:B------:R-:W-:Y:S01]  /*0ab0*/  IMAD R60, R0, R9, R60 ;  /* 0x00000009003c7224 */ /* 0x000fe200078e023c */
[----:B------:R-:W-:Y:S01]  /*0ac0*/  LOP3.LUT R9, R2, 0x8, RZ, 0xfc, !PT ;  /* 0x0000000802097812 */ /* 0x000fe200078efcff */
[--C-:B------:R-:W-:Y:S01]  /*0ad0*/  @!P1 IMAD.IADD R12, R12, 0x1, -R0.reuse ;  /* 0x000000010c0c9824 */ /* 0x100fe200078e0a00 */
[----:B------:R-:W-:Y:S01]  /*0ae0*/  IADD3 R5, -R4, RZ, RZ ;  /* 0x000000ff04057210 */ /* 0x000fe20007ffe1ff */
[--C-:B------:R-:W-:Y:S01]  /*0af0*/  @!P6 IMAD.IADD R64, R64, 0x1, -R0.reuse ;  /* 0x000000014040e824 */ /* 0x100fe200078e0a00 */
[----:B------:R-:W-:Y:S01]  /*0b00*/  IABS R68, R9 ;  /* 0x0000000900447213 */ /* 0x000fe20000000000 */
[----:B------:R-:W-:Y:S01]  /*0b10*/  @!P2 IMAD.IADD R62, R62, 0x1, -R0 ;  /* 0x000000013e3ea824 */ /* 0x000fe200078e0a00 */
[C---:B------:R-:W-:Y:S01]  /*0b20*/  ISETP.GT.U32.AND P1, PT, R0.reuse, R60, PT ;  /* 0x0000003c0000720c */ /* 0x040fe20003f24070 */
[----:B------:R-:W-:Y:S01]  /*0b30*/  IMAD R66, R0, R5, R66 ;  /* 0x0000000500427224 */ /* 0x000fe200078e0242 */
[----:B------:R-:W-:Y:S01]  /*0b40*/  @!P3 IADD3 R12, -R12, RZ, RZ ;  /* 0x000000ff0c0cb210 */ /* 0x000fe20007ffe1ff */
[----:B------:R-:W-:Y:S01]  /*0b50*/  IMAD.HI.U32 R4, R3, R68, RZ ;  /* 0x0000004403047227 */ /* 0x000fe200078e00ff */
[----:B------:R-:W-:-:S02]  /*0b60*/  ISETP.GT.U32.AND P3, PT, R0, R64, PT ;  /* 0x000000400000720c */ /* 0x000fc40003f64070 */
[----:B------:R-:W-:Y:S01]  /*0b70*/  IABS R70, R10 ;  /* 0x0000000a00467213 */ /* 0x000fe20000000000 */
[----:B------:R-:W-:Y:S01]  /*0b80*/  @!P4 IMAD.MOV R62, RZ, RZ, -R62 ;  /* 0x000000ffff3ec224 */ /* 0x000fe200078e0a3e */
[----:B------:R-:W-:Y:S01]  /*0b90*/  ISETP.GE.AND P4, PT, R9, RZ, PT ;  /* 0x000000ff0900720c */ /* 0x000fe20003f86270 */
[----:B------:R-:W-:Y:S01]  /*0ba0*/  IMAD.MOV R9, RZ, RZ, -R4 ;  /* 0x000000ffff097224 */ /* 0x000fe200078e0a04 */
[----:B------:R-:W-:Y:S01]  /*0bb0*/  LOP3.LUT R4, R2, 0xc, RZ, 0xfc, !PT ;  /* 0x0000000c02047812 */ /* 0x000fe200078efcff */
[----:B------:R-:W-:Y:S01]  /*0bc0*/  IMAD.HI.U32 R5, R3, R70, RZ ;  /* 0x0000004603057227 */ /* 0x000fe200078e00ff */
[----:B------:R-:W-:Y:S02]  /*0bd0*/  ISETP.GE.AND P6, PT, R13, RZ, PT ;  /* 0x000000ff0d00720c */ /* 0x000fe40003fc6270 */
[----:B------:R-:W-:Y:S01]  /*0be0*/  @!P1 IADD3 R60, R60, -R0, RZ ;  /* 0x800000003c3c9210 */ /* 0x000fe20007ffe0ff */
[C---:B------:R-:W-:Y:S01]  /*0bf0*/  IMAD R68, R0.reuse, R9, R68 ;  /* 0x0000000900447224 */ /* 0x040fe200078e0244 */
[----:B------:R-:W-:-:S02]  /*0c00*/  ISETP.GT.U32.AND P1, PT, R0, R66, PT ;  /* 0x000000420000720c */ /* 0x000fc40003f24070 */
[----:B------:R-:W-:Y:S02]  /*0c10*/  @!P3 IADD3 R64, R64, -R0, RZ ;  /* 0x800000004040b210 */ /* 0x000fe40007ffe0ff */
[C---:B------:R-:W-:Y:S02]  /*0c20*/  ISETP.GT.U32.AND P2, PT, R0.reuse, R60, PT ;  /* 0x0000003c0000720c */ /* 0x040fe40003f44070 */
[----:B------:R-:W-:Y:S01]  /*0c30*/  ISETP.GT.U32.AND P3, PT, R0, R68, PT ;  /* 0x000000440000720c */ /* 0x000fe20003f64070 */
[----:B------:R-:W-:Y:S01]  /*0c40*/  @!P0 IMAD.MOV R64, RZ, RZ, -R64 ;  /* 0x000000ffff408224 */ /* 0x000fe200078e0a40 */
[----:B------:R-:W-:Y:S02]  /*0c50*/  IADD3 R5, -R5, RZ, RZ ;  /* 0x000000ff05057210 */ /* 0x000fe40007ffe1ff */
[----:B------:R-:W-:Y:S02]  /*0c60*/  IABS R72, R4 ;  /* 0x0000000400487213 */ /* 0x000fe40000000000 */
[----:B------:R-:W-:Y:S01]  /*0c70*/  LOP3.LUT R13, R2, 0x12, RZ, 0xfc, !PT ;  /* 0x00000012020d7812 */ /* 0x000fe200078efcff */
[----:B------:R-:W-:Y:S01]  /*0c80*/  IMAD R70, R0, R5, R70 ;  /* 0x0000000500467224 */ /* 0x000fe200078e0246 */
[----:B------:R-:W-:Y:S01]  /*0c90*/  LOP3.LUT R5, R2, 0xe, RZ, 0xfc, !PT ;  /* 0x0000000e02057812 */ /* 0x000fe200078efcff */
[--C-:B------:R-:W-:Y:S01]  /*0ca0*/  @!P1 IMAD.IADD R66, R66, 0x1, -R0.reuse ;  /* 0x0000000142429824 */ /* 0x100fe200078e0a00 */
[----:B------:R-:W-:Y:S01]  /*0cb0*/  IABS R78, R13 ;  /* 0x0000000d004e7213 */ /* 0x000fe20000000000 */
[--C-:B------:R-:W-:Y:S01]  /*0cc0*/  @!P2 IMAD.IADD R60, R60, 0x1, -R0.reuse ;  /* 0x000000013c3ca824 */ /* 0x100fe200078e0a00 */
[----:B------:R-:W-:Y:S01]  /*0cd0*/  IABS R74, R5 ;  /* 0x00000005004a7213 */ /* 0x000fe20000000000 */
[----:B------:R-:W-:Y:S01]  /*0ce0*/  @!P3 IMAD.IADD R68, R68, 0x1, -R0 ;  /* 0x000000014444b824 */ /* 0x000fe200078e0a00 */
[----:B------:R-:W-:Y:S01]  /*0cf0*/  ISETP.GT.U32.AND P1, PT, R0, R66, PT ;  /* 0x000000420000720c */ /* 0x000fe20003f24070 */
[----:B------:R-:W-:Y:S01]  /*0d00*/  @!P5 IMAD.MOV R60, RZ, RZ, -R60 ;  /* 0x000000ffff3cd224 */ /* 0x000fe200078e0a3c */
[----:B------:R-:W-:Y:S01]  /*0d10*/  ISETP.GE.AND P5, PT, R4, RZ, PT ;  /* 0x000000ff0400720c */ /* 0x000fe20003fa6270 */
[----:B------:R-:W-:Y:S01]  /*0d20*/  IMAD.HI.U32 R4, R3, R72, RZ ;  /* 0x0000004803047227 */ /* 0x000fe200078e00ff */
[----:B------:R-:W-:-:S02]  /*0d30*/  ISETP.GT.U32.AND P3, PT, R0, R68, PT ;  /* 0x000000440000720c */ /* 0x000fc40003f64070 */
[----:B------:R-:W-:Y:S01]  /*0d40*/  ISETP.GE.AND P0, PT, R5, RZ, PT ;  /* 0x000000ff0500720c */ /* 0x000fe20003f06270 */
[----:B------:R-:W-:Y:S01]  /*0d50*/  IMAD.HI.U32 R5, R3, R74, RZ ;  /* 0x0000004a03057227 */ /* 0x000fe200078e00ff */
[----:B------:R-:W-:Y:S02]  /*0d60*/  ISETP.GE.AND P2, PT, R10, RZ, PT ;  /* 0x000000ff0a00720c */ /* 0x000fe40003f46270 */
[----:B------:R-:W-:Y:S01]  /*0d70*/  LOP3.LUT R10, R2, 0x10, RZ, 0xfc, !PT ;  /* 0x00000010020a7812 */ /* 0x000fe200078efcff */
[----:B------:R-:W-:Y:S01]  /*0d80*/  IMAD.MOV R9, RZ, RZ, -R4 ;  /* 0x000000ffff097224 */ /* 0x000fe200078e0a04 */
[----:B------:R-:W-:Y:S02]  /*0d90*/  IADD3 R5, -R5, RZ, RZ ;  /* 0x000000ff05057210 */ /* 0x000fe40007ffe1ff */
[----:B------:R-:W-:Y:S01]  /*0da0*/  @!P1 IADD3 R66, R66, -R0, RZ ;  /* 0x8000000042429210 */ /* 0x000fe20007ffe0ff */
[C---:B------:R-:W-:Y:S01]  /*0db0*/  IMAD R72, R0.reuse, R9, R72 ;  /* 0x0000000900487224 */ /* 0x040fe200078e0248 */
[----:B------:R-:W-:Y:S01]  /*0dc0*/  ISETP.GT.U32.AND P1, PT, R0, R70, PT ;  /* 0x000000460000720c */ /* 0x000fe20003f24070 */
[----:B------:R-:W-:Y:S01]  /*0dd0*/  @!P3 IMAD.IADD R68, R68, 0x1, -R0 ;  /* 0x000000014444b824 */ /* 0x000fe200078e0a00 */
[----:B------:R-:W-:Y:S01]  /*0de0*/  IABS R76, R10 ;  /* 0x0000000a004c7213 */ /* 0x000fe20000000000 */
[C---:B------:R-:W-:Y:S01]  /*0df0*/  IMAD R74, R0.reuse, R5, R74 ;  /* 0x00000005004a7224 */ /* 0x040fe200078e024a */
[----:B------:R-:W-:Y:S01]  /*0e00*/  ISETP.GT.U32.AND P3, PT, R0, R72, PT ;  /* 0x000000480000720c */ /* 0x000fe20003f64070 */
[----:B------:R-:W-:Y:S01]  /*0e10*/  @!P6 IMAD.MOV R66, RZ, RZ, -R66 ;  /* 0x000000ffff42e224 */ /* 0x000fe200078e0a42 */
[----:B------:R-:W-:Y:S01]  /*0e20*/  @!P4 IADD3 R68, -R68, RZ, RZ ;  /* 0x000000ff4444c210 */ /* 0x000fe20007ffe1ff */
[----:B------:R-:W-:Y:S01]  /*0e30*/  IMAD.HI.U32 R4, R3, R76, RZ ;  /* 0x0000004c03047227 */ /* 0x000fe200078e00ff */
[----:B------:R-:W-:-:S02]  /*0e40*/  ISETP.GT.U32.AND P6, PT, R0, R74, PT ;  /* 0x0000004a0000720c */ /* 0x000fc40003fc4070 */
[----:B------:R-:W-:Y:S01]  /*0e50*/  ISETP.GE.AND P4, PT, R10, RZ, PT ;  /* 0x000000ff0a00720c */ /* 0x000fe20003f86270 */
[C---:B------:R-:W-:Y:S01]  /*0e60*/  IMAD.HI.U32 R5, R3.reuse, R78, RZ ;  /* 0x0000004e03057227 */ /* 0x040fe200078e00ff */
[----:B------:R-:W-:Y:S02]  /*0e70*/  IADD3 R9, -R4, RZ, RZ ;  /* 0x000000ff04097210 */ /* 0x000fe40007ffe1ff */
[----:B------:R-:W-:Y:S01]  /*0e80*/  LOP3.LUT R10, R2, 0x14, RZ, 0xfc, !PT ;  /* 0x00000014020a7812 */ /* 0x000fe200078efcff */
[--C-:B------:R-:W-:Y:S01]  /*0e90*/  @!P1 IMAD.IADD R70, R70, 0x1, -R0.reuse ;  /* 0x0000000146469824 */ /* 0x100fe200078e0a00 */
[----:B------:R-:W-:Y:S01]  /*0ea0*/  LOP3.LUT R14, R2, 0x16, RZ, 0xfc, !PT ;  /* 0x00000016020e7812 */ /* 0x000fe200078efcff */
[----:B------:R-:W-:Y:S01]  /*0eb0*/  @!P3 IMAD.IADD R72, R72, 0x1, -R0 ;  /* 0x000000014848b824 */ /* 0x000fe200078e0a00 */
[----:B------:R-:W-:Y:S01]  /*0ec0*/  IABS R80, R10 ;  /* 0x0000000a00507213 */ /* 0x000fe20000000000 */
[----:B------:R-:W-:Y:S01]  /*0ed0*/  IMAD.MOV R5, RZ, RZ, -R5 ;  /* 0x000000ffff057224 */ /* 0x000fe200078e0a05 */
[C---:B------:R-:W-:Y:S01]  /*0ee0*/  ISETP.GT.U32.AND P1, PT, R0.reuse, R70, PT ;  /* 0x000000460000720c */ /* 0x040fe20003f24070 */
[C---:B------:R-:W-:Y:S01]  /*0ef0*/  IMAD R76, R0.reuse, R9, R76 ;  /* 0x00000009004c7224 */ /* 0x040fe200078e024c */
[C---:B------:R-:W-:Y:S01]  /*0f00*/  ISETP.GT.U32.AND P3, PT, R0.reuse, R72, PT ;  /* 0x000000480000720c */ /* 0x040fe20003f64070 */
[----:B------:R-:W-:Y:S01]  /*0f10*/  IMAD R78, R0, R5, R78 ;  /* 0x00000005004e7224 */ /* 0x000fe200078e024e */
[----:B------:R-:W-:Y:S01]  /*0f20*/  @!P6 IADD3 R74, R74, -R0, RZ ;  /* 0x800000004a4ae210 */ /* 0x000fe20007ffe0ff */
[----:B------:R-:W-:Y:S01]  /*0f30*/  IMAD.HI.U32 R4, R3, R80, RZ ;  /* 0x0000005003047227 */ /* 0x000fe200078e00ff */
[----:B------:R-:W-:-:S02]  /*0f40*/  IABS R82, R14 ;  /* 0x0000000e00527213 */ /* 0x000fc40000000000 */
[----:B------:R-:W-:Y:S01]  /*0f50*/  ISETP.GT.U32.AND P6, PT, R0, R74, PT ;  /* 0x0000004a0000720c */ /* 0x000fe20003fc4070 */
[----:B------:R-:W-:Y:S01]  /*0f60*/  IMAD.MOV R9, RZ, RZ, -R4 ;  /* 0x000000ffff097224 */ /* 0x000fe200078e0a04 */
[C---:B------:R-:W-:Y:S01]  /*0f70*/  LOP3.LUT R19, R2.reuse, 0xc0, RZ, 0xfc, !PT ;  /* 0x000000c002137812 */ /* 0x040fe200078efcff */
[----:B------:R-:W-:Y:S01]  /*0f80*/  IMAD.HI.U32 R4, R3, R82, RZ ;  /* 0x0000005203047227 */ /* 0x000fe200078e00ff */
[C---:B------:R-:W-:Y:S02]  /*0f90*/  LOP3.LUT R20, R2.reuse, 0xc2, RZ, 0xfc, !PT ;  /* 0x000000c202147812 */ /* 0x040fe400078efcff */
[----:B------:R-:W-:Y:S01]  /*0fa0*/  LOP3.LUT R21, R2, 0xd2, RZ, 0xfc, !PT ;  /* 0x000000d202157812 */ /* 0x000fe200078efcff */
[--C-:B------:R-:W-:Y:S01]  /*0fb0*/  @!P3 IMAD.IADD R72, R72, 0x1, -R0.reuse ;  /* 0x000000014848b824 */ /* 0x100fe200078e0a00 */
[----:B------:R-:W-:Y:S01]  /*0fc0*/  ISETP.GT.U32.AND P3, PT, R0, R76, PT ;  /* 0x0000004c0000720c */ /* 0x000fe20003f64070 */
[----:B------:R-:W-:Y:S01]  /*0fd0*/  @!P1 IMAD.IADD R70, R70, 0x1, -R0 ;  /* 0x0000000146469824 */ /* 0x000fe200078e0a00 */
[----:B------:R-:W-:Y:S01]  /*0fe0*/  ISETP.GE.AND P1, PT, R13, RZ, PT ;  /* 0x000000ff0d00720c */ /* 0x000fe20003f26270 */
[----:B------:R-:W-:Y:S01]  /*0ff0*/  IMAD R80, R0, R9, R80 ;  /* 0x0000000900507224 */ /* 0x000fe200078e0250 */
[----:B------:R-:W-:Y:S01]  /*1000*/  IABS R75, R20 ;  /* 0x00000014004b7213 */ /* 0x000fe20000000000 */
[----:B------:R-:W-:Y:S01]  /*1010*/  IMAD.MOV R13, RZ, RZ, -R4 ;  /* 0x000000ffff0d7224 */ /* 0x000fe200078e0a04 */
[----:B------:R-:W-:Y:S01]  /*1020*/  @!P6 IADD3 R74, R74, -R0, RZ ;  /* 0x800000004a4ae210 */ /* 0x000fe20007ffe0ff */
[----:B------:R-:W-:Y:S01]  /*1030*/  IMAD.HI.U32 R5, R3, R84, RZ ;  /* 0x0000005403057227 */ /* 0x000fe200078e00ff */
[----:B------:R-:W-:-:S02]  /*1040*/  ISETP.GT.U32.AND P6, PT, R0, R78, PT ;  /* 0x0000004e0000720c */ /* 0x000fc40003fc4070 */
[----:B------:R-:W-:Y:S01]  /*1050*/  LOP3.LUT R22, R2, 0xd4, RZ, 0xfc, !PT ;  /* 0x000000d402167812 */ /* 0x000fe200078efcff */
[----:B------:R-:W-:Y:S01]  /*1060*/  IMAD R82, R0, R13, R82 ;  /* 0x0000000d00527224 */ /* 0x000fe200078e0252 */
[----:B------:R-:W-:Y:S01]  /*1070*/  LOP3.LUT R13, R2, 0x1e, RZ, 0xfc, !PT ;  /* 0x0000001e020d7812 */ /* 0x000fe200078efcff */
[----:B------:R-:W-:Y:S01]  /*1080*/  IMAD.MOV R5, RZ, RZ, -R5 ;  /* 0x000000ffff057224 */ /* 0x000fe200078e0a05 */
[----:B------:R-:W-:Y:S01]  /*1090*/  @!P3 IADD3 R76, R76, -R0, RZ ;  /* 0x800000004c4cb210 */ /* 0x000fe20007ffe0ff */
[C---:B------:R-:W-:Y:S01]  /*10a0*/  IMAD.HI.U32 R4, R3.reuse, R88, RZ ;  /* 0x0000005803047227 */ /* 0x040fe200078e00ff */
[C---:B------:R-:W-:Y:S02]  /*10b0*/  ISETP.GT.U32.AND P3, PT, R0.reuse, R80, PT ;  /* 0x000000500000720c */ /* 0x040fe40003f64070 */
[----:B------:R-:W-:Y:S01]  /*10c0*/  IABS R90, R13 ;  /* 0x0000000d005a7213 */ /* 0x000fe20000000000 */
[----:B------:R-:W-:Y:S01]  /*10d0*/  IMAD R84, R0, R5, R84 ;  /* 0x0000000500547224 */ /* 0x000fe200078e0254 */
[----:B------:R-:W-:Y:S01]  /*10e0*/  IABS R54, R22 ;  /* 0x0000001600367213 */ /* 0x000fe20000000000 */
[----:B------:R-:W-:Y:S01]  /*10f0*/  IMAD.MOV R5, RZ, RZ, -R4 ;  /* 0x000000ffff057224 */ /* 0x000fe200078e0a04 */
[----:B------:R-:W-:Y:S01]  /*1100*/  @!P6 IADD3 R78, R78, -R0, RZ ;  /* 0x800000004e4ee210 */ /* 0x000fe20007ffe0ff */
[----:B------:R-:W-:Y:S01]  /*1110*/  @!P5 IMAD.MOV R72, RZ, RZ, -R72 ;  /* 0x000000ffff48d224 */ /* 0x000fe200078e0a48 */
[C---:B------:R-:W-:Y:S01]  /*1120*/  ISETP.GT.U32.AND P6, PT, R0.reuse, R82, PT ;  /* 0x000000520000720c */ /* 0x040fe20003fc4070 */
[----:B------:R-:W-:Y:S01]  /*1130*/  IMAD R88, R0, R5, R88 ;  /* 0x0000000500587224 */ /* 0x000fe200078e0258 */
[----:B------:R-:W-:Y:S01]  /*1140*/  LOP3.LUT R23, R2, 0xe2, RZ, 0xfc, !PT ;  /* 0x000000e202177812 */ /* 0x000fe200078efcff */
[----:B------:R-:W-:Y:S01]  /*1150*/  @!P2 IMAD.MOV R70, RZ, RZ, -R70 ;  /* 0x000000ffff46a224 */ /* 0x000fe200078e0a46 */
[----:B------:R-:W-:Y:S01]  /*1160*/  ISETP.GT.U32.AND P2, PT, R0, R78, PT ;  /* 0x0000004e0000720c */ /* 0x000fe20003f44070 */
[----:B------:R-:W-:Y:S01]  /*1170*/  @!P3 IMAD.IADD R80, R80, 0x1, -R0 ;  /* 0x000000015050b824 */ /* 0x000fe200078e0a00 */
[----:B------:R-:W-:Y:S01]  /*1180*/  ISETP.GT.U32.AND P3, PT, R0, R76, PT ;  /* 0x0000004c0000720c */ /* 0x000fe20003f64070 */
[----:B------:R-:W-:Y:S01]  /*1190*/  IMAD.HI.U32 R9, R3, R86, RZ ;  /* 0x0000005603097227 */ /* 0x000fe200078e00ff */
[----:B------:R-:W-:-:S02]  /*11a0*/  IABS R38, R23 ;  /* 0x0000001700267213 */ /* 0x000fc40000000000 */
[C---:B------:R-:W-:Y:S01]  /*11b0*/  LOP3.LUT R24, R2.reuse, 0xe4, RZ, 0xfc, !PT ;  /* 0x000000e402187812 */ /* 0x040fe200078efcff */
[----:B------:R-:W-:Y:S01]  /*11c0*/  IMAD.MOV R9, RZ, RZ, -R9 ;  /* 0x000000ffff097224 */ /* 0x000fe200078e0a09 */
[----:B------:R-:W-:Y:S01]  /*11d0*/  LOP3.LUT R31, R2, 0xe8, RZ, 0xfc, !PT ;  /* 0x000000e8021f7812 */ /* 0x000fe200078efcff */
[----:B------:R-:W-:Y:S01]  /*11e0*/  @!P0 IMAD.MOV R74, RZ, RZ, -R74 ;  /* 0x000000ffff4a8224 */ /* 0x000fe200078e0a4a */
[----:B------:R-:W-:Y:S01]  /*11f0*/  @!P6 IADD3 R82, R82, -R0, RZ ;  /* 0x800000005252e210 */ /* 0x000fe20007ffe0ff */
[C---:B------:R-:W-:Y:S01]  /*1200*/  IMAD.HI.U32 R5, R3.reuse, R92, RZ ;  /* 0x0000005c03057227 */ /* 0x040fe200078e00ff */
[C---:B------:R-:W-:Y:S02]  /*1210*/  ISETP.GT.U32.AND P6, PT, R0.reuse, R80, PT ;  /* 0x000000500000720c */ /* 0x040fe40003fc4070 */
[C---:B------:R-:W-:Y:S01]  /*1220*/  ISETP.GT.U32.AND P5, PT, R0.reuse, R82, PT ;  /* 0x000000520000720c */ /* 0x040fe20003fa4070 */
[C---:B------:R-:W-:Y:S01]  /*1230*/  IMAD R86, R0.reuse, R9, R86 ;  /* 0x0000000900567224 */ /* 0x040fe200078e0256 */
[----:B------:R-:W-:Y:S01]  /*1240*/  ISETP.GT.U32.AND P0, PT, R0, R84, PT ;  /* 0x000000540000720c */ /* 0x000fe20003f04070 */
[----:B------:R-:W-:Y:S01]  /*1250*/  @!P2 IMAD.IADD R78, R78, 0x1, -R0 ;  /* 0x000000014e4ea824 */ /* 0x000fe200078e0a00 */
[----:B------:R-:W-:Y:S01]  /*1260*/  ISETP.GE.AND P2, PT, R10, RZ, PT ;  /* 0x000000ff0a00720c */ /* 0x000fe20003f46270 */
[----:B------:R-:W-:Y:S01]  /*1270*/  IMAD.MOV R5, RZ, RZ, -R5 ;  /* 0x000000ffff057224 */ /* 0x000fe200078e0a05 */
[----:B------:R-:W-:Y:S01]  /*1280*/  @!P3 IADD3 R76, R76, -R0, RZ ;  /* 0x800000004c4cb210 */ /* 0x000fe20007ffe0ff */
[----:B------:R-:W-:Y:S01]  /*1290*/  IMAD.HI.U32 R4, R3, R90, RZ ;  /* 0x0000005a03047227 */ /* 0x000fe200078e00ff */
[----:B------:R-:W-:-:S02]  /*12a0*/  ISETP.GT.U32.AND P3, PT, R0, R86, PT ;  /* 0x000000560000720c */ /* 0x000fc40003f64070 */
[----:B------:R-:W-:Y:S01]  /*12b0*/  @!P4 IADD3 R76, -R76, RZ, RZ ;  /* 0x000000ff4c4cc210 */ /* 0x000fe20007ffe1ff */
[----:B------:R-:W-:Y:S01]  /*12c0*/  @!P6 IMAD.IADD R80, R80, 0x1, -R0 ;  /* 0x000000015050e824 */ /* 0x000fe200078e0a00 */
[C---:B------:R-:W-:Y:S01]  /*12d0*/  ISETP.GT.U32.AND P6, PT, R0.reuse, R88, PT ;  /* 0x000000580000720c */ /* 0x040fe20003fc4070 */
[----:B------:R-:W-:Y:S01]  /*12e0*/  IMAD R92, R0, R5, R92 ;  /* 0x00000005005c7224 */ /* 0x000fe200078e025c */
[-C--:B------:R-:W-:Y:S01]  /*12f0*/  @!P5 IADD3 R82, R82, -R0.reuse, RZ ;  /* 0x800000005252d210 */ /* 0x080fe20007ffe0ff */
[----:B------:R-:W-:Y:S01]  /*1300*/  IMAD.MOV R9, RZ, RZ, -R4 ;  /* 0x000000ffff097224 */ /* 0x000fe200078e0a04 */
[----:B------:R-:W-:Y:S01]  /*1310*/  ISETP.GE.AND P5, PT, R14, RZ, PT ;  /* 0x000000ff0e00720c */ /* 0x000fe20003fa6270 */
[----:B------:R-:W-:Y:S01]  /*1320*/  @!P2 IMAD.MOV R80, RZ, RZ, -R80 ;  /* 0x000000ffff50a224 */ /* 0x000fe200078e0a50 */
[----:B------:R-:W-:Y:S01]  /*1330*/  LOP3.LUT R5, R2, 0x22, RZ, 0xfc, !PT ;  /* 0x0000002202057812 */ /* 0x000fe200078efcff */
[----:B------:R-:W-:Y:S01]  /*1340*/  IMAD R90, R0, R9, R90 ;  /* 0x00000009005a7224 */ /* 0x000fe200078e025a */
[----:B------:R-:W-:Y:S01]  /*1350*/  @!P0 IADD3 R84, R84, -R0, RZ ;  /* 0x8000000054548210 */ /* 0x000fe20007ffe0ff */
[----:B------:R-:W-:Y:S01]  /*1360*/  @!P3 IMAD.IADD R86, R86, 0x1, -R0 ;  /* 0x000000015656b824 */ /* 0x000fe200078e0a00 */
[----:B------:R-:W-:Y:S01]  /*1370*/  IABS R94, R5 ;  /* 0x00000005005e7213 */ /* 0x000fe20000000000 */
[----:B------:R-:W-:Y:S01]  /*1380*/  @!P1 IMAD.MOV R78, RZ, RZ, -R78 ;  /* 0x000000ffff4e9224 */ /* 0x000fe200078e0a4e */
[----:B------:R-:W-:Y:S01]  /*1390*/  ISETP.GT.U32.AND P4, PT, R0, R84, PT ;  /* 0x000000540000720c */ /* 0x000fe20003f84070 */
[----:B------:R-:W-:Y:S01]  /*13a0*/  @!P6 IMAD.IADD R88, R88, 0x1, -R0 ;  /* 0x000000015858e824 */ /* 0x000fe200078e0a00 */
[----:B------:R-:W-:Y:S01]  /*13b0*/  ISETP.GT.U32.AND P2, PT, R0, R90, PT ;  /* 0x0000005a0000720c */ /* 0x000fe20003f44070 */
[----:B------:R-:W-:Y:S01]  /*13c0*/  IMAD.HI.U32 R4, R3, R94, RZ ;  /* 0x0000005e03047227 */ /* 0x000fe200078e00ff */
[----:B------:R-:W-:-:S02]  /*13d0*/  ISETP.GE.AND P0, PT, R15, RZ, PT ;  /* 0x000000ff0f00720c */ /* 0x000fc40003f06270 */
[----:B------:R-:W-:Y:S01]  /*13e0*/  ISETP.GT.U32.AND P6, PT, R0, R88, PT ;  /* 0x000000580000720c */ /* 0x000fe20003fc4070 */
[----:B------:R-:W-:Y:S01]  /*13f0*/  IMAD.MOV R9, RZ, RZ, -R4 ;  /* 0x000000ffff097224 */ /* 0x000fe200078e0a04 */
[----:B------:R-:W-:Y:S02]  /*1400*/  @!P5 IADD3 R82, -R82, RZ, RZ ;  /* 0x000000ff5252d210 */ /* 0x000fe40007ffe1ff */
[----:B------:R-:W-:Y:S01]  /*1410*/  ISETP.GE.AND P5, PT, R17, RZ, PT ;  /* 0x000000ff1100720c */ /* 0x000fe20003fa6270 */
[C---:B------:R-:W-:Y:S01]  /*1420*/  IMAD R94, R0.reuse, R9, R94 ;  /* 0x00000009005e7224 */ /* 0x040fe200078e025e */
[----:B------:R-:W-:Y:S01]  /*1430*/  ISETP.GT.U32.AND P1, PT, R0, R86, PT ;  /* 0x000000560000720c */ /* 0x000fe20003f24070 */
[--C-:B------:R-:W-:Y:S01]  /*1440*/  @!P4 IMAD.IADD R84, R84, 0x1, -R0.reuse ;  /* 0x000000015454c824 */ /* 0x100fe200078e0a00 */
[----:B------:R-:W-:Y:S01]  /*1450*/  ISETP.GE.AND P3, PT, R16, RZ, PT ;  /* 0x000000ff1000720c */ /* 0x000fe20003f66270 */
[----:B------:R-:W-:Y:S01]  /*1460*/  @!P2 IMAD.IADD R90, R90, 0x1, -R0 ;  /* 0x000000015a5aa824 */ /* 0x000fe200078e0a00 */
[----:B------:R-:W-:Y:S01]  /*1470*/  ISETP.GT.U32.AND P4, PT, R0, R92, PT ;  /* 0x0000005c0000720c */ /* 0x000fe20003f84070 */
[----:B------:R-:W-:Y:S01]  /*1480*/  @!P0 IMAD.MOV R84, RZ, RZ, -R84 ;  /* 0x000000ffff548224 */ /* 0x000fe200078e0a54 */
[----:B------:R-:W-:-:S02]  /*1490*/  LOP3.LUT R10, R2, 0x24, RZ, 0xfc, !PT ;  /* 0x00000024020a7812 */ /* 0x000fc400078efcff */
[----:B------:R-:W-:Y:S02]  /*14a0*/  @!P6 IADD3 R88, R88, -R0, RZ ;  /* 0x800000005858e210 */ /* 0x000fe40007ffe0ff */
[----:B------:R-:W-:Y:S02]  /*14b0*/  ISETP.GT.U32.AND P0, PT, R0, R90, PT ;  /* 0x0000005a0000720c */ /* 0x000fe40003f04070 */
[----:B------:R-:W-:Y:S01]  /*14c0*/  LOP3.LUT R4, R2, 0x26, RZ, 0xfc, !PT ;  /* 0x0000002602047812 */ /* 0x000fe200078efcff */
[----:B------:R-:W-:Y:S01]  /*14d0*/  @!P5 IMAD.MOV R88, RZ, RZ, -R88 ;  /* 0x000000ffff58d224 */ /* 0x000fe200078e0a58 */
[----:B------:R-:W-:Y:S01]  /*14e0*/  ISETP.GT.U32.AND P5, PT, R0, R94, PT ;  /* 0x0000005e0000720c */ /* 0x000fe20003fa4070 */
[----:B------:R-:W-:Y:S01]  /*14f0*/  @!P1 IMAD.IADD R86, R86, 0x1, -R0 ;  /* 0x0000000156569824 */ /* 0x000fe200078e0a00 */
[----:B------:R-:W-:Y:S02]  /*1500*/  IABS R96, R10 ;  /* 0x0000000a00607213 */ /* 0x000fe40000000000 */
[----:B------:R-:W-:-:S02]  /*1510*/  @!P4 IADD3 R92, R92, -R0, RZ ;  /* 0x800000005c5cc210 */ /* 0x000fc40007ffe0ff */
[----:B------:R-:W-:Y:S02]  /*1520*/  @!P3 IADD3 R86, -R86, RZ, RZ ;  /* 0x000000ff5656b210 */ /* 0x000fe40007ffe1ff */
[----:B------:R-:W-:Y:S01]  /*1530*/  ISETP.GE.AND P3, PT, R10, RZ, PT ;  /* 0x000000ff0a00720c */ /* 0x000fe20003f66270 */
[--C-:B------:R-:W-:Y:S01]  /*1540*/  @!P0 IMAD.IADD R90, R90, 0x1, -R0.reuse ;  /* 0x000000015a5a8824 */ /* 0x100fe200078e0a00 */
[----:B------:R-:W-:Y:S02]  /*1550*/  LOP3.LUT R10, R2, 0x2a, RZ, 0xfc, !PT ;  /* 0x0000002a020a7812 */ /* 0x000fe400078efcff */
[----:B------:R-:W-:Y:S01]  /*1560*/  ISETP.GT.U32.AND P4, PT, R0, R92, PT ;  /* 0x0000005c0000720c */ /* 0x000fe20003f84070 */
[----:B------:R-:W-:Y:S01]  /*1570*/  @!P5 IMAD.IADD R94, R94, 0x1, -R0 ;  /* 0x000000015e5ed824 */ /* 0x000fe200078e0a00 */
[----:B------:R-:W-:Y:S02]  /*1580*/  IABS R100, R4 ;  /* 0x0000000400647213 */ /* 0x000fe40000000000 */
[----:B------:R-:W-:-:S02]  /*1590*/  IABS R102, R10 ;  /* 0x0000000a00667213 */ /* 0x000fc40000000000 */
[----:B------:R-:W-:Y:S02]  /*15a0*/  ISETP.GT.U32.AND P5, PT, R0, R94, PT ;  /* 0x0000005e0000720c */ /* 0x000fe40003fa4070 */
[----:B------:R-:W-:Y:S01]  /*15b0*/  ISETP.GE.AND P6, PT, R18, RZ, PT ;  /* 0x000000ff1200720c */ /* 0x000fe20003fc6270 */
[----:B------:R-:W-:Y:S01]  /*15c0*/  IMAD.HI.U32 R9, R3, R102, RZ ;  /* 0x0000006603097227 */ /* 0x000fe200078e00ff */
[----:B------:R-:W-:Y:S02]  /*15d0*/  ISETP.GE.AND P2, PT, R5, RZ, PT ;  /* 0x000000ff0500720c */ /* 0x000fe40003f46270 */
[----:B------:R-:W-:Y:S01]  /*15e0*/  ISETP.GE.AND P0, PT, R4, RZ, PT ;  /* 0x000000ff0400720c */ /* 0x000fe20003f06270 */
[----:B------:R-:W-:Y:S01]  /*15f0*/  IMAD.HI.U32 R5, R3, R96, RZ ;  /* 0x0000006003057227 */ /* 0x000fe200078e00ff */
[----:B------:R-:W-:Y:S02]  /*1600*/  ISETP.GE.AND P1, PT, R13, RZ, PT ;  /* 0x000000ff0d00720c */ /* 0x000fe40003f26270 */
[----:B------:R-:W-:Y:S01]  /*1610*/  @!P4 IADD3 R92, R92, -R0, RZ ;  /* 0x800000005c5cc210 */ /* 0x000fe20007ffe0ff */
[----:B------:R-:W-:Y:S01]  /*1620*/  IMAD.HI.U32 R4, R3, R100, RZ ;  /* 0x0000006403047227 */ /* 0x000fe200078e00ff */
[----:B------:R-:W-:-:S02]  /*1630*/  LOP3.LUT R15, R2, 0x30, RZ, 0xfc, !PT ;  /* 0x00000030020f7812 */ /* 0x000fc400078efcff */
[----:B------:R-:W-:Y:S01]  /*1640*/  LOP3.LUT R14, R2, 0x2e, RZ, 0xfc, !PT ;  /* 0x0000002e020e7812 */ /* 0x000fe200078efcff */
[----:B------:R-:W-:Y:S01]  /*1650*/  IMAD.MOV R5, RZ, RZ, -R5 ;  /* 0x000000ffff057224 */ /* 0x000fe200078e0a05 */
[----:B------:R-:W-:Y:S01]  /*1660*/  @!P6 IADD3 R92, -R92, RZ, RZ ;  /* 0x000000ff5c5ce210 */ /* 0x000fe20007ffe1ff */
[----:B------:R-:W-:Y:S01]  /*1670*/  IMAD.MOV R13, RZ, RZ, -R4 ;  /* 0x000000ffff0d7224 */ /* 0x000fe200078e0a04 */
[----:B------:R-:W-:Y:S01]  /*1680*/  ISETP.GE.AND P6, PT, R10, RZ, PT ;  /* 0x000000ff0a00720c */ /* 0x000fe20003fc6270 */
[----:B------:R-:W-:Y:S01]  /*1690*/  IMAD.MOV R9, RZ, RZ, -R9 ;  /* 0x000000ffff097224 */ /* 0x000fe200078e0a09 */
[----:B------:R-:W-:Y:S01]  /*16a0*/  LOP3.LUT R10, R2, 0x2c, RZ, 0xfc, !PT ;  /* 0x0000002c020a7812 */ /* 0x000fe200078efcff */
[----:B------:R-:W-:Y:S01]  /*16b0*/  IMAD R96, R0, R5, R96 ;  /* 0x0000000500607224 */ /* 0x000fe200078e0260 */
[----:B------:R-:W-:Y:S01]  /*16c0*/  LOP3.LUT R5, R2, 0x28, RZ, 0xfc, !PT ;  /* 0x0000002802057812 */ /* 0x000fe200078efcff */
[----:B------:R-:W-:Y:S01]  /*16d0*/  IMAD R100, R0, R13, R100 ;  /* 0x0000000d00647224 */ /* 0x000fe200078e0264 */
[----:B------:R-:W-:Y:S01]  /*16e0*/  IABS R104, R10 ;  /* 0x0000000a00687213 */ /* 0x000fe20000000000 */
[----:B------:R-:W-:Y:S01]  /*16f0*/  @!P5 IMAD.IADD R94, R94, 0x1, -R0 ;  /* 0x000000015e5ed824 */ /* 0x000fe200078e0a00 */
[----:B------:R-:W-:Y:S01]  /*1700*/  IABS R98, R5 ;  /* 0x0000000500627213 */ /* 0x000fe20000000000 */
[C---:B------:R-:W-:Y:S01]  /*1710*/  IMAD R102, R0.reuse, R9, R102 ;  /* 0x0000000900667224 */ /* 0x040fe200078e0266 */
[C---:B------:R-:W-:Y:S01]  /*1720*/  ISETP.GT.U32.AND P5, PT, R0.reuse, R100, PT ;  /* 0x000000640000720c */ /* 0x040fe20003fa4070 */
[----:B------:R-:W-:Y:S01]  /*1730*/  @!P2 IMAD.MOV R94, RZ, RZ, -R94 ;  /* 0x000000ffff5ea224 */ /* 0x000fe200078e0a5e */
[C---:B------:R-:W-:Y:S01]  /*1740*/  ISETP.GT.U32.AND P4, PT, R0.reuse, R96, PT ;  /* 0x000000600000720c */ /* 0x040fe20003f84070 */
[----:B------:R-:W-:Y:S01]  /*1750*/  @!P1 IMAD.MOV R90, RZ, RZ, -R90 ;  /* 0x000000ffff5a9224 */ /* 0x000fe200078e0a5a */
[----:B------:R-:W-:Y:S01]  /*1760*/  ISETP.GT.U32.AND P2, PT, R0, R102, PT ;  /* 0x000000660000720c */ /* 0x000fe20003f44070 */
[----:B------:R-:W-:Y:S01]  /*1770*/  IMAD.HI.U32 R4, R3, R104, RZ ;  /* 0x0000006803047227 */ /* 0x000fe200078e00ff */
[----:B------:R-:W-:-:S02]  /*1780*/  ISETP.GE.AND P1, PT, R5, RZ, PT ;  /* 0x000000ff0500720c */ /* 0x000fc40003f26270 */
[----:B------:R-:W-:Y:S01]  /*1790*/  IABS R108, R15 ;  /* 0x0000000f006c7213 */ /* 0x000fe20000000000 */
[C---:B------:R-:W-:Y:S01]  /*17a0*/  IMAD.HI.U32 R5, R3.reuse, R98, RZ ;  /* 0x0000006203057227 */ /* 0x040fe200078e00ff */
[----:B------:R-:W-:Y:S02]  /*17b0*/  LOP3.LUT R16, R2, 0x32, RZ, 0xfc, !PT ;  /* 0x0000003202107812 */ /* 0x000fe400078efcff */
[----:B------:R-:W-:Y:S01]  /*17c0*/  IABS R106, R14 ;  /* 0x0000000e006a7213 */ /* 0x000fe20000000000 */
[----:B------:R-:W-:Y:S01]  /*17d0*/  IMAD.MOV R5, RZ, RZ, -R5 ;  /* 0x000000ffff057224 */ /* 0x000fe200078e0a05 */
[----:B------:R-:W-:Y:S01]  /*17e0*/  IABS R110, R16 ;  /* 0x00000010006e7213 */ /* 0x000fe20000000000 */
[----:B------:R-:W-:Y:S01]  /*17f0*/  @!P5 IMAD.IADD R100, R100, 0x1, -R0 ;  /* 0x000000016464d824 */ /* 0x000fe200078e0a00 */
[----:B------:R-:W-:Y:S01]  /*1800*/  @!P4 IADD3 R96, R96, -R0, RZ ;  /* 0x800000006060c210 */ /* 0x000fe20007ffe0ff */
[----:B------:R-:W-:Y:S01]  /*1810*/  IMAD R98, R0, R5, R98 ;  /* 0x0000000500627224 */ /* 0x000fe200078e0262 */
[----:B------:R-:W-:Y:S01]  /*1820*/  LOP3.LUT R17, R2, 0x8e, RZ, 0xfc, !PT ;  /* 0x0000008e02117812 */ /* 0x000fe200078efcff */
[----:B------:R-:W-:Y:S01]  /*1830*/  IMAD.MOV R5, RZ, RZ, -R4 ;  /* 0x000000ffff057224 */ /* 0x000fe200078e0a04 */
[----:B------:R-:W-:Y:S01]  /*1840*/  ISETP.GT.U32.AND P5, PT, R0, R100, PT ;  /* 0x000000640000720c */ /* 0x000fe20003fa4070 */
[----:B------:R-:W-:Y:S01]  /*1850*/  @!P2 IMAD.IADD R102, R102, 0x1, -R0 ;  /* 0x000000016666a824 */ /* 0x000fe200078e0a00 */
[C---:B------:R-:W-:Y:S01]  /*1860*/  ISETP.GT.U32.AND P4, PT, R0.reuse, R96, PT ;  /* 0x000000600000720c */ /* 0x040fe20003f84070 */
[C---:B------:R-:W-:Y:S01]  /*1870*/  IMAD R104, R0.reuse, R5, R104 ;  /* 0x0000000500687224 */ /* 0x040fe200078e0268 */
[----:B------:R-:W-:Y:S01]  /*1880*/  IABS R202, R17 ;  /* 0x0000001100ca7213 */ /* 0x000fe20000000000 */
[----:B------:R-:W-:Y:S01]  /*1890*/  IMAD.HI.U32 R5, R3, R108, RZ ;  /* 0x0000006c03057227 */ /* 0x000fe200078e00ff */
[----:B------:R-:W-:-:S02]  /*18a0*/  ISETP.GT.U32.AND P2, PT, R0, R102, PT ;  /* 0x000000660000720c */ /* 0x000fc40003f44070 */
[----:B------:R-:W-:Y:S01]  /*18b0*/  LOP3.LUT R18, R2, 0xae, RZ, 0xfc, !PT ;  /* 0x000000ae02127812 */ /* 0x000fe200078efcff */
[----:B------:R-:W-:Y:S01]  /*18c0*/  IMAD.HI.U32 R4, R3, R106, RZ ;  /* 0x0000006a03047227 */ /* 0x000fe200078e00ff */
[----:B------:R-:W-:Y:S02]  /*18d0*/  IADD3 R5, -R5, RZ, RZ ;  /* 0x000000ff05057210 */ /* 0x000fe40007ffe1ff */
[----:B------:R-:W-:Y:S01]  /*18e0*/  IABS R236, R18 ;  /* 0x0000001200ec7213 */ /* 0x000fe20000000000 */
[C---:B------:R-:W-:Y:S01]  /*18f0*/  IMAD.HI.U32 R9, R3.reuse, R110, RZ ;  /* 0x0000006e03097227 */ /* 0x040fe200078e00ff */
[----:B------:R-:W-:Y:S02]  /*1900*/  @!P5 IADD3 R100, R100, -R0, RZ ;  /* 0x800000006464d210 */ /* 0x000fe40007ffe0ff */
[----:B------:R-:W-:Y:S01]  /*1910*/  ISETP.GT.U32.AND P5, PT, R0, R104, PT ;  /* 0x000000680000720c */ /* 0x000fe20003fa4070 */
[----:B------:R-:W-:Y:S01]  /*1920*/  IMAD.MOV R13, RZ, RZ, -R4 ;  /* 0x000000ffff0d7224 */ /* 0x000fe200078e0a04 */
[----:B------:R-:W-:Y:S01]  /*1930*/  @!P4 IADD3 R96, R96, -R0, RZ ;  /* 0x800000006060c210 */ /* 0x000fe20007ffe0ff */
[----:B------:R-:W-:Y:S01]  /*1940*/  IMAD.MOV R9, RZ, RZ, -R9 ;  /* 0x000000ffff097224 */ /* 0x000fe200078e0a09 */
[C---:B------:R-:W-:Y:S01]  /*1950*/  ISETP.GT.U32.AND P4, PT, R0.reuse, R98, PT ;  /* 0x000000620000720c */ /* 0x040fe20003f84070 */
[----:B------:R-:W-:Y:S01]  /*1960*/  IMAD R108, R0, R5, R108 ;  /* 0x00000005006c7224 */ /* 0x000fe200078e026c */
[----:B------:R-:W-:Y:S01]  /*1970*/  LOP3.LUT R5, R2, 0x34, RZ, 0xfc, !PT ;  /* 0x0000003402057812 */ /* 0x000fe200078efcff */
[C---:B------:R-:W-:Y:S01]  /*1980*/  IMAD R106, R0.reuse, R13, R106 ;  /* 0x0000000d006a7224 */ /* 0x040fe200078e026a */
[----:B------:R-:W-:Y:S01]  /*1990*/  IABS R42, R31 ;  /* 0x0000001f002a7213 */ /* 0x000fe20000000000 */
[----:B------:R-:W-:Y:S01]  /*19a0*/  IMAD R110, R0, R9, R110 ;  /* 0x00000009006e7224 */ /* 0x000fe200078e026e */
[----:B------:R-:W-:Y:S01]  /*19b0*/  IABS R112, R5 ;  /* 0x0000000500707213 */ /* 0x000fe20000000000 */
[----:B------:R-:W-:Y:S01]  /*19c0*/  @!P2 IMAD.IADD R102, R102, 0x1, -R0 ;  /* 0x000000016666a824 */ /* 0x000fe200078e0a00 */
[C---:B------:R-:W-:Y:S01]  /*19d0*/  ISETP.GT.U32.AND P2, PT, R0.reuse, R108, PT ;  /* 0x0000006c0000720c */ /* 0x040fe20003f44070 */
[----:B------:R-:W-:Y:S01]  /*19e0*/  @!P0 IMAD.MOV R100, RZ, RZ, -R100 ;  /* 0x000000ffff648224 */ /* 0x000fe200078e0a64 */
[C---:B------:R-:W-:Y:S01]  /*19f0*/  ISETP.GT.U32.AND P0, PT, R0.reuse, R106, PT ;  /* 0x0000006a0000720c */ /* 0x040fe20003f04070 */
[----:B------:R-:W-:Y:S01]  /*1a00*/  @!P6 IMAD.MOV R102, RZ, RZ, -R102 ;  /* 0x000000ffff66e224 */ /* 0x000fe200078e0a66 */
[----:B------:R-:W-:Y:S01]  /*1a10*/  ISETP.GT.U32.AND P6, PT, R0, R110, PT ;  /* 0x0000006e0000720c */ /* 0x000fe20003fc4070 */
[----:B------:R-:W-:Y:S01]  /*1a20*/  IMAD.HI.U32 R4, R3, R112, RZ ;  /* 0x0000007003047227 */ /* 0x000fe200078e00ff */
[----:B------:R-:W-:-:S02]  /*1a30*/  LOP3.LUT R9, R2, 0x36, RZ, 0xfc, !PT ;  /* 0x0000003602097812 */ /* 0x000fc400078efcff */
[-C--:B------:R-:W-:Y:S01]  /*1a40*/  @!P5 IADD3 R104, R104, -R0.reuse, RZ ;  /* 0x800000006868d210 */ /* 0x080fe20007ffe0ff */
[----:B------:R-:W-:Y:S01]  /*1a50*/  @!P3 IMAD.MOV R96, RZ, RZ, -R96 ;  /* 0x000000ffff60b224 */ /* 0x000fe200078e0a60 */
[----:B------:R-:W-:Y:S02]  /*1a60*/  IABS R114, R9 ;  /* 0x0000000900727213 */ /* 0x000fe40000000000 */
[----:B------:R-:W-:Y:S01]  /*1a70*/  @!P4 IADD3 R98, R98, -R0, RZ ;  /* 0x800000006262c210 */ /* 0x000fe20007ffe0ff */
[----:B------:R-:W-:Y:S01]  /*1a80*/  @!P2 IMAD.IADD R108, R108, 0x1, -R0 ;  /* 0x000000016c6ca824 */ /* 0x000fe200078e0a00 */
[----:B------:R-:W-:Y:S02]  /*1a90*/  ISETP.GT.U32.AND P5, PT, R0, R104, PT ;  /* 0x000000680000720c */ /* 0x000fe40003fa4070 */
[-C--:B------:R-:W-:Y:S02]  /*1aa0*/  @!P0 IADD3 R106, R106, -R0.reuse, RZ ;  /* 0x800000006a6a8210 */ /* 0x080fe40007ffe0ff */
[----:B------:R-:W-:Y:S01]  /*1ab0*/  ISETP.GE.AND P0, PT, R5, RZ, PT ;  /* 0x000000ff0500720c */ /* 0x000fe20003f06270 */
[----:B------:R-:W-:Y:S01]  /*1ac0*/  IMAD.MOV R5, RZ, RZ, -R4 ;  /* 0x000000ffff057224 */ /* 0x000fe200078e0a04 */
[----:B------:R-:W-:Y:S01]  /*1ad0*/  @!P6 IADD3 R110, R110, -R0, RZ ;  /* 0x800000006e6ee210 */ /* 0x000fe20007ffe0ff */
[----:B------:R-:W-:Y:S01]  /*1ae0*/  IMAD.HI.U32 R4, R3, R114, RZ ;  /* 0x0000007203047227 */ /* 0x000fe200078e00ff */
[----:B------:R-:W-:-:S02]  /*1af0*/  ISETP.GT.U32.AND P6, PT, R0, R108, PT ;  /* 0x0000006c0000720c */ /* 0x000fc40003fc4070 */
[C---:B------:R-:W-:Y:S01]  /*1b00*/  ISETP.GT.U32.AND P4, PT, R0.reuse, R98, PT ;  /* 0x000000620000720c */ /* 0x040fe20003f84070 */
[----:B------:R-:W-:Y:S01]  /*1b10*/  IMAD R112, R0, R5, R112 ;  /* 0x0000000500707224 */ /* 0x000fe200078e0270 */
[----:B------:R-:W-:Y:S01]  /*1b20*/  ISETP.GE.AND P3, PT, R10, RZ, PT ;  /* 0x000000ff0a00720c */ /* 0x000fe20003f66270 */
[----:B------:R-:W-:Y:S01]  /*1b30*/  IMAD.MOV R5, RZ, RZ, -R4 ;  /* 0x000000ffff057224 */ /* 0x000fe200078e0a04 */
[----:B------:R-:W-:Y:S01]  /*1b40*/  LOP3.LUT R10, R2, 0x38, RZ, 0xfc, !PT ;  /* 0x00000038020a7812 */ /* 0x000fe200078efcff */
[----:B------:R-:W-:Y:S01]  /*1b50*/  @!P5 IMAD.IADD R104, R104, 0x1, -R0 ;  /* 0x000000016868d824 */ /* 0x000fe200078e0a00 */
[C---:B------:R-:W-:Y:S01]  /*1b60*/  ISETP.GT.U32.AND P2, PT, R0.reuse, R106, PT ;  /* 0x0000006a0000720c */ /* 0x040fe20003f44070 */
[----:B------:R-:W-:Y:S01]  /*1b70*/  IMAD R114, R0, R5, R114 ;  /* 0x0000000500727224 */ /* 0x000fe200078e0272 */
[----:B------:R-:W-:Y:S02]  /*1b80*/  IABS R116, R10 ;  /* 0x0000000a00747213 */ /* 0x000fe40000000000 */
[----:B------:R-:W-:Y:S01]  /*1b90*/  ISETP.GE.AND P5, PT, R16, RZ, PT ;  /* 0x000000ff1000720c */ /* 0x000fe20003fa6270 */
[--C-:B------:R-:W-:Y:S01]  /*1ba0*/  @!P6 IMAD.IADD R108, R108, 0x1, -R0.reuse ;  /* 0x000000016c6ce824 */ /* 0x100fe200078e0a00 */
[----:B------:R-:W-:Y:S01]  /*1bb0*/  ISETP.GT.U32.AND P6, PT, R0, R114, PT ;  /* 0x000000720000720c */ /* 0x000fe20003fc4070 */
[----:B------:R-:W-:Y:S01]  /*1bc0*/  @!P4 IMAD.IADD R98, R98, 0x1, -R0 ;  /* 0x000000016262c824 */ /* 0x000fe200078e0a00 */
[----:B------:R-:W-:Y:S01]  /*1bd0*/  ISETP.GE.AND P4, PT, R14, RZ, PT ;  /* 0x000000ff0e00720c */ /* 0x000fe20003f86270 */
[----:B------:R-:W-:Y:S01]  /*1be0*/  @!P3 IMAD.MOV R104, RZ, RZ, -R104 ;  /* 0x000000ffff68b224 */ /* 0x000fe200078e0a68 */
[----:B------:R-:W-:Y:S01]  /*1bf0*/  ISETP.GT.U32.AND P3, PT, R0, R110, PT ;  /* 0x0000006e0000720c */ /* 0x000fe20003f64070 */
[----:B------:R-:W-:Y:S01]  /*1c00*/  IMAD.HI.U32 R4, R3, R116, RZ ;  /* 0x0000007403047227 */ /* 0x000fe200078e00ff */
[----:B------:R-:W-:-:S02]  /*1c10*/  LOP3.LUT R14, R2, 0x3a, RZ, 0xfc, !PT ;  /* 0x0000003a020e7812 */ /* 0x000fc400078efcff */
[----:B------:R-:W-:Y:S01]  /*1c20*/  @!P1 IADD3 R98, -R98, RZ, RZ ;  /* 0x000000ff62629210 */ /* 0x000fe20007ffe1ff */
[----:B------:R-:W-:Y:S01]  /*1c30*/  IMAD.MOV R13, RZ, RZ, -R4 ;  /* 0x000000ffff0d7224 */ /* 0x000fe200078e0a04 */
[----:B------:R-:W-:Y:S02]  /*1c40*/  ISETP.GE.AND P1, PT, R15, RZ, PT ;  /* 0x000000ff0f00720c */ /* 0x000fe40003f26270 */
[----:B------:R-:W-:Y:S01]  /*1c50*/  LOP3.LUT R15, R2, 0x3c, RZ, 0xfc, !PT ;  /* 0x0000003c020f7812 */ /* 0x000fe200078efcff */
[----:B------:R-:W-:Y:S01]  /*1c60*/  IMAD R116, R0, R13, R116 ;  /* 0x0000000d00747224 */ /* 0x000fe200078e0274 */
[----:B------:R-:W-:Y:S02]  /*1c70*/  IABS R118, R14 ;  /* 0x0000000e00767213 */ /* 0x000fe40000000000 */
[----:B------:R-:W-:Y:S01]  /*1c80*/  IABS R120, R15 ;  /* 0x0000000f00787213 */ /* 0x000fe20000000000 */
[----:B------:R-:W-:Y:S01]  /*1c90*/  @!P3 IMAD.IADD R110, R110, 0x1, -R0 ;  /* 0x000000016e6eb824 */ /* 0x000fe200078e0a00 */
[----:B------:R-:W-:Y:S01]  /*1ca0*/  @!P6 IADD3 R114, R114, -R0, RZ ;  /* 0x800000007272e210 */ /* 0x000fe20007ffe0ff */
[----:B------:R-:W-:Y:S01]  /*1cb0*/  IMAD.HI.U32 R5, R3, R118, RZ ;  /* 0x0000007603057227 */ /* 0x000fe200078e00ff */
[----:B------:R-:W-:-:S02]  /*1cc0*/  ISETP.GE.AND P3, PT, R9, RZ, PT ;  /* 0x000000ff0900720c */ /* 0x000fc40003f66270 */
[----:B------:R-:W-:Y:S01]  /*1cd0*/  ISETP.GT.U32.AND P6, PT, R0, R114, PT ;  /* 0x000000720000720c */ /* 0x000fe20003fc4070 */
[----:B------:R-:W-:Y:S01]  /*1ce0*/  IMAD.HI.U32 R9, R3, R120, RZ ;  /* 0x0000007803097227 */ /* 0x000fe200078e00ff */
[----:B------:R-:W-:Y:S02]  /*1cf0*/  @!P2 IADD3 R106, R106, -R0, RZ ;  /* 0x800000006a6aa210 */ /* 0x000fe40007ffe0ff */
[----:B------:R-:W-:Y:S01]  /*1d00*/  ISETP.GT.U32.AND P2, PT, R0, R112, PT ;  /* 0x000000700000720c */ /* 0x000fe20003f44070 */
[----:B------:R-:W-:Y:S01]  /*1d10*/  IMAD.MOV R5, RZ, RZ, -R5 ;  /* 0x000000ffff057224 */ /* 0x000fe200078e0a05 */
[----:B------:R-:W-:Y:S01]  /*1d20*/  @!P1 IADD3 R108, -R108, RZ, RZ ;  /* 0x000000ff6c6c9210 */ /* 0x000fe20007ffe1ff */
[----:B------:R-:W-:Y:S01]  /*1d30*/  IMAD.MOV R9, RZ, RZ, -R9 ;  /* 0x000000ffff097224 */ /* 0x000fe200078e0a09 */
[C---:B------:R-:W-:Y:S01]  /*1d40*/  ISETP.GT.U32.AND P1, PT, R0.reuse, R116, PT ;  /* 0x000000740000720c */ /* 0x040fe20003f24070 */
[----:B------:R-:W-:Y:S01]  /*1d50*/  IMAD R118, R0, R5, R118 ;  /* 0x0000000500767224 */ /* 0x000fe200078e0276 */
[----:B------:R-:W-:Y:S01]  /*1d60*/  LOP3.LUT R13, R2, 0x42, RZ, 0xfc, !PT ;  /* 0x00000042020d7812 */ /* 0x000fe200078efcff */
[----:B------:R-:W-:Y:S01]  /*1d70*/  IMAD R120, R0, R9, R120 ;  /* 0x0000000900787224 */ /* 0x000fe200078e0278 */
[----:B------:R-:W-:Y:S01]  /*1d80*/  LOP3.LUT R9, R2, 0x3e, RZ, 0xfc, !PT ;  /* 0x0000003e02097812 */ /* 0x000fe200078efcff */
[----:B------:R-:W-:Y:S01]  /*1d90*/  @!P5 IMAD.MOV R110, RZ, RZ, -R110 ;  /* 0x000000ffff6ed224 */ /* 0x000fe200078e0a6e */
[----:B------:R-:W-:Y:S01]  /*1da0*/  ISETP.GT.U32.AND P5, PT, R0, R118, PT ;  /* 0x000000760000720c */ /* 0x000fe20003fa4070 */
[----:B------:R-:W-:Y:S01]  /*1db0*/  @!P4 IMAD.MOV R106, RZ, RZ, -R106 ;  /* 0x000000ffff6ac224 */ /* 0x000fe200078e0a6a */
[----:B------:R-:W-:-:S02]  /*1dc0*/  @!P6 IADD3 R114, R114, -R0, RZ ;  /* 0x800000007272e210 */ /* 0x000fc40007ffe0ff */
[----:B------:R-:W-:Y:S02]  /*1dd0*/  ISETP.GT.U32.AND P6, PT, R0, R120, PT ;  /* 0x000000780000720c */ /* 0x000fe40003fc4070 */
[----:B------:R-:W-:Y:S01]  /*1de0*/  @!P2 IADD3 R112, R112, -R0, RZ ;  /* 0x800000007070a210 */ /* 0x000fe20007ffe0ff */
[----:B------:R-:W-:Y:S01]  /*1df0*/  @!P1 IMAD.IADD R116, R116, 0x1, -R0 ;  /* 0x0000000174749824 */ /* 0x000fe200078e0a00 */
[----:B------:R-:W-:Y:S01]  /*1e00*/  IABS R122, R9 ;  /* 0x00000009007a7213 */ /* 0x000fe20000000000 */
[----:B------:R-:W-:Y:S01]  /*1e10*/  @!P3 IMAD.MOV R114, RZ, RZ, -R114 ;  /* 0x000000ffff72b224 */ /* 0x000fe200078e0a72 */
[----:B------:R-:W-:Y:S02]  /*1e20*/  ISETP.GE.AND P2, PT, R10, RZ, PT ;  /* 0x000000ff0a00720c */ /* 0x000fe40003f46270 */
[----:B------:R-:W-:Y:S01]  /*1e30*/  LOP3.LUT R10, R2, 0x40, RZ, 0xfc, !PT ;  /* 0x00000040020a7812 */ /* 0x000fe200078efcff */
[----:B------:R-:W-:Y:S01]  /*1e40*/  IMAD.HI.U32 R4, R3, R122, RZ ;  /* 0x0000007a03047227 */ /* 0x000fe200078e00ff */
[----:B------:R-:W-:-:S02]  /*1e50*/  ISETP.GT.U32.AND P4, PT, R0, R112, PT ;  /* 0x000000700000720c */ /* 0x000fc40003f84070 */
[----:B------:R-:W-:Y:S01]  /*1e60*/  IABS R124, R10 ;  /* 0x0000000a007c7213 */ /* 0x000fe20000000000 */
[--C-:B------:R-:W-:Y:S01]  /*1e70*/  @!P5 IMAD.IADD R118, R118, 0x1, -R0.reuse ;  /* 0x000000017676d824 */ /* 0x100fe200078e0a00 */
[----:B------:R-:W-:Y:S01]  /*1e80*/  ISETP.GT.U32.AND P5, PT, R0, R116, PT ;  /* 0x000000740000720c */ /* 0x000fe20003fa4070 */
[----:B------:R-:W-:Y:S01]  /*1e90*/  @!P6 IMAD.IADD R120, R120, 0x1, -R0 ;  /* 0x000000017878e824 */ /* 0x000fe200078e0a00 */
[----:B------:R-:W-:Y:S01]  /*1ea0*/  IADD3 R5, -R4, RZ, RZ ;  /* 0x000000ff04057210 */ /* 0x000fe20007ffe1ff */
[C---:B------:R-:W-:Y:S01]  /*1eb0*/  IMAD.HI.U32 R4, R3.reuse, R124, RZ ;  /* 0x0000007c03047227 */ /* 0x040fe200078e00ff */
[C---:B------:R-:W-:Y:S02]  /*1ec0*/  ISETP.GT.U32.AND P6, PT, R0.reuse, R118, PT ;  /* 0x000000760000720c */ /* 0x040fe40003fc4070 */
[----:B------:R-:W-:Y:S01]  /*1ed0*/  IABS R126, R13 ;  /* 0x0000000d007e7213 */ /* 0x000fe20000000000 */
[----:B------:R-:W-:Y:S01]  /*1ee0*/  IMAD R122, R0, R5, R122 ;  /* 0x00000005007a7224 */ /* 0x000fe200078e027a */
[----:B------:R-:W-:Y:S01]  /*1ef0*/  IADD3 R5, -R4, RZ, RZ ;  /* 0x000000ff04057210 */ /* 0x000fe20007ffe1ff */
[----:B------:R-:W-:Y:S01]  /*1f00*/  @!P4 IMAD.IADD R112, R112, 0x1, -R0 ;  /* 0x000000017070c824 */ /* 0x000fe200078e0a00 */
[----:B------:R-:W-:Y:S01]  /*1f10*/  ISETP.GE.AND P4, PT, R14, RZ, PT ;  /* 0x000000ff0e00720c */ /* 0x000fe20003f86270 */
[----:B------:R-:W-:Y:S01]  /*1f20*/  IMAD.HI.U32 R4, R3, R126, RZ ;  /* 0x0000007e03047227 */ /* 0x000fe200078e00ff */
[----:B------:R-:W-:-:S02]  /*1f30*/  LOP3.LUT R14, R2, 0x44, RZ, 0xfc, !PT ;  /* 0x00000044020e7812 */ /* 0x000fc400078efcff */
[----:B------:R-:W-:Y:S01]  /*1f40*/  ISETP.GE.AND P1, PT, R15, RZ, PT ;  /* 0x000000ff0f00720c */ /* 0x000fe20003f26270 */
[----:B------:R-:W-:Y:S01]  /*1f50*/  @!P5 IMAD.IADD R116, R116, 0x1, -R0 ;  /* 0x000000017474d824 */ /* 0x000fe200078e0a00 */
[C---:B------:R-:W-:Y:S01]  /*1f60*/  ISETP.GT.U32.AND P5, PT, R0.reuse, R122, PT ;  /* 0x0000007a0000720c */ /* 0x040fe20003fa4070 */
[----:B------:R-:W-:Y:S01]  /*1f70*/  IMAD R124, R0, R5, R124 ;  /* 0x00000005007c7224 */ /* 0x000fe200078e027c */
[----:B------:R-:W-:Y:S01]  /*1f80*/  IABS R128, R14 ;  /* 0x0000000e00807213 */ /* 0x000fe20000000000 */
[----:B------:R-:W-:Y:S01]  /*1f90*/  @!P6 IMAD.IADD R118, R118, 0x1, -R0 ;  /* 0x000000017676e824 */ /* 0x000fe200078e0a00 */
[----:B------:R-:W-:Y:S01]  /*1fa0*/  LOP3.LUT R15, R2, 0x46, RZ, 0xfc, !PT ;  /* 0x00000046020f7812 */ /* 0x000fe200078efcff */
[----:B------:R-:W-:Y:S01]  /*1fb0*/  IMAD.MOV R5, RZ, RZ, -R4 ;  /* 0x000000ffff057224 */ /* 0x000fe200078e0a04 */
[----:B------:R-:W-:Y:S01]  /*1fc0*/  ISETP.GT.U32.AND P6, PT, R0, R124, PT ;  /* 0x0000007c0000720c */ /* 0x000fe20003fc4070 */
[----:B------:R-:W-:Y:S01]  /*1fd0*/  IMAD.HI.U32 R4, R3, R128, RZ ;  /* 0x0000008003047227 */ /* 0x000fe200078e00ff */
[----:B------:R-:W-:-:S02]  /*1fe0*/  IABS R130, R15 ;  /* 0x0000000f00827213 */ /* 0x000fc40000000000 */
[----:B------:R-:W-:Y:S01]  /*1ff0*/  @!P2 IADD3 R116, -R116, RZ, RZ ;  /* 0x000000ff7474a210 */ /* 0x000fe20007ffe1ff */
[----:B------:R-:W-:Y:S01]  /*2000*/  @!P0 IMAD.MOV R112, RZ, RZ, -R112 ;  /* 0x000000ffff708224 */ /* 0x000fe200078e0a70 */
[----:B------:R-:W-:Y:S01]  /*2010*/  ISETP.GT.U32.AND P0, PT, R0, R120, PT ;  /* 0x000000780000720c */ /* 0x000fe20003f04070 */
[----:B------:R-:W-:Y:S01]  /*2020*/  @!P5 IMAD.IADD R122, R122, 0x1, -R0 ;  /* 0x000000017a7ad824 */ /* 0x000fe200078e0a00 */
[----:B------:R-:W-:Y:S01]  /*2030*/  ISETP.GE.AND P5, PT, R10, RZ, PT ;  /* 0x000000ff0a00720c */ /* 0x000fe20003fa6270 */
[----:B------:R-:W-:Y:S01]  /*2040*/  IMAD R126, R0, R5, R126 ;  /* 0x00000005007e7224 */ /* 0x000fe200078e027e */
[----:B------:R-:W-:Y:S01]  /*2050*/  IADD3 R5, -R4, RZ, RZ ;  /* 0x000000ff04057210 */ /* 0x000fe20007ffe1ff */
[----:B------:R-:W-:Y:S01]  /*2060*/  IMAD.HI.U32 R4, R3, R130, RZ ;  /* 0x0000008203047227 */ /* 0x000fe200078e00ff */
[----:B------:R-:W-:Y:S02]  /*2070*/  LOP3.LUT R10, R2, 0x4c, RZ, 0xfc, !PT ;  /* 0x0000004c020a7812 */ /* 0x000fe400078efcff */
[----:B------:R-:W-:Y:S01]  /*2080*/  ISETP.GT.U32.AND P3, PT, R0, R126, PT ;  /* 0x0000007e0000720c */ /* 0x000fe20003f64070 */
[----:B------:R-:W-:Y:S01]  /*2090*/  @!P6 IMAD.IADD R124, R124, 0x1, -R0 ;  /* 0x000000017c7ce824 */ /* 0x000fe200078e0a00 */
[C---:B------:R-:W-:Y:S01]  /*20a0*/  ISETP.GT.U32.AND P6, PT, R0.reuse, R122, PT ;  /* 0x0000007a0000720c */ /* 0x040fe20003fc4070 */
[----:B------:R-:W-:Y:S01]  /*20b0*/  IMAD R128, R0, R5, R128 ;  /* 0x0000000500807224 */ /* 0x000fe200078e0280 */
[----:B------:R-:W-:Y:S01]  /*20c0*/  IADD3 R5, -R4, RZ, RZ ;  /* 0x000000ff04057210 */ /* 0x000fe20007ffe1ff */
[----:B------:R-:W-:Y:S01]  /*20d0*/  @!P4 IMAD.MOV R118, RZ, RZ, -R118 ;  /* 0x000000ffff76c224 */ /* 0x000fe200078e0a76 */
[----:B------:R-:W-:-:S02]  /*20e0*/  @!P0 IADD3 R120, R120, -R0, RZ ;  /* 0x8000000078788210 */ /* 0x000fc40007ffe0ff */
[----:B------:R-:W-:Y:S01]  /*20f0*/  ISETP.GE.AND P0, PT, R9, RZ, PT ;  /* 0x000000ff0900720c */ /* 0x000fe20003f06270 */
[----:B------:R-:W-:Y:S01]  /*2100*/  IMAD R130, R0, R5, R130 ;  /* 0x0000000500827224 */ /* 0x000fe200078e0282 */
[----:B------:R-:W-:Y:S01]  /*2110*/  LOP3.LUT R9, R2, 0x48, RZ, 0xfc, !PT ;  /* 0x0000004802097812 */ /* 0x000fe200078efcff */
[----:B------:R-:W-:Y:S01]  /*2120*/  @!P1 IMAD.MOV R120, RZ, RZ, -R120 ;  /* 0x000000ffff789224 */ /* 0x000fe200078e0a78 */
[----:B------:R-:W-:Y:S02]  /*2130*/  ISETP.GT.U32.AND P2, PT, R0, R124, PT ;  /* 0x0000007c0000720c */ /* 0x000fe40003f44070 */
[----:B------:R-:W-:Y:S01]  /*2140*/  IABS R132, R9 ;  /* 0x0000000900847213 */ /* 0x000fe20000000000 */
[----:B------:R-:W-:Y:S01]  /*2150*/  @!P6 IMAD.IADD R122, R122, 0x1, -R0 ;  /* 0x000000017a7ae824 */ /* 0x000fe200078e0a00 */
[----:B------:R-:W-:Y:S02]  /*2160*/  ISETP.GT.U32.AND P6, PT, R0, R128, PT ;  /* 0x000000800000720c */ /* 0x000fe40003fc4070 */
[----:B------:R-:W-:Y:S01]  /*2170*/  @!P3 IADD3 R126, R126, -R0, RZ ;  /* 0x800000007e7eb210 */ /* 0x000fe20007ffe0ff */
[----:B------:R-:W-:Y:S01]  /*2180*/  IMAD.HI.U32 R4, R3, R132, RZ ;  /* 0x0000008403047227 */ /* 0x000fe200078e00ff */
[----:B------:R-:W-:-:S02]  /*2190*/  ISETP.GE.AND P4, PT, R13, RZ, PT ;  /* 0x000000ff0d00720c */ /* 0x000fc40003f86270 */
[----:B------:R-:W-:Y:S01]  /*21a0*/  ISETP.GE.AND P3, PT, R9, RZ, PT ;  /* 0x000000ff0900720c */ /* 0x000fe20003f66270 */
[----:B------:R-:W-:Y:S01]  /*21b0*/  @!P0 IMAD.MOV R122, RZ, RZ, -R122 ;  /* 0x000000ffff7a8224 */ /* 0x000fe200078e0a7a */
[----:B------:R-:W-:Y:S01]  /*21c0*/  IADD3 R5, -R4, RZ, RZ ;  /* 0x000000ff04057210 */ /* 0x000fe20007ffe1ff */
[--C-:B------:R-:W-:Y:S01]  /*21d0*/  @!P2 IMAD.IADD R124, R124, 0x1, -R0.reuse ;  /* 0x000000017c7ca824 */ /* 0x100fe200078e0a00 */
[C---:B------:R-:W-:Y:S02]  /*21e0*/  LOP3.LUT R9, R2.reuse, 0x4a, RZ, 0xfc, !PT ;  /* 0x0000004a02097812 */ /* 0x040fe400078efcff */
[----:B------:R-:W-:Y:S01]  /*21f0*/  LOP3.LUT R13, R2, 0x4e, RZ, 0xfc, !PT ;  /* 0x0000004e020d7812 */ /* 0x000fe200078efcff */
[----:B------:R-:W-:Y:S01]  /*2200*/  @!P6 IMAD.IADD R128, R128, 0x1, -R0 ;  /* 0x000000018080e824 */ /* 0x000fe200078e0a00 */
[C---:B------:R-:W-:Y:S01]  /*2210*/  ISETP.GT.U32.AND P6, PT, R0.reuse, R126, PT ;  /* 0x0000007e0000720c */ /* 0x040fe20003fc4070 */
[C---:B------:R-:W-:Y:S01]  /*2220*/  IMAD R132, R0.reuse, R5, R132 ;  /* 0x0000000500847224 */ /* 0x040fe200078e0284 */
[----:B------:R-:W-:Y:S01]  /*2230*/  IABS R134, R9 ;  /* 0x0000000900867213 */ /* 0x000fe20000000000 */
[----:B------:R-:W-:Y:S01]  /*2240*/  @!P5 IMAD.MOV R124, RZ, RZ, -R124 ;  /* 0x000000ffff7cd224 */ /* 0x000fe200078e0a7c */
[----:B------:R-:W-:-:S02]  /*2250*/  ISETP.GT.U32.AND P5, PT, R0, R130, PT ;  /* 0x000000820000720c */ /* 0x000fc40003fa4070 */
[----:B------:R-:W-:Y:S01]  /*2260*/  ISETP.GT.U32.AND P0, PT, R0, R128, PT ;  /* 0x000000800000720c */ /* 0x000fe20003f04070 */
[C---:B------:R-:W-:Y:S01]  /*2270*/  IMAD.HI.U32 R4, R3.reuse, R134, RZ ;  /* 0x0000008603047227 */ /* 0x040fe200078e00ff */
[----:B------:R-:W-:Y:S02]  /*2280*/  IABS R136, R10 ;  /* 0x0000000a00887213 */ /* 0x000fe40000000000 */
[----:B------:R-:W-:Y:S02]  /*2290*/  IABS R138, R13 ;  /* 0x0000000d008a7213 */ /* 0x000fe40000000000 */
[----:B------:R-:W-:Y:S01]  /*22a0*/  ISETP.GE.AND P1, PT, R14, RZ, PT ;  /* 0x000000ff0e00720c */ /* 0x000fe20003f26270 */
[----:B------:R-:W-:Y:S01]  /*22b0*/  @!P6 IMAD.IADD R126, R126, 0x1, -R0 ;  /* 0x000000017e7ee824 */ /* 0x000fe200078e0a00 */
[----:B------:R-:W-:Y:S01]  /*22c0*/  ISETP.GT.U32.AND P6, PT, R0, R132, PT ;  /* 0x000000840000720c */ /* 0x000fe20003fc4070 */
[----:B------:R-:W-:Y:S01]  /*22d0*/  IMAD.HI.U32 R5, R3, R136, RZ ;  /* 0x0000008803057227 */ /* 0x000fe200078e00ff */
[----:B------:R-:W-:-:S02]  /*22e0*/  LOP3.LUT R14, R2, 0x52, RZ, 0xfc, !PT ;  /* 0x00000052020e7812 */ /* 0x000fc400078efcff */
[-C--:B------:R-:W-:Y:S01]  /*22f0*/  @!P5 IADD3 R130, R130, -R0.reuse, RZ ;  /* 0x800000008282d210 */ /* 0x080fe20007ffe0ff */
[----:B------:R-:W-:Y:S01]  /*2300*/  IMAD.MOV R5, RZ, RZ, -R5 ;  /* 0x000000ffff057224 */ /* 0x000fe200078e0a05 */
[----:B------:R-:W-:Y:S02]  /*2310*/  @!P0 IADD3 R128, R128, -R0, RZ ;  /* 0x8000000080808210 */ /* 0x000fe40007ffe0ff */
[----:B------:R-:W-:Y:S01]  /*2320*/  ISETP.GE.AND P0, PT, R9, RZ, PT ;  /* 0x000000ff0900720c */ /* 0x000fe20003f06270 */
[----:B------:R-:W-:Y:S01]  /*2330*/  IMAD.MOV R9, RZ, RZ, -R4 ;  /* 0x000000ffff097224 */ /* 0x000fe200078e0a04 */
[----:B------:R-:W-:Y:S01]  /*2340*/  @!P4 IADD3 R126, -R126, RZ, RZ ;  /* 0x000000ff7e7ec210 */ /* 0x000fe20007ffe1ff */
[----:B------:R-:W-:Y:S01]  /*2350*/  IMAD.HI.U32 R4, R3, R138, RZ ;  /* 0x0000008a03047227 */ /* 0x000fe200078e00ff */
[----:B------:R-:W-:Y:S02]  /*2360*/  ISETP.GE.AND P5, PT, R10, RZ, PT ;  /* 0x000000ff0a00720c */ /* 0x000fe40003fa6270 */
[----:B------:R-:W-:Y:S01]  /*2370*/  LOP3.LUT R10, R2, 0x50, RZ, 0xfc, !PT ;  /* 0x00000050020a7812 */ /* 0x000fe200078efcff */
[----:B------:R-:W-:Y:S01]  /*2380*/  @!P6 IMAD.IADD R132, R132, 0x1, -R0 ;  /* 0x000000018484e824 */ /* 0x000fe200078e0a00 */
[C---:B------:R-:W-:Y:S01]  /*2390*/  ISETP.GT.U32.AND P6, PT, R0.reuse, R130, PT ;  /* 0x000000820000720c */ /* 0x040fe20003fc4070 */
[C---:B------:R-:W-:Y:S01]  /*23a0*/  IMAD R134, R0.reuse, R9, R134 ;  /* 0x0000000900867224 */ /* 0x040fe200078e0286 */
[----:B------:R-:W-:Y:S01]  /*23b0*/  IABS R146, R14 ;  /* 0x0000000e00927213 */ /* 0x000fe20000000000 */
[----:B------:R-:W-:Y:S01]  /*23c0*/  IMAD.MOV R9, RZ, RZ, -R4 ;  /* 0x000000ffff097224 */ /* 0x000fe200078e0a04 */
[C---:B------:R-:W-:Y:S01]  /*23d0*/  ISETP.GT.U32.AND P4, PT, R0.reuse, R132, PT ;  /* 0x000000840000720c */ /* 0x040fe20003f84070 */
[C---:B------:R-:W-:Y:S01]  /*23e0*/  IMAD R136, R0.reuse, R5, R136 ;  /* 0x0000000500887224 */ /* 0x040fe200078e0288 */
[----:B------:R-:W-:Y:S01]  /*23f0*/  IABS R140, R10 ;  /* 0x0000000a008c7213 */ /* 0x000fe20000000000 */
[C---:B------:R-:W-:Y:S01]  /*2400*/  IMAD R138, R0.reuse, R9, R138 ;  /* 0x00000009008a7224 */ /* 0x040fe200078e028a */
[----:B------:R-:W-:Y:S01]  /*2410*/  ISETP.GE.AND P2, PT, R15, RZ, PT ;  /* 0x000000ff0f00720c */ /* 0x000fe20003f46270 */
[----:B------:R-:W-:Y:S01]  /*2420*/  @!P1 IMAD.MOV R128, RZ, RZ, -R128 ;  /* 0x000000ffff809224 */ /* 0x000fe200078e0a80 */
[----:B------:R-:W-:Y:S01]  /*2430*/  ISETP.GT.U32.AND P1, PT, R0, R134, PT ;  /* 0x000000860000720c */ /* 0x000fe20003f24070 */
[----:B------:R-:W-:Y:S01]  /*2440*/  IMAD.HI.U32 R5, R3, R146, RZ ;  /* 0x0000009203057227 */ /* 0x000fe200078e00ff */
[----:B------:R-:W-:-:S02]  /*2450*/  LOP3.LUT R15, R2, 0x54, RZ, 0xfc, !PT ;  /* 0x00000054020f7812 */ /* 0x000fc400078efcff */
[----:B------:R-:W-:Y:S01]  /*2460*/  LOP3.LUT R16, R2, 0x56, RZ, 0xfc, !PT ;  /* 0x0000005602107812 */ /* 0x000fe200078efcff */
[--C-:B------:R-:W-:Y:S01]  /*2470*/  @!P6 IMAD.IADD R130, R130, 0x1, -R0.reuse ;  /* 0x000000018282e824 */ /* 0x100fe200078e0a00 */
[----:B------:R-:W-:Y:S01]  /*2480*/  ISETP.GT.U32.AND P6, PT, R0, R136, PT ;  /* 0x000000880000720c */ /* 0x000fe20003fc4070 */
[----:B------:R-:W-:Y:S01]  /*2490*/  IMAD.HI.U32 R4, R3, R140, RZ ;  /* 0x0000008c03047227 */ /* 0x000fe200078e00ff */
[----:B------:R-:W-:Y:S02]  /*24a0*/  @!P4 IADD3 R132, R132, -R0, RZ ;  /* 0x800000008484c210 */ /* 0x000fe40007ffe0ff */
[----:B------:R-:W-:Y:S01]  /*24b0*/  ISETP.GT.U32.AND P4, PT, R0, R138, PT ;  /* 0x0000008a0000720c */ /* 0x000fe20003f84070 */
[----:B------:R-:W-:Y:S01]  /*24c0*/  IMAD.MOV R5, RZ, RZ, -R5 ;  /* 0x000000ffff057224 */ /* 0x000fe200078e0a05 */
[----:B------:R-:W-:Y:S01]  /*24d0*/  IABS R144, R15 ;  /* 0x0000000f00907213 */ /* 0x000fe20000000000 */
[----:B------:R-:W-:Y:S01]  /*24e0*/  @!P1 IMAD.IADD R134, R134, 0x1, -R0 ;  /* 0x0000000186869824 */ /* 0x000fe200078e0a00 */
[----:B------:R-:W-:Y:S01]  /*24f0*/  IABS R142, R16 ;  /* 0x00000010008e7213 */ /* 0x000fe20000000000 */
[----:B------:R-:W-:Y:S01]  /*2500*/  IMAD.MOV R9, RZ, RZ, -R4 ;  /* 0x000000ffff097224 */ /* 0x000fe200078e0a04 */
[----:B------:R-:W-:Y:S01]  /*2510*/  @!P2 IADD3 R130, -R130, RZ, RZ ;  /* 0x000000ff8282a210 */ /* 0x000fe20007ffe1ff */
[C---:B------:R-:W-:Y:S01]  /*2520*/  IMAD R146, R0.reuse, R5, R146 ;  /* 0x0000000500927224 */ /* 0x040fe200078e0292 */
[----:B------:R-:W-:Y:S01]  /*2530*/  ISETP.GE.AND P1, PT, R13, RZ, PT ;  /* 0x000000ff0d00720c */ /* 0x000fe20003f26270 */
[----:B------:R-:W-:Y:S01]  /*2540*/  IMAD R140, R0, R9, R140 ;  /* 0x00000009008c7224 */ /* 0x000fe200078e028c */
[----:B------:R-:W-:Y:S01]  /*2550*/  @!P6 IADD3 R136, R136, -R0, RZ ;  /* 0x800000008888e210 */ /* 0x000fe20007ffe0ff */
[----:B------:R-:W-:Y:S01]  /*2560*/  IMAD.HI.U32 R4, R3, R144, RZ ;  /* 0x0000009003047227 */ /* 0x000fe200078e00ff */
[----:B------:R-:W-:-:S02]  /*2570*/  ISETP.GT.U32.AND P6, PT, R0, R134, PT ;  /* 0x000000860000720c */ /* 0x000fc40003fc4070 */
[----:B------:R-:W-:Y:S01]  /*2580*/  LOP3.LUT R13, R2, 0x66, RZ, 0xfc, !PT ;  /* 0x00000066020d7812 */ /* 0x000fe200078efcff */
[----:B------:R-:W-:Y:S01]  /*2590*/  @!P4 IMAD.IADD R138, R138, 0x1, -R0 ;  /* 0x000000018a8ac824 */ /* 0x000fe200078e0a00 */
[----:B------:R-:W-:Y:S01]  /*25a0*/  ISETP.GT.U32.AND P4, PT, R0, R136, PT ;  /* 0x000000880000720c */ /* 0x000fe20003f84070 */
[----:B------:R-:W-:Y:S01]  /*25b0*/  @!P3 IMAD.MOV R132, RZ, RZ, -R132 ;  /* 0x000000ffff84b224 */ /* 0x000fe200078e0a84 */
[----:B------:R-:W-:Y:S01]  /*25c0*/  ISETP.GE.AND P3, PT, R10, RZ, PT ;  /* 0x000000ff0a00720c */ /* 0x000fe20003f66270 */
[C---:B------:R-:W-:Y:S01]  /*25d0*/  IMAD.HI.U32 R5, R3.reuse, R142, RZ ;  /* 0x0000008e03057227 */ /* 0x040fe200078e00ff */
[----:B------:R-:W-:Y:S02]  /*25e0*/  LOP3.LUT R10, R2, 0x58, RZ, 0xfc, !PT ;  /* 0x00000058020a7812 */ /* 0x000fe400078efcff */
[----:B------:R-:W-:Y:S01]  /*25f0*/  IADD3 R9, -R4, RZ, RZ ;  /* 0x000000ff04097210 */ /* 0x000fe20007ffe1ff */
[----:B------:R-:W-:Y:S01]  /*2600*/  IMAD.MOV R5, RZ, RZ, -R5 ;  /* 0x000000ffff057224 */ /* 0x000fe200078e0a05 */
[----:B------:R-:W-:Y:S01]  /*2610*/  IABS R148, R10 ;  /* 0x0000000a00947213 */ /* 0x000fe20000000000 */
[----:B------:R-:W-:Y:S01]  /*2620*/  @!P6 IMAD.IADD R134, R134, 0x1, -R0 ;  /* 0x000000018686e824 */ /* 0x000fe200078e0a00 */
[C---:B------:R-:W-:Y:S01]  /*2630*/  ISETP.GT.U32.AND P6, PT, R0.reuse, R140, PT ;  /* 0x0000008c0000720c */ /* 0x040fe20003fc4070 */
[C---:B------:R-:W-:Y:S01]  /*2640*/  IMAD R142, R0.reuse, R5, R142 ;  /* 0x00000005008e7224 */ /* 0x040fe200078e028e */
[----:B------:R-:W-:Y:S01]  /*2650*/  ISETP.GT.U32.AND P2, PT, R0, R138, PT ;  /* 0x0000008a0000720c */ /* 0x000fe20003f44070 */
[----:B------:R-:W-:Y:S01]  /*2660*/  @!P4 IMAD.IADD R136, R136, 0x1, -R0 ;  /* 0x000000018888c824 */ /* 0x000fe200078e0a00 */
[C---:B------:R-:W-:Y:S01]  /*2670*/  ISETP.GT.U32.AND P4, PT, R0.reuse, R146, PT ;  /* 0x000000920000720c */ /* 0x040fe20003f84070 */
[----:B------:R-:W-:Y:S01]  /*2680*/  IMAD R144, R0, R9, R144 ;  /* 0x0000000900907224 */ /* 0x000fe200078e0290 */
[----:B------:R-:W-:Y:S01]  /*2690*/  @!P0 IADD3 R134, -R134, RZ, RZ ;  /* 0x000000ff86868210 */ /* 0x000fe20007ffe1ff */
[----:B------:R-:W-:Y:S01]  /*26a0*/  IMAD.HI.U32 R4, R3, R148, RZ ;  /* 0x0000009403047227 */ /* 0x000fe200078e00ff */
[----:B------:R-:W-:-:S02]  /*26b0*/  LOP3.LUT R9, R2, 0x5a, RZ, 0xfc, !PT ;  /* 0x0000005a02097812 */ /* 0x000fc400078efcff */
[----:B------:R-:W-:Y:S01]  /*26c0*/  IABS R162, R13 ;  /* 0x0000000d00a27213 */ /* 0x000fe20000000000 */
[----:B------:R-:W-:Y:S01]  /*26d0*/  @!P5 IMAD.MOV R136, RZ, RZ, -R136 ;  /* 0x000000ffff88d224 */ /* 0x000fe200078e0a88 */
[----:B------:R-:W-:Y:S01]  /*26e0*/  ISETP.GT.U32.AND P5, PT, R0, R142, PT ;  /* 0x0000008e0000720c */ /* 0x000fe20003fa4070 */
[----:B------:R-:W-:Y:S01]  /*26f0*/  @!P6 IMAD.IADD R140, R140, 0x1, -R0 ;  /* 0x000000018c8ce824 */ /* 0x000fe200078e0a00 */
[----:B------:R-:W-:Y:S01]  /*2700*/  ISETP.GT.U32.AND P6, PT, R0, R144, PT ;  /* 0x000000900000720c */ /* 0x000fe20003fc4070 */
[----:B------:R-:W-:Y:S01]  /*2710*/  IMAD.MOV R5, RZ, RZ, -R4 ;  /* 0x000000ffff057224 */ /* 0x000fe200078e0a04 */
[----:B------:R-:W-:Y:S01]  /*2720*/  IABS R150, R9 ;  /* 0x0000000900967213 */ /* 0x000fe20000000000 */
[----:B------:R-:W-:Y:S01]  /*2730*/  @!P4 IMAD.IADD R146, R146, 0x1, -R0 ;  /* 0x000000019292c824 */ /* 0x000fe200078e0a00 */
[C---:B------:R-:W-:Y:S01]  /*2740*/  ISETP.GT.U32.AND P0, PT, R0.reuse, R140, PT ;  /* 0x0000008c0000720c */ /* 0x040fe20003f04070 */
[----:B------:R-:W-:Y:S01]  /*2750*/  IMAD R148, R0, R5, R148 ;  /* 0x0000000500947224 */ /* 0x000fe200078e0294 */
[----:B------:R-:W-:Y:S01]  /*2760*/  @!P2 IADD3 R138, R138, -R0, RZ ;  /* 0x800000008a8aa210 */ /* 0x000fe20007ffe0ff */
[----:B------:R-:W-:Y:S01]  /*2770*/  IMAD.HI.U32 R4, R3, R150, RZ ;  /* 0x0000009603047227 */ /* 0x000fe200078e00ff */
[----:B------:R-:W-:-:S02]  /*2780*/  ISETP.GT.U32.AND P4, PT, R0, R146, PT ;  /* 0x000000920000720c */ /* 0x000fc40003f84070 */
[----:B------:R-:W-:Y:S01]  /*2790*/  ISETP.GE.AND P2, PT, R14, RZ, PT ;  /* 0x000000ff0e00720c */ /* 0x000fe20003f46270 */
[----:B------:R-:W-:Y:S01]  /*27a0*/  @!P5 IMAD.IADD R142, R142, 0x1, -R0 ;  /* 0x000000018e8ed824 */ /* 0x000fe200078e0a00 */
[----:B------:R-:W-:Y:S01]  /*27b0*/  ISETP.GE.AND P5, PT, R10, RZ, PT ;  /* 0x000000ff0a00720c */ /* 0x000fe20003fa6270 */
[----:B------:R-:W-:Y:S01]  /*27c0*/  IMAD.MOV R5, RZ, RZ, -R4 ;  /* 0x000000ffff057224 */ /* 0x000fe200078e0a04 */
[----:B------:R-:W-:Y:S01]  /*27d0*/  @!P6 IADD3 R144, R144, -R0, RZ ;  /* 0x800000009090e210 */ /* 0x000fe20007ffe0ff */
[----:B------:R-:W-:Y:S01]  /*27e0*/  @!P1 IMAD.MOV R138, RZ, RZ, -R138 ;  /* 0x000000ffff8a9224 */ /* 0x000fe200078e0a8a */
[----:B------:R-:W-:Y:S01]  /*27f0*/  LOP3.LUT R4, R2, 0x5c, RZ, 0xfc, !PT ;  /* 0x0000005c02047812 */ /* 0x000fe200078efcff */
[----:B------:R-:W-:Y:S01]  /*2800*/  @!P0 IMAD.IADD R140, R140, 0x1, -R0 ;  /* 0x000000018c8c8824 */ /* 0x000fe200078e0a00 */
[C---:B------:R-:W-:Y:S01]  /*2810*/  ISETP.GT.U32.AND P6, PT, R0.reuse, R144, PT ;  /* 0x000000900000720c */ /* 0x040fe20003fc4070 */
[----:B------:R-:W-:Y:S01]  /*2820*/  IMAD R150, R0, R5, R150 ;  /* 0x0000000500967224 */ /* 0x000fe200078e0296 */
[----:B------:R-:W-:-:S02]  /*2830*/  ISETP.GE.AND P0, PT, R16, RZ, PT ;  /* 0x000000ff1000720c */ /* 0x000fc40003f06270 */
[----:B------:R-:W-:Y:S02]  /*2840*/  @!P4 IADD3 R146, R146, -R0, RZ ;  /* 0x800000009292c210 */ /* 0x000fe40007ffe0ff */
[----:B------:R-:W-:Y:S02]  /*2850*/  ISETP.GT.U32.AND P4, PT, R0, R148, PT ;  /* 0x000000940000720c */ /* 0x000fe40003f84070 */
[----:B------:R-:W-:Y:S02]  /*2860*/  @!P3 IADD3 R140, -R140, RZ, RZ ;  /* 0x000000ff8c8cb210 */ /* 0x000fe40007ffe1ff */
[----:B------:R-:W-:Y:S02]  /*2870*/  ISETP.GT.U32.AND P3, PT, R0, R142, PT ;  /* 0x0000008e0000720c */ /* 0x000fe40003f64070 */
[----:B------:R-:W-:Y:S01]  /*2880*/  IABS R152, R4 ;  /* 0x0000000400987213 */ /* 0x000fe20000000000 */
[----:B------:R-:W-:Y:S01]  /*2890*/  @!P6 IMAD.IADD R144, R144, 0x1, -R0 ;  /* 0x000000019090e824 */ /* 0x000fe200078e0a00 */
[----:B------:R-:W-:-:S02]  /*28a0*/  @!P2 IADD3 R146, -R146, RZ, RZ ;  /* 0x000000ff9292a210 */ /* 0x000fc40007ffe1ff */
[----:B------:R-:W-:Y:S02]  /*28b0*/  ISETP.GE.AND P6, PT, R9, RZ, PT ;  /* 0x000000ff0900720c */ /* 0x000fe40003fc6270 */
[----:B------:R-:W-:Y:S01]  /*28c0*/  ISETP.GE.AND P2, PT, R4, RZ, PT ;  /* 0x000000ff0400720c */ /* 0x000fe20003f46270 */
[--C-:B------:R-:W-:Y:S01]  /*28d0*/  @!P4 IMAD.IADD R148, R148, 0x1, -R0.reuse ;  /* 0x000000019494c824 */ /* 0x100fe200078e0a00 */
[----:B------:R-:W-:Y:S01]  /*28e0*/  LOP3.LUT R9, R2, 0x60, RZ, 0xfc, !PT ;  /* 0x0000006002097812 */ /* 0x000fe200078efcff */
[----:B------:R-:W-:Y:S01]  /*28f0*/  IMAD.HI.U32 R4, R3, R152, RZ ;  /* 0x0000009803047227 */ /* 0x000fe200078e00ff */
[----:B------:R-:W-:Y:S02]  /*2900*/  ISETP.GE.AND P1, PT, R15, RZ, PT ;  /* 0x000000ff0f00720c */ /* 0x000fe40003f26270 */
[----:B------:R-:W-:Y:S01]  /*2910*/  ISETP.GT.U32.AND P4, PT, R0, R148, PT ;  /* 0x000000940000720c */ /* 0x000fe20003f84070 */
[----:B------:R-:W-:Y:S01]  /*2920*/  @!P3 IMAD.IADD R142, R142, 0x1, -R0 ;  /* 0x000000018e8eb824 */ /* 0x000fe200078e0a00 */
[----:B------:R-:W-:-:S02]  /*2930*/  ISETP.GT.U32.AND P3, PT, R0, R150, PT ;  /* 0x000000960000720c */ /* 0x000fc40003f64070 */
[----:B------:R-:W-:Y:S02]  /*2940*/  IABS R154, R9 ;  /* 0x00000009009a7213 */ /* 0x000fe40000000000 */
[----:B------:R-:W-:Y:S02]  /*2950*/  @!P0 IADD3 R142, -R142, RZ, RZ ;  /* 0x000000ff8e8e8210 */ /* 0x000fe40007ffe1ff */
[----:B------:R-:W-:Y:S02]  /*2960*/  ISETP.GE.AND P0, PT, R9, RZ, PT ;  /* 0x000000ff0900720c */ /* 0x000fe40003f06270 */
[----:B------:R-:W-:Y:S01]  /*2970*/  IADD3 R9, -R4, RZ, RZ ;  /* 0x000000ff04097210 */ /* 0x000fe20007ffe1ff */
[----:B------:R-:W-:Y:S01]  /*2980*/  @!P1 IMAD.MOV R144, RZ, RZ, -R144 ;  /* 0x000000ffff909224 */ /* 0x000fe200078e0a90 */
[----:B------:R-:W-:Y:S01]  /*2990*/  LOP3.LUT R5, R2, 0x5e, RZ, 0xfc, !PT ;  /* 0x0000005e02057812 */ /* 0x000fe200078efcff */
[----:B------:R-:W-:Y:S01]  /*29a0*/  @!P4 IMAD.IADD R148, R148, 0x1, -R0 ;  /* 0x000000019494c824 */ /* 0x000fe200078e0a00 */
[----:B------:R-:W-:Y:S01]  /*29b0*/  LOP3.LUT R10, R2, 0x62, RZ, 0xfc, !PT ;  /* 0x00000062020a7812 */ /* 0x000fe200078efcff */
[----:B------:R-:W-:Y:S01]  /*29c0*/  IMAD R152, R0, R9, R152 ;  /* 0x0000000900987224 */ /* 0x000fe200078e0298 */
[----:B------:R-:W-:Y:S01]  /*29d0*/  ISETP.GE.AND P1, PT, R5, RZ, PT ;  /* 0x000000ff0500720c */ /* 0x000fe20003f26270 */
[----:B------:R-:W-:Y:S01]  /*29e0*/  @!P3 IMAD.IADD R150, R150, 0x1, -R0 ;  /* 0x000000019696b824 */ /* 0x000fe200078e0a00 */
[----:B------:R-:W-:-:S02]  /*29f0*/  @!P5 IADD3 R148, -R148, RZ, RZ ;  /* 0x000000ff9494d210 */ /* 0x000fc40007ffe1ff */
[C---:B------:R-:W-:Y:S02]  /*2a00*/  ISETP.GT.U32.AND P5, PT, R0.reuse, R152, PT ;  /* 0x000000980000720c */ /* 0x040fe40003fa4070 */
[----:B------:R-:W-:Y:S02]  /*2a10*/  ISETP.GT.U32.AND P3, PT, R0, R150, PT ;  /* 0x000000960000720c */ /* 0x000fe40003f64070 */
[----:B------:R-:W-:Y:S01]  /*2a20*/  IABS R156, R5 ;  /* 0x00000005009c7213 */ /* 0x000fe20000000000 */
[C---:B------:R-:W-:Y:S01]  /*2a30*/  IMAD.HI.U32 R5, R3.reuse, R154, RZ ;  /* 0x0000009a03057227 */ /* 0x040fe200078e00ff */
[----:B------:R-:W-:Y:S02]  /*2a40*/  IABS R158, R10 ;  /* 0x0000000a009e7213 */ /* 0x000fe40000000000 */
[----:B------:R-:W-:Y:S01]  /*2a50*/  ISETP.GE.AND P4, PT, R10, RZ, PT ;  /* 0x000000ff0a00720c */ /* 0x000fe20003f86270 */
[----:B------:R-:W-:Y:S01]  /*2a60*/  IMAD.MOV R5, RZ, RZ, -R5 ;  /* 0x000000ffff057224 */ /* 0x000fe200078e0a05 */
[C---:B------:R-:W-:Y:S01]  /*2a70*/  LOP3.LUT R10, R2.reuse, 0x64, RZ, 0xfc, !PT ;  /* 0x00000064020a7812 */ /* 0x040fe200078efcff */
[----:B------:R-:W-:Y:S01]  /*2a80*/  IMAD.HI.U32 R4, R3, R156, RZ ;  /* 0x0000009c03047227 */ /* 0x000fe200078e00ff */
[----:B------:R-:W-:-:S02]  /*2a90*/  LOP3.LUT R14, R2, 0x68, RZ, 0xfc, !PT ;  /* 0x00000068020e7812 */ /* 0x000fc400078efcff */
[----:B------:R-:W-:Y:S01]  /*2aa0*/  IABS R160, R10 ;  /* 0x0000000a00a07213 */ /* 0x000fe20000000000 */
[--C-:B------:R-:W-:Y:S01]  /*2ab0*/  @!P5 IMAD.IADD R152, R152, 0x1, -R0.reuse ;  /* 0x000000019898d824 */ /* 0x100fe200078e0a00 */
[----:B------:R-:W-:Y:S01]  /*2ac0*/  LOP3.LUT R15, R2, 0x6a, RZ, 0xfc, !PT ;  /* 0x0000006a020f7812 */ /* 0x000fe200078efcff */
[----:B------:R-:W-:Y:S01]  /*2ad0*/  @!P3 IMAD.IADD R150, R150, 0x1, -R0 ;  /* 0x000000019696b824 */ /* 0x000fe200078e0a00 */
[----:B------:R-:W-:Y:S01]  /*2ae0*/  IABS R164, R14 ;  /* 0x0000000e00a47213 */ /* 0x000fe20000000000 */
[C---:B------:R-:W-:Y:S01]  /*2af0*/  IMAD R154, R0.reuse, R5, R154 ;  /* 0x00000005009a7224 */ /* 0x040fe200078e029a */
[----:B------:R-:W-:Y:S01]  /*2b00*/  ISETP.GT.U32.AND P5, PT, R0, R152, PT ;  /* 0x000000980000720c */ /* 0x000fe20003fa4070 */
[----:B------:R-:W-:Y:S01]  /*2b10*/  IMAD.MOV R9, RZ, RZ, -R4 ;  /* 0x000000ffff097224 */ /* 0x000fe200078e0a04 */
[----:B------:R-:W-:Y:S01]  /*2b20*/  @!P6 IADD3 R150, -R150, RZ, RZ ;  /* 0x000000ff9696e210 */ /* 0x000fe20007ffe1ff */
[----:B------:R-:W-:Y:S01]  /*2b30*/  IMAD.HI.U32 R4, R3, R158, RZ ;  /* 0x0000009e03047227 */ /* 0x000fe200078e00ff */
[----:B------:R-:W-:-:S02]  /*2b40*/  ISETP.GT.U32.AND P6, PT, R0, R154, PT ;  /* 0x0000009a0000720c */ /* 0x000fc40003fc4070 */
[----:B------:R-:W-:Y:S01]  /*2b50*/  IABS R166, R15 ;  /* 0x0000000f00a67213 */ /* 0x000fe20000000000 */
[----:B------:R-:W-:Y:S01]  /*2b60*/  IMAD R156, R0, R9, R156 ;  /* 0x00000009009c7224 */ /* 0x000fe200078e029c */
[C---:B------:R-:W-:Y:S01]  /*2b70*/  LOP3.LUT R16, R2.reuse, 0x6c, RZ, 0xfc, !PT ;  /* 0x0000006c02107812 */ /* 0x040fe200078efcff */
[----:B------:R-:W-:Y:S01]  /*2b80*/  IMAD.MOV R9, RZ, RZ, -R4 ;  /* 0x000000ffff097224 */ /* 0x000fe200078e0a04 */
[----:B------:R-:W-:Y:S01]  /*2b90*/  LOP3.LUT R29, R2, 0xe6, RZ, 0xfc, !PT ;  /* 0x000000e6021d7812 */ /* 0x000fe200078efcff */
[C---:B------:R-:W-:Y:S01]  /*2ba0*/  IMAD.HI.U32 R5, R3.reuse, R162, RZ ;  /* 0x000000a203057227 */ /* 0x040fe200078e00ff */
[----:B------:R-:W-:Y:S02]  /*2bb0*/  ISETP.GT.U32.AND P3, PT, R0, R156, PT ;  /* 0x0000009c0000720c */ /* 0x000fe40003f64070 */
[----:B------:R-:W-:Y:S01]  /*2bc0*/  @!P5 IADD3 R152, R152, -R0, RZ ;  /* 0x800000009898d210 */ /* 0x000fe20007ffe0ff */
[----:B------:R-:W-:Y:S01]  /*2bd0*/  IMAD R158, R0, R9, R158 ;  /* 0x00000009009e7224 */ /* 0x000fe200078e029e */
[----:B------:R-:W-:Y:S01]  /*2be0*/  IABS R168, R16 ;  /* 0x0000001000a87213 */ /* 0x000fe20000000000 */
[----:B------:R-:W-:Y:S01]  /*2bf0*/  IMAD.MOV R5, RZ, RZ, -R5 ;  /* 0x000000ffff057224 */ /* 0x000fe200078e0a05 */
[----:B------:R-:W-:Y:S01]  /*2c00*/  @!P6 IADD3 R154, R154, -R0, RZ ;  /* 0x800000009a9ae210 */ /* 0x000fe20007ffe0ff */
[----:B------:R-:W-:Y:S01]  /*2c10*/  IMAD.HI.U32 R4, R3, R160, RZ ;  /* 0x000000a003047227 */ /* 0x000fe200078e00ff */
[----:B------:R-:W-:-:S02]  /*2c20*/  ISETP.GT.U32.AND P5, PT, R0, R158, PT ;  /* 0x0000009e0000720c */ /* 0x000fc40003fa4070 */
[C---:B------:R-:W-:Y:S01]  /*2c30*/  ISETP.GT.U32.AND P6, PT, R0.reuse, R154, PT ;  /* 0x0000009a0000720c */ /* 0x040fe20003fc4070 */
[----:B------:R-:W-:Y:S01]  /*2c40*/  IMAD R162, R0, R5, R162 ;  /* 0x0000000500a27224 */ /* 0x000fe200078e02a2 */
[----:B------:R-:W-:Y:S01]  /*2c50*/  IABS R34, R29 ;  /* 0x0000001d00227213 */ /* 0x000fe20000000000 */
[----:B------:R-:W-:Y:S01]  /*2c60*/  @!P3 IMAD.IADD R156, R156, 0x1, -R0 ;  /* 0x000000019c9cb824 */ /* 0x000fe200078e0a00 */
[C---:B------:R-:W-:Y:S01]  /*2c70*/  LOP3.LUT R35, R2.reuse, 0xec, RZ, 0xfc, !PT ;  /* 0x000000ec02237812 */ /* 0x040fe200078efcff */
[----:B------:R-:W-:Y:S01]  /*2c80*/  @!P2 IMAD.MOV R152, RZ, RZ, -R152 ;  /* 0x000000ffff98a224 */ /* 0x000fe200078e0a98 */
[----:B------:R-:W-:Y:S01]  /*2c90*/  LOP3.LUT R37, R2, 0xee, RZ, 0xfc, !PT ;  /* 0x000000ee02257812 */ /* 0x000fe200078efcff */
[----:B------:R-:W-:Y:S01]  /*2ca0*/  IMAD.MOV R9, RZ, RZ, -R4 ;  /* 0x000000ffff097224 */ /* 0x000fe200078e0a04 */
[----:B------:R-:W-:Y:S01]  /*2cb0*/  ISETP.GT.U32.AND P3, PT, R0, R156, PT ;  /* 0x0000009c0000720c */ /* 0x000fe20003f64070 */
[----:B------:R-:W-:Y:S01]  /*2cc0*/  IMAD.HI.U32 R4, R3, R164, RZ ;  /* 0x000000a403047227 */ /* 0x000fe200078e00ff */
[----:B------:R-:W-:-:S02]  /*2cd0*/  IABS R30, R35 ;  /* 0x00000023001e7213 */ /* 0x000fc40000000000 */
[----:B------:R-:W-:Y:S01]  /*2ce0*/  @!P5 IADD3 R158, R158, -R0, RZ ;  /* 0x800000009e9ed210 */ /* 0x000fe20007ffe0ff */
[----:B------:R-:W-:Y:S01]  /*2cf0*/  IMAD.HI.U32 R5, R3, R166, RZ ;  /* 0x000000a603057227 */ /* 0x000fe200078e00ff */
[----:B------:R-:W-:Y:S02]  /*2d00*/  ISETP.GE.AND P5, PT, R10, RZ, PT ;  /* 0x000000ff0a00720c */ /* 0x000fe40003fa6270 */
[----:B------:R-:W-:Y:S01]  /*2d10*/  ISETP.GT.U32.AND P2, PT, R0, R158, PT ;  /* 0x0000009e0000720c */ /* 0x000fe20003f44070 */
[----:B------:R-:W-:Y:S01]  /*2d20*/  @!P6 IMAD.IADD R154, R154, 0x1, -R0 ;  /* 0x000000019a9ae824 */ /* 0x000fe200078e0a00 */
[C---:B------:R-:W-:Y:S01]  /*2d30*/  ISETP.GT.U32.AND P6, PT, R0.reuse, R162, PT ;  /* 0x000000a20000720c */ /* 0x040fe20003fc4070 */
[----:B------:R-:W-:Y:S01]  /*2d40*/  IMAD R160, R0, R9, R160 ;  /* 0x0000000900a07224 */ /* 0x000fe200078e02a0 */
[----:B------:R-:W-:Y:S01]  /*2d50*/  IADD3 R5, -R5, RZ, RZ ;  /* 0x000000ff05057210 */ /* 0x000fe20007ffe1ff */
[----:B------:R-:W-:Y:S01]  /*2d60*/  IMAD.MOV R9, RZ, RZ, -R4 ;  /* 0x000000ffff097224 */ /* 0x000fe200078e0a04 */
[----:B------:R-:W-:Y:S01]  /*2d70*/  LOP3.LUT R10, R2, 0x70, RZ, 0xfc, !PT ;  /* 0x00000070020a7812 */ /* 0x000fe200078efcff */
[----:B------:R-:W-:Y:S01]  /*2d80*/  @!P3 IMAD.IADD R156, R156, 0x1, -R0 ;  /* 0x000000019c9cb824 */ /* 0x000fe200078e0a00 */
[C---:B------:R-:W-:Y:S01]  /*2d90*/  ISETP.GT.U32.AND P3, PT, R0.reuse, R160, PT ;  /* 0x000000a00000720c */ /* 0x040fe20003f64070 */
[----:B------:R-:W-:Y:S01]  /*2da0*/  IMAD R164, R0, R9, R164 ;  /* 0x0000000900a47224 */ /* 0x000fe200078e02a4 */
[----:B------:R-:W-:Y:S01]  /*2db0*/  LOP3.LUT R9, R2, 0x6e, RZ, 0xfc, !PT ;  /* 0x0000006e02097812 */ /* 0x000fe200078efcff */
[----:B------:R-:W-:Y:S01]  /*2dc0*/  IMAD R166, R0, R5, R166 ;  /* 0x0000000500a67224 */ /* 0x000fe200078e02a6 */
[----:B------:R-:W-:Y:S01]  /*2dd0*/  @!P1 IADD3 R156, -R156, RZ, RZ ;  /* 0x000000ff9c9c9210 */ /* 0x000fe20007ffe1ff */
[--C-:B------:R-:W-:Y:S01]  /*2de0*/  @!P2 IMAD.IADD R158, R158, 0x1, -R0.reuse ;  /* 0x000000019e9ea824 */ /* 0x100fe200078e0a00 */
[----:B------:R-:W-:Y:S01]  /*2df0*/  ISETP.GT.U32.AND P2, PT, R0, R164, PT ;  /* 0x000000a40000720c */ /* 0x000fe20003f44070 */
[----:B------:R-:W-:Y:S01]  /*2e00*/  @!P6 IMAD.IADD R162, R162, 0x1, -R0 ;  /* 0x00000001a2a2e824 */ /* 0x000fe200078e0a00 */
[----:B------:R-:W-:Y:S01]  /*2e10*/  IABS R170, R9 ;  /* 0x0000000900aa7213 */ /* 0x000fe20000000000 */
[----:B------:R-:W-:Y:S01]  /*2e20*/  @!P4 IMAD.MOV R158, RZ, RZ, -R158 ;  /* 0x000000ffff9ec224 */ /* 0x000fe200078e0a9e */
[C---:B------:R-:W-:Y:S01]  /*2e30*/  ISETP.GT.U32.AND P4, PT, R0.reuse, R166, PT ;  /* 0x000000a60000720c */ /* 0x040fe20003f84070 */
[----:B------:R-:W-:Y:S01]  /*2e40*/  IMAD.HI.U32 R4, R3, R168, RZ ;  /* 0x000000a803047227 */ /* 0x000fe200078e00ff */
[----:B------:R-:W-:-:S02]  /*2e50*/  ISETP.GT.U32.AND P6, PT, R0, R162, PT ;  /* 0x000000a20000720c */ /* 0x000fc40003fc4070 */
[----:B------:R-:W-:Y:S01]  /*2e60*/  IABS R172, R10 ;  /* 0x0000000a00ac7213 */ /* 0x000fe20000000000 */
[----:B------:R-:W-:Y:S01]  /*2e70*/  IMAD.MOV R5, RZ, RZ, -R4 ;  /* 0x000000ffff057224 */ /* 0x000fe200078e0a04 */
[----:B------:R-:W-:Y:S01]  /*2e80*/  @!P0 IADD3 R154, -R154, RZ, RZ ;  /* 0x000000ff9a9a8210 */ /* 0x000fe20007ffe1ff */
[--C-:B------:R-:W-:Y:S01]  /*2e90*/  @!P3 IMAD.IADD R160, R160, 0x1, -R0.reuse ;  /* 0x00000001a0a0b824 */ /* 0x100fe200078e0a00 */
[----:B------:R-:W-:Y:S01]  /*2ea0*/  ISETP.GE.AND P3, PT, R13, RZ, PT ;  /* 0x000000ff0d00720c */ /* 0x000fe20003f66270 */
[----:B------:R-:W-:Y:S01]  /*2eb0*/  @!P2 IMAD.IADD R164, R164, 0x1, -R0 ;  /* 0x00000001a4a4a824 */ /* 0x000fe200078e0a00 */
[----:B------:R-:W-:Y:S01]  /*2ec0*/  LOP3.LUT R13, R2, 0x72, RZ, 0xfc, !PT ;  /* 0x00000072020d7812 */ /* 0x000fe200078efcff */
[C---:B------:R-:W-:Y:S01]  /*2ed0*/  IMAD R168, R0.reuse, R5, R168 ;  /* 0x0000000500a87224 */ /* 0x040fe200078e02a8 */
[----:B------:R-:W-:Y:S01]  /*2ee0*/  ISETP.GT.U32.AND P1, PT, R0, R160, PT ;  /* 0x000000a00000720c */ /* 0x000fe20003f24070 */
[----:B------:R-:W-:Y:S01]  /*2ef0*/  IMAD.HI.U32 R4, R3, R170, RZ ;  /* 0x000000aa03047227 */ /* 0x000fe200078e00ff */
[----:B------:R-:W-:-:S02]  /*2f00*/  IABS R174, R13 ;  /* 0x0000000d00ae7213 */ /* 0x000fc40000000000 */
[----:B------:R-:W-:Y:S01]  /*2f10*/  @!P6 IADD3 R162, R162, -R0, RZ ;  /* 0x80000000a2a2e210 */ /* 0x000fe20007ffe0ff */
[----:B------:R-:W-:Y:S01]  /*2f20*/  @!P4 IMAD.IADD R166, R166, 0x1, -R0 ;  /* 0x00000001a6a6c824 */ /* 0x000fe200078e0a00 */
[C---:B------:R-:W-:Y:S02]  /*2f30*/  ISETP.GT.U32.AND P4, PT, R0.reuse, R164, PT ;  /* 0x000000a40000720c */ /* 0x040fe40003f84070 */
[----:B------:R-:W-:Y:S01]  /*2f40*/  ISETP.GT.U32.AND P6, PT, R0, R168, PT ;  /* 0x000000a80000720c */ /* 0x000fe20003fc4070 */
[----:B------:R-:W-:Y:S01]  /*2f50*/  @!P3 IMAD.MOV R162, RZ, RZ, -R162 ;  /* 0x000000ffffa2b224 */ /* 0x000fe200078e0aa2 */
[----:B------:R-:W-:Y:S01]  /*2f60*/  IADD3 R5, -R4, RZ, RZ ;  /* 0x000000ff04057210 */ /* 0x000fe20007ffe1ff */
[----:B------:R-:W-:Y:S01]  /*2f70*/  IMAD.HI.U32 R4, R3, R172, RZ ;  /* 0x000000ac03047227 */ /* 0x000fe200078e00ff */
[----:B------:R-:W-:Y:S02]  /*2f80*/  ISETP.GE.AND P0, PT, R14, RZ, PT ;  /* 0x000000ff0e00720c */ /* 0x000fe40003f06270 */
[----:B------:R-:W-:Y:S01]  /*2f90*/  LOP3.LUT R14, R2, 0x74, RZ, 0xfc, !PT ;  /* 0x00000074020e7812 */ /* 0x000fe200078efcff */
[----:B------:R-:W-:Y:S01]  /*2fa0*/  IMAD R170, R0, R5, R170 ;  /* 0x0000000500aa7224 */ /* 0x000fe200078e02aa */
[----:B------:R-:W-:Y:S01]  /*2fb0*/  IADD3 R5, -R4, RZ, RZ ;  /* 0x000000ff04057210 */ /* 0x000fe20007ffe1ff */
[--C-:B------:R-:W-:Y:S01]  /*2fc0*/  @!P1 IMAD.IADD R160, R160, 0x1, -R0.reuse ;  /* 0x00000001a0a09824 */ /* 0x100fe200078e0a00 */
[----:B------:R-:W-:Y:S01]  /*2fd0*/  ISETP.GE.AND P1, PT, R15, RZ, PT ;  /* 0x000000ff0f00720c */ /* 0x000fe20003f26270 */
[--C-:B------:R-:W-:Y:S01]  /*2fe0*/  @!P4 IMAD.IADD R164, R164, 0x1, -R0.reuse ;  /* 0x00000001a4a4c824 */ /* 0x100fe200078e0a00 */
[----:B------:R-:W-:Y:S01]  /*2ff0*/  ISETP.GT.U32.AND P4, PT, R0, R170, PT ;  /* 0x000000aa0000720c */ /* 0x000fe20003f84070 */
[----:B------:R-:W-:Y:S01]  /*3000*/  @!P6 IMAD.IADD R168, R168, 0x1, -R0 ;  /* 0x00000001a8a8e824 */ /* 0x000fe200078e0a00 */
[----:B------:R-:W-:Y:S01]  /*3010*/  ISETP.GT.U32.AND P6, PT, R0, R166, PT ;  /* 0x000000a60000720c */ /* 0x000fe20003fc4070 */
[----:B------:R-:W-:Y:S01]  /*3020*/  @!P5 IMAD.MOV R160, RZ, RZ, -R160 ;  /* 0x000000ffffa0d224 */ /* 0x000fe200078e0aa0 */
[----:B------:R-:W-:Y:S01]  /*3030*/  LOP3.LUT R15, R2, 0x76, RZ, 0xfc, !PT ;  /* 0x00000076020f7812 */ /* 0x000fe200078efcff */
[C---:B------:R-:W-:Y:S01]  /*3040*/  IMAD R172, R0.reuse, R5, R172 ;  /* 0x0000000500ac7224 */ /* 0x040fe200078e02ac */
[----:B------:R-:W-:Y:S01]  /*3050*/  ISETP.GT.U32.AND P5, PT, R0, R168, PT ;  /* 0x000000a80000720c */ /* 0x000fe20003fa4070 */
[----:B------:R-:W-:Y:S01]  /*3060*/  IMAD.HI.U32 R4, R3, R174, RZ ;  /* 0x000000ae03047227 */ /* 0x000fe200078e00ff */
[----:B------:R-:W-:-:S02]  /*3070*/  IABS R178, R15 ;  /* 0x0000000f00b27213 */ /* 0x000fc40000000000 */
[----:B------:R-:W-:Y:S02]  /*3080*/  IABS R176, R14 ;  /* 0x0000000e00b07213 */ /* 0x000fe40000000000 */
[----:B------:R-:W-:Y:S02]  /*3090*/  @!P0 IADD3 R164, -R164, RZ, RZ ;  /* 0x000000ffa4a48210 */ /* 0x000fe40007ffe1ff */
[----:B------:R-:W-:Y:S01]  /*30a0*/  @!P4 IADD3 R170, R170, -R0, RZ ;  /* 0x80000000aaaac210 */ /* 0x000fe20007ffe0ff */
[----:B------:R-:W-:Y:S01]  /*30b0*/  @!P6 IMAD.IADD R166, R166, 0x1, -R0 ;  /* 0x00000001a6a6e824 */ /* 0x000fe200078e0a00 */
[----:B------:R-:W-:Y:S01]  /*30c0*/  ISETP.GE.AND P6, PT, R9, RZ, PT ;  /* 0x000000ff0900720c */ /* 0x000fe20003fc6270 */
[----:B------:R-:W-:Y:S01]  /*30d0*/  IMAD.MOV R9, RZ, RZ, -R4 ;  /* 0x000000ffff097224 */ /* 0x000fe200078e0a04 */
[----:B------:R-:W-:Y:S01]  /*30e0*/  ISETP.GT.U32.AND P3, PT, R0, R170, PT ;  /* 0x000000aa0000720c */ /* 0x000fe20003f64070 */
[----:B------:R-:W-:Y:S01]  /*30f0*/  IMAD.HI.U32 R4, R3, R178, RZ ;  /* 0x000000b203047227 */ /* 0x000fe200078e00ff */
[----:B------:R-:W-:-:S02]  /*3100*/  @!P5 IADD3 R168, R168, -R0, RZ ;  /* 0x80000000a8a8d210 */ /* 0x000fc40007ffe0ff */
[C---:B------:R-:W-:Y:S01]  /*3110*/  ISETP.GT.U32.AND P5, PT, R0.reuse, R172, PT ;  /* 0x000000ac0000720c */ /* 0x040fe20003fa4070 */
[----:B------:R-:W-:Y:S01]  /*3120*/  IMAD R174, R0, R9, R174 ;  /* 0x0000000900ae7224 */ /* 0x000fe200078e02ae */
[----:B------:R-:W-:Y:S01]  /*3130*/  ISETP.GE.AND P4, PT, R10, RZ, PT ;  /* 0x000000ff0a00720c */ /* 0x000fe20003f86270 */
[----:B------:R-:W-:Y:S01]  /*3140*/  IMAD.MOV R9, RZ, RZ, -R4 ;  /* 0x000000ffff097224 */ /* 0x000fe200078e0a04 */
[----:B------:R-:W-:Y:S01]  /*3150*/  LOP3.LUT R10, R2, 0x78, RZ, 0xfc, !PT ;  /* 0x00000078020a7812 */ /* 0x000fe200078efcff */
[C---:B------:R-:W-:Y:S01]  /*3160*/  IMAD.HI.U32 R5, R3.reuse, R176, RZ ;  /* 0x000000b003057227 */ /* 0x040fe200078e00ff */
[C---:B------:R-:W-:Y:S02]  /*3170*/  ISETP.GT.U32.AND P0, PT, R0.reuse, R174, PT ;  /* 0x000000ae0000720c */ /* 0x040fe40003f04070 */
[----:B------:R-:W-:Y:S01]  /*3180*/  IABS R180, R10 ;  /* 0x0000000a00b47213 */ /* 0x000fe20000000000 */
[----:B------:R-:W-:Y:S01]  /*3190*/  IMAD R178, R0, R9, R178 ;  /* 0x0000000900b27224 */ /* 0x000fe200078e02b2 */
[----:B------:R-:W-:Y:S01]  /*31a0*/  @!P3 IADD3 R170, R170, -R0, RZ ;  /* 0x80000000aaaab210 */ /* 0x000fe20007ffe0ff */
[----:B------:R-:W-:Y:S01]  /*31b0*/  IMAD.MOV R5, RZ, RZ, -R5 ;  /* 0x000000ffff057224 */ /* 0x000fe200078e0a05 */
[----:B------:R-:W-:Y:S01]  /*31c0*/  ISETP.GE.AND P2, PT, R16, RZ, PT ;  /* 0x000000ff1000720c */ /* 0x000fe20003f46270 */
[----:B------:R-:W-:Y:S01]  /*31d0*/  @!P5 IMAD.IADD R172, R172, 0x1, -R0 ;  /* 0x00000001acacd824 */ /* 0x000fe200078e0a00 */
[----:B------:R-:W-:Y:S01]  /*31e0*/  @!P6 IADD3 R170, -R170, RZ, RZ ;  /* 0x000000ffaaaae210 */ /* 0x000fe20007ffe1ff */
[C---:B------:R-:W-:Y:S01]  /*31f0*/  IMAD R176, R0.reuse, R5, R176 ;  /* 0x0000000500b07224 */ /* 0x040fe200078e02b0 */
[C---:B------:R-:W-:Y:S01]  /*3200*/  ISETP.GT.U32.AND P6, PT, R0.reuse, R178, PT ;  /* 0x000000b20000720c */ /* 0x040fe20003fc4070 */
[----:B------:R-:W-:Y:S01]  /*3210*/  IMAD.HI.U32 R5, R3, R180, RZ ;  /* 0x000000b403057227 */ /* 0x000fe200078e00ff */
[----:B------:R-:W-:-:S02]  /*3220*/  ISETP.GT.U32.AND P5, PT, R0, R172, PT ;  /* 0x000000ac0000720c */ /* 0x000fc40003fa4070 */
[----:B------:R-:W-:Y:S01]  /*3230*/  ISETP.GE.AND P3, PT, R14, RZ, PT ;  /* 0x000000ff0e00720c */ /* 0x000fe20003f66270 */
[----:B------:R-:W-:Y:S01]  /*3240*/  IMAD.MOV R5, RZ, RZ, -R5 ;  /* 0x000000ffff057224 */ /* 0x000fe200078e0a05 */
[----:B------:R-:W-:Y:S01]  /*3250*/  LOP3.LUT R14, R2, 0x82, RZ, 0xfc, !PT ;  /* 0x00000082020e7812 */ /* 0x000fe200078efcff */
[----:B------:R-:W-:Y:S01]  /*3260*/  @!P1 IMAD.MOV R166, RZ, RZ, -R166 ;  /* 0x000000ffffa69224 */ /* 0x000fe200078e0aa6 */
[C---:B------:R-:W-:Y:S01]  /*3270*/  ISETP.GT.U32.AND P1, PT, R0.reuse, R176, PT ;  /* 0x000000b00000720c */ /* 0x040fe20003f24070 */
[----:B------:R-:W-:Y:S01]  /*3280*/  IMAD R180, R0, R5, R180 ;  /* 0x0000000500b47224 */ /* 0x000fe200078e02b4 */
[----:B------:R-:W-:Y:S01]  /*3290*/  LOP3.LUT R5, R2, 0x7a, RZ, 0xfc, !PT ;  /* 0x0000007a02057812 */ /* 0x000fe200078efcff */
[--C-:B------:R-:W-:Y:S01]  /*32a0*/  @!P0 IMAD.IADD R174, R174, 0x1, -R0.reuse ;  /* 0x00000001aeae8824 */ /* 0x100fe200078e0a00 */
[----:B------:R-:W-:Y:S01]  /*32b0*/  IABS R194, R14 ;  /* 0x0000000e00c27213 */ /* 0x000fe20000000000 */
[----:B------:R-:W-:Y:S01]  /*32c0*/  @!P6 IMAD.IADD R178, R178, 0x1, -R0 ;  /* 0x00000001b2b2e824 */ /* 0x000fe200078e0a00 */
[----:B------:R-:W-:Y:S01]  /*32d0*/  IABS R182, R5 ;  /* 0x0000000500b67213 */ /* 0x000fe20000000000 */
[----:B------:R-:W-:Y:S01]  /*32e0*/  @!P2 IMAD.MOV R168, RZ, RZ, -R168 ;  /* 0x000000ffffa8a224 */ /* 0x000fe200078e0aa8 */
[----:B------:R-:W-:-:S02]  /*32f0*/  @!P5 IADD3 R172, R172, -R0, RZ ;  /* 0x80000000acacd210 */ /* 0x000fc40007ffe0ff */
[C---:B------:R-:W-:Y:S01]  /*3300*/  ISETP.GT.U32.AND P6, PT, R0.reuse, R178, PT ;  /* 0x000000b20000720c */ /* 0x040fe20003fc4070 */
[----:B------:R-:W-:Y:S01]  /*3310*/  IMAD.HI.U32 R4, R3, R182, RZ ;  /* 0x000000b603047227 */ /* 0x000fe200078e00ff */
[----:B------:R-:W-:Y:S02]  /*3320*/  ISETP.GT.U32.AND P0, PT, R0, R174, PT ;  /* 0x000000ae0000720c */ /* 0x000fe40003f04070 */
[----:B------:R-:W-:Y:S01]  /*3330*/  ISETP.GE.AND P2, PT, R13, RZ, PT ;  /* 0x000000ff0d00720c */ /* 0x000fe20003f46270 */
[----:B------:R-:W-:Y:S01]  /*3340*/  @!P1 IMAD.IADD R176, R176, 0x1, -R0 ;  /* 0x00000001b0b09824 */ /* 0x000fe200078e0a00 */
[----:B------:R-:W-:Y:S01]  /*3350*/  LOP3.LUT R13, R2, 0x7c, RZ, 0xfc, !PT ;  /* 0x0000007c020d7812 */ /* 0x000fe200078efcff */
[----:B------:R-:W-:Y:S01]  /*3360*/  @!P4 IMAD.MOV R172, RZ, RZ, -R172 ;  /* 0x000000ffffacc224 */ /* 0x000fe200078e0aac */
[C---:B------:R-:W-:Y:S01]  /*3370*/  ISETP.GT.U32.AND P4, PT, R0.reuse, R180, PT ;  /* 0x000000b40000720c */ /* 0x040fe20003f84070 */
[----:B------:R-:W-:Y:S01]  /*3380*/  IMAD.MOV R9, RZ, RZ, -R4 ;  /* 0x000000ffff097224 */ /* 0x000fe200078e0a04 */
[----:B------:R-:W-:-:S02]  /*3390*/  ISETP.GT.U32.AND P1, PT, R0, R176, PT ;  /* 0x000000b00000720c */ /* 0x000fc40003f24070 */
[----:B------:R-:W-:Y:S01]  /*33a0*/  IABS R184, R13 ;  /* 0x0000000d00b87213 */ /* 0x000fe20000000000 */
[----:B------:R-:W-:Y:S01]  /*33b0*/  IMAD R182, R0, R9, R182 ;  /* 0x0000000900b67224 */ /* 0x000fe200078e02b6 */
[----:B------:R-:W-:Y:S01]  /*33c0*/  @!P6 IADD3 R178, R178, -R0, RZ ;  /* 0x80000000b2b2e210 */ /* 0x000fe20007ffe0ff */
[----:B------:R-:W-:Y:S01]  /*33d0*/  @!P0 IMAD.IADD R174, R174, 0x1, -R0 ;  /* 0x00000001aeae8824 */ /* 0x000fe200078e0a00 */
[----:B------:R-:W-:Y:S02]  /*33e0*/  ISETP.GE.AND P0, PT, R10, RZ, PT ;  /* 0x000000ff0a00720c */ /* 0x000fe40003f06270 */
[----:B------:R-:W-:Y:S01]  /*33f0*/  ISETP.GT.U32.AND P6, PT, R0, R182, PT ;  /* 0x000000b60000720c */ /* 0x000fe20003fc4070 */
[----:B------:R-:W-:Y:S01]  /*3400*/  @!P2 IMAD.MOV R174, RZ, RZ, -R174 ;  /* 0x000000ffffaea224 */ /* 0x000fe200078e0aae */
[----:B------:R-:W-:Y:S02]  /*3410*/  LOP3.LUT R10, R2, 0x7e, RZ, 0xfc, !PT ;  /* 0x0000007e020a7812 */ /* 0x000fe400078efcff */
[----:B------:R-:W-:-:S02]  /*3420*/  @!P4 IADD3 R180, R180, -R0, RZ ;  /* 0x80000000b4b4c210 */ /* 0x000fc40007ffe0ff */
[----:B------:R-:W-:Y:S02]  /*3430*/  @!P1 IADD3 R176, R176, -R0, RZ ;  /* 0x80000000b0b09210 */ /* 0x000fe40007ffe0ff */
[----:B------:R-:W-:Y:S01]  /*3440*/  ISETP.GE.AND P1, PT, R5, RZ, PT ;  /* 0x000000ff0500720c */ /* 0x000fe20003f26270 */
[----:B------:R-:W-:Y:S01]  /*3450*/  IMAD.HI.U32 R5, R3, R184, RZ ;  /* 0x000000b803057227 */ /* 0x000fe200078e00ff */
[----:B------:R-:W-:Y:S02]  /*3460*/  IABS R190, R10 ;  /* 0x0000000a00be7213 */ /* 0x000fe40000000000 */
[----:B------:R-:W-:Y:S01]  /*3470*/  ISETP.GE.AND P2, PT, R13, RZ, PT ;  /* 0x000000ff0d00720c */ /* 0x000fe20003f46270 */
[----:B------:R-:W-:Y:S01]  /*3480*/  IMAD.MOV R5, RZ, RZ, -R5 ;  /* 0x000000ffff057224 */ /* 0x000fe200078e0a05 */
[----:B------:R-:W-:Y:S01]  /*3490*/  ISETP.GT.U32.AND P4, PT, R0, R180, PT ;  /* 0x000000b40000720c */ /* 0x000fe20003f84070 */
[----:B------:R-:W-:Y:S01]  /*34a0*/  IMAD.HI.U32 R4, R3, R190, RZ ;  /* 0x000000be03047227 */ /* 0x000fe200078e00ff */
[----:B------:R-:W-:-:S02]  /*34b0*/  LOP3.LUT R13, R2, 0x80, RZ, 0xfc, !PT ;  /* 0x00000080020d7812 */ /* 0x000fc400078efcff */
[----:B------:R-:W-:Y:S01]  /*34c0*/  @!P6 IADD3 R182, R182, -R0, RZ ;  /* 0x80000000b6b6e210 */ /* 0x000fe20007ffe0ff */
[C---:B------:R-:W-:Y:S01]  /*34d0*/  IMAD R184, R0.reuse, R5, R184 ;  /* 0x0000000500b87224 */ /* 0x040fe200078e02b8 */
[----:B------:R-:W-:Y:S01]  /*34e0*/  IABS R192, R13 ;  /* 0x0000000d00c07213 */ /* 0x000fe20000000000 */
[----:B------:R-:W-:Y:S01]  /*34f0*/  @!P3 IMAD.MOV R176, RZ, RZ, -R176 ;  /* 0x000000ffffb0b224 */ /* 0x000fe200078e0ab0 */
[----:B------:R-:W-:Y:S01]  /*3500*/  ISETP.GT.U32.AND P3, PT, R0, R182, PT ;  /* 0x000000b60000720c */ /* 0x000fe20003f64070 */
[----:B------:R-:W-:Y:S01]  /*3510*/  IMAD.MOV R5, RZ, RZ, -R4 ;  /* 0x000000ffff057224 */ /* 0x000fe200078e0a04 */
[----:B------:R-:W-:Y:S01]  /*3520*/  ISETP.GE.AND P5, PT, R15, RZ, PT ;  /* 0x000000ff0f00720c */ /* 0x000fe20003fa6270 */
[C---:B------:R-:W-:Y:S01]  /*3530*/  IMAD.HI.U32 R4, R3.reuse, R192, RZ ;  /* 0x000000c003047227 */ /* 0x040fe200078e00ff */
[C---:B------:R-:W-:Y:S02]  /*3540*/  LOP3.LUT R15, R2.reuse, 0x84, RZ, 0xfc, !PT ;  /* 0x00000084020f7812 */ /* 0x040fe400078efcff */
[----:B------:R-:W-:Y:S01]  /*3550*/  LOP3.LUT R16, R2, 0x86, RZ, 0xfc, !PT ;  /* 0x0000008602107812 */ /* 0x000fe200078efcff */
[----:B------:R-:W-:Y:S01]  /*3560*/  IMAD R190, R0, R5, R190 ;  /* 0x0000000500be7224 */ /* 0x000fe200078e02be */
[----:B------:R-:W-:Y:S01]  /*3570*/  IABS R186, R15 ;  /* 0x0000000f00ba7213 */ /* 0x000fe20000000000 */
[----:B------:R-:W-:Y:S01]  /*3580*/  @!P4 IMAD.IADD R180, R180, 0x1, -R0 ;  /* 0x00000001b4b4c824 */ /* 0x000fe200078e0a00 */
[C---:B------:R-:W-:Y:S01]  /*3590*/  ISETP.GT.U32.AND P4, PT, R0.reuse, R184, PT ;  /* 0x000000b80000720c */ /* 0x040fe20003f84070 */
[----:B------:R-:W-:Y:S01]  /*35a0*/  IMAD.MOV R9, RZ, RZ, -R4 ;  /* 0x000000ffff097224 */ /* 0x000fe200078e0a04 */
[----:B------:R-:W-:Y:S01]  /*35b0*/  ISETP.GT.U32.AND P6, PT, R0, R190, PT ;  /* 0x000000be0000720c */ /* 0x000fe20003fc4070 */
[----:B------:R-:W-:Y:S01]  /*35c0*/  IMAD.HI.U32 R4, R3, R186, RZ ;  /* 0x000000ba03047227 */ /* 0x000fe200078e00ff */
[----:B------:R-:W-:-:S02]  /*35d0*/  IABS R196, R16 ;  /* 0x0000001000c47213 */ /* 0x000fc40000000000 */
[----:B------:R-:W-:Y:S01]  /*35e0*/  @!P5 IADD3 R178, -R178, RZ, RZ ;  /* 0x000000ffb2b2d210 */ /* 0x000fe20007ffe1ff */
[----:B------:R-:W-:Y:S01]  /*35f0*/  IMAD R192, R0, R9, R192 ;  /* 0x0000000900c07224 */ /* 0x000fe200078e02c0 */
[----:B------:R-:W-:Y:S01]  /*3600*/  IADD3 R9, -R4, RZ, RZ ;  /* 0x000000ff04097210 */ /* 0x000fe20007ffe1ff */
[--C-:B------:R-:W-:Y:S01]  /*3610*/  @!P3 IMAD.IADD R182, R182, 0x1, -R0.reuse ;  /* 0x00000001b6b6b824 */ /* 0x100fe200078e0a00 */
[----:B------:R-:W-:Y:S01]  /*3620*/  LOP3.LUT R33, R2, 0xea, RZ, 0xfc, !PT ;  /* 0x000000ea02217812 */ /* 0x000fe200078efcff */
[C---:B------:R-:W-:Y:S01]  /*3630*/  IMAD.HI.U32 R5, R3.reuse, R194, RZ ;  /* 0x000000c203057227 */ /* 0x040fe200078e00ff */
[----:B------:R-:W-:Y:S02]  /*3640*/  ISETP.GT.U32.AND P3, PT, R0, R192, PT ;  /* 0x000000c00000720c */ /* 0x000fe40003f64070 */
[----:B------:R-:W-:Y:S01]  /*3650*/  @!P4 IADD3 R184, R184, -R0, RZ ;  /* 0x80000000b8b8c210 */ /* 0x000fe20007ffe0ff */
[----:B------:R-:W-:Y:S01]  /*3660*/  @!P6 IMAD.IADD R190, R190, 0x1, -R0 ;  /* 0x00000001bebee824 */ /* 0x000fe200078e0a00 */
[----:B------:R-:W-:Y:S01]  /*3670*/  ISETP.GE.AND P4, PT, R10, RZ, PT ;  /* 0x000000ff0a00720c */ /* 0x000fe20003f86270 */
[C---:B------:R-:W-:Y:S01]  /*3680*/  IMAD R186, R0.reuse, R9, R186 ;  /* 0x0000000900ba7224 */ /* 0x040fe200078e02ba */
[----:B------:R-:W-:Y:S01]  /*3690*/  ISETP.GT.U32.AND P6, PT, R0, R184, PT ;  /* 0x000000b80000720c */ /* 0x000fe20003fc4070 */
[----:B------:R-:W-:Y:S01]  /*36a0*/  IMAD.MOV R5, RZ, RZ, -R5 ;  /* 0x000000ffff057224 */ /* 0x000fe200078e0a05 */
[----:B------:R-:W-:Y:S01]  /*36b0*/  LOP3.LUT R10, R2, 0x88, RZ, 0xfc, !PT ;  /* 0x00000088020a7812 */ /* 0x000fe200078efcff */
[----:B------:R-:W-:Y:S01]  /*36c0*/  @!P1 IMAD.MOV R182, RZ, RZ, -R182 ;  /* 0x000000ffffb69224 */ /* 0x000fe200078e0ab6 */
[C---:B------:R-:W-:Y:S01]  /*36d0*/  ISETP.GT.U32.AND P5, PT, R0.reuse, R190, PT ;  /* 0x000000be0000720c */ /* 0x040fe20003fa4070 */
[----:B------:R-:W-:Y:S01]  /*36e0*/  IMAD R194, R0, R5, R194 ;  /* 0x0000000500c27224 */ /* 0x000fe200078e02c2 */
[----:B------:R-:W-:Y:S01]  /*36f0*/  IABS R198, R10 ;  /* 0x0000000a00c67213 */ /* 0x000fe20000000000 */
[----:B------:R-:W-:Y:S01]  /*3700*/  @!P3 IMAD.IADD R192, R192, 0x1, -R0 ;  /* 0x00000001c0c0b824 */ /* 0x000fe200078e0a00 */
[C---:B------:R-:W-:Y:S01]  /*3710*/  ISETP.GT.U32.AND P3, PT, R0.reuse, R186, PT ;  /* 0x000000ba0000720c */ /* 0x040fe20003f64070 */
[----:B------:R-:W-:Y:S01]  /*3720*/  IMAD.HI.U32 R5, R3, R196, RZ ;  /* 0x000000c403057227 */ /* 0x000fe200078e00ff */
[----:B------:R-:W-:-:S02]  /*3730*/  ISETP.GT.U32.AND P1, PT, R0, R194, PT ;  /* 0x000000c20000720c */ /* 0x000fc40003f24070 */
[----:B------:R-:W-:Y:S01]  /*3740*/  IABS R28, R37 ;  /* 0x00000025001c7213 */ /* 0x000fe20000000000 */
[----:B------:R-:W-:Y:S01]  /*3750*/  IMAD.MOV R5, RZ, RZ, -R5 ;  /* 0x000000ffff057224 */ /* 0x000fe200078e0a05 */
[----:B------:R-:W-:Y:S01]  /*3760*/  @!P6 IADD3 R184, R184, -R0, RZ ;  /* 0x80000000b8b8e210 */ /* 0x000fe20007ffe0ff */
[C---:B------:R-:W-:Y:S01]  /*3770*/  IMAD.HI.U32 R4, R3.reuse, R198, RZ ;  /* 0x000000c603047227 */ /* 0x040fe200078e00ff */
[----:B------:R-:W-:Y:S02]  /*3780*/  ISETP.GE.AND P6, PT, R14, RZ, PT ;  /* 0x000000ff0e00720c */ /* 0x000fe40003fc6270 */
[----:B------:R-:W-:Y:S01]  /*3790*/  LOP3.LUT R14, R2, 0x8a, RZ, 0xfc, !PT ;  /* 0x0000008a020e7812 */ /* 0x000fe200078efcff */
[----:B------:R-:W-:Y:S01]  /*37a0*/  @!P2 IMAD.MOV R184, RZ, RZ, -R184 ;  /* 0x000000ffffb8a224 */ /* 0x000fe200078e0ab8 */
[----:B------:R-:W-:Y:S01]  /*37b0*/  ISETP.GT.U32.AND P2, PT, R0, R192, PT ;  /* 0x000000c00000720c */ /* 0x000fe20003f44070 */
[----:B------:R-:W-:Y:S01]  /*37c0*/  @!P3 IMAD.IADD R186, R186, 0x1, -R0 ;  /* 0x00000001babab824 */ /* 0x000fe200078e0a00 */
[----:B------:R-:W-:Y:S01]  /*37d0*/  IABS R200, R14 ;  /* 0x0000000e00c87213 */ /* 0x000fe20000000000 */
[----:B------:R-:W-:Y:S01]  /*37e0*/  IMAD R196, R0, R5, R196 ;  /* 0x0000000500c47224 */ /* 0x000fe200078e02c4 */
[----:B------:R-:W-:Y:S01]  /*37f0*/  IADD3 R5, -R4, RZ, RZ ;  /* 0x000000ff04057210 */ /* 0x000fe20007ffe1ff */
[----:B------:R-:W-:Y:S01]  /*3800*/  @!P5 IMAD.IADD R190, R190, 0x1, -R0 ;  /* 0x00000001bebed824 */ /* 0x000fe200078e0a00 */
[----:B------:R-:W-:Y:S01]  /*3810*/  ISETP.GT.U32.AND P3, PT, R0, R186, PT ;  /* 0x000000ba0000720c */ /* 0x000fe20003f64070 */
[----:B------:R-:W-:Y:S01]  /*3820*/  IMAD.HI.U32 R9, R3, R202, RZ ;  /* 0x000000ca03097227 */ /* 0x000fe200078e00ff */
[----:B------:R-:W-:-:S02]  /*3830*/  ISETP.GE.AND P5, PT, R15, RZ, PT ;  /* 0x000000ff0f00720c */ /* 0x000fc40003fa6270 */
[----:B------:R-:W-:Y:S01]  /*3840*/  LOP3.LUT R15, R2, 0x8c, RZ, 0xfc, !PT ;  /* 0x0000008c020f7812 */ /* 0x000fe200078efcff */
[----:B------:R-:W-:Y:S01]  /*3850*/  IMAD R198, R0, R5, R198 ;  /* 0x0000000500c67224 */ /* 0x000fe200078e02c6 */
[----:B------:R-:W-:Y:S01]  /*3860*/  @!P1 IADD3 R194, R194, -R0, RZ ;  /* 0x80000000c2c29210 */ /* 0x000fe20007ffe0ff */
[----:B------:R-:W-:Y:S01]  /*3870*/  @!P2 IMAD.IADD R192, R192, 0x1, -R0 ;  /* 0x00000001c0c0a824 */ /* 0x000fe200078e0a00 */
[----:B------:R-:W-:Y:S01]  /*3880*/  IABS R204, R15 ;  /* 0x0000000f00cc7213 */ /* 0x000fe20000000000 */
[C---:B------:R-:W-:Y:S01]  /*3890*/  IMAD.HI.U32 R4, R3.reuse, R200, RZ ;  /* 0x000000c803047227 */ /* 0x040fe200078e00ff */
[C---:B------:R-:W-:Y:S02]  /*38a0*/  ISETP.GT.U32.AND P1, PT, R0.reuse, R194, PT ;  /* 0x000000c20000720c */ /* 0x040fe40003f24070 */
[----:B------:R-:W-:Y:S01]  /*38b0*/  ISETP.GT.U32.AND P2, PT, R0, R196, PT ;  /* 0x000000c40000720c */ /* 0x000fe20003f44070 */
[----:B------:R-:W-:Y:S01]  /*38c0*/  IMAD.HI.U32 R5, R3, R204, RZ ;  /* 0x000000cc03057227 */ /* 0x000fe200078e00ff */
[----:B------:R-:W-:-:S02]  /*38d0*/  @!P3 IADD3 R186, R186, -R0, RZ ;  /* 0x80000000babab210 */ /* 0x000fc40007ffe0ff */
[----:B------:R-:W-:Y:S01]  /*38e0*/  ISETP.GT.U32.AND P3, PT, R0, R198, PT ;  /* 0x000000c60000720c */ /* 0x000fe20003f64070 */
[----:B------:R-:W-:Y:S01]  /*38f0*/  IMAD.MOV R5, RZ, RZ, -R5 ;  /* 0x000000ffff057224 */ /* 0x000fe200078e0a05 */
[----:B------:R-:W-:Y:S01]  /*3900*/  IADD3 R9, -R9, RZ, RZ ;  /* 0x000000ff09097210 */ /* 0x000fe20007ffe1ff */
[----:B------:R-:W-:Y:S01]  /*3910*/  @!P0 IMAD.MOV R180, RZ, RZ, -R180 ;  /* 0x000000ffffb48224 */ /* 0x000fe200078e0ab4 */
[----:B------:R-:W-:Y:S01]  /*3920*/  @!P4 IADD3 R190, -R190, RZ, RZ ;  /* 0x000000ffbebec210 */ /* 0x000fe20007ffe1ff */
[----:B------:R-:W-:Y:S01]  /*3930*/  IMAD R204, R0, R5, R204 ;  /* 0x0000000500cc7224 */ /* 0x000fe200078e02cc */
[----:B------:R-:W-:Y:S01]  /*3940*/  ISETP.GE.AND P0, PT, R13, RZ, PT ;  /* 0x000000ff0d00720c */ /* 0x000fe20003f06270 */
[--C-:B------:R-:W-:Y:S01]  /*3950*/  @!P1 IMAD.IADD R194, R194, 0x1, -R0.reuse ;  /* 0x00000001c2c29824 */ /* 0x100fe200078e0a00 */
[----:B------:R-:W-:Y:S01]  /*3960*/  ISETP.GE.AND P1, PT, R16, RZ, PT ;  /* 0x000000ff1000720c */ /* 0x000fe20003f26270 */
[----:B------:R-:W-:Y:S01]  /*3970*/  @!P2 IMAD.IADD R196, R196, 0x1, -R0 ;  /* 0x00000001c4c4a824 */ /* 0x000fe200078e0a00 */
[----:B------:R-:W-:Y:S01]  /*3980*/  ISETP.GE.AND P2, PT, R10, RZ, PT ;  /* 0x000000ff0a00720c */ /* 0x000fe20003f46270 */
[----:B------:R-:W-:Y:S01]  /*3990*/  @!P6 IMAD.MOV R194, RZ, RZ, -R194 ;  /* 0x000000ffffc2e224 */ /* 0x000fe200078e0ac2 */
[----:B------:R-:W-:Y:S01]  /*39a0*/  ISETP.GT.U32.AND P6, PT, R0, R204, PT ;  /* 0x000000cc0000720c */ /* 0x000fe20003fc4070 */
[----:B------:R-:W-:Y:S01]  /*39b0*/  @!P3 IMAD.IADD R198, R198, 0x1, -R0 ;  /* 0x00000001c6c6b824 */ /* 0x000fe200078e0a00 */
[C---:B------:R-:W-:Y:S01]  /*39c0*/  ISETP.GT.U32.AND P3, PT, R0.reuse, R196, PT ;  /* 0x000000c40000720c */ /* 0x040fe20003f64070 */
[----:B------:R-:W-:Y:S01]  /*39d0*/  IMAD R202, R0, R9, R202 ;  /* 0x0000000900ca7224 */ /* 0x000fe200078e02ca */
[C---:B------:R-:W-:Y:S01]  /*39e0*/  LOP3.LUT R10, R2.reuse, 0x90, RZ, 0xfc, !PT ;  /* 0x00000090020a7812 */ /* 0x040fe200078efcff */
[----:B------:R-:W-:Y:S01]  /*39f0*/  IMAD.MOV R13, RZ, RZ, -R4 ;  /* 0x000000ffff0d7224 */ /* 0x000fe200078e0a04 */
[----:B------:R-:W-:Y:S01]  /*3a00*/  LOP3.LUT R9, R2, 0x92, RZ, 0xfc, !PT ;  /* 0x0000009202097812 */ /* 0x000fe200078efcff */
[----:B------:R-:W-:Y:S01]  /*3a10*/  @!P0 IMAD.MOV R192, RZ, RZ, -R192 ;  /* 0x000000ffffc08224 */ /* 0x000fe200078e0ac0 */
[----:B------:R-:W-:Y:S01]  /*3a20*/  IABS R206, R10 ;  /* 0x0000000a00ce7213 */ /* 0x000fe20000000000 */
[C---:B------:R-:W-:Y:S01]  /*3a30*/  IMAD R200, R0.reuse, R13, R200 ;  /* 0x0000000d00c87224 */ /* 0x040fe200078e02c8 */
[----:B------:R-:W-:-:S02]  /*3a40*/  ISETP.GT.U32.AND P4, PT, R0, R198, PT ;  /* 0x000000c60000720c */ /* 0x000fc40003f84070 */
[----:B------:R-:W-:Y:S01]  /*3a50*/  IABS R208, R9 ;  /* 0x0000000900d07213 */ /* 0x000fe20000000000 */
[C---:B------:R-:W-:Y:S01]  /*3a60*/  IMAD.HI.U32 R4, R3.reuse, R206, RZ ;  /* 0x000000ce03047227 */ /* 0x040fe200078e00ff */
[----:B------:R-:W-:Y:S02]  /*3a70*/  ISETP.GT.U32.AND P0, PT, R0, R200, PT ;  /* 0x000000c80000720c */ /* 0x000fe40003f04070 */
[----:B------:R-:W-:Y:S01]  /*3a80*/  @!P5 IADD3 R186, -R186, RZ, RZ ;  /* 0x000000ffbabad210 */ /* 0x000fe20007ffe1ff */
[--C-:B------:R-:W-:Y:S01]  /*3a90*/  @!P3 IMAD.IADD R196, R196, 0x1, -R0.reuse ;  /* 0x00000001c4c4b824 */ /* 0x100fe200078e0a00 */
[----:B------:R-:W-:Y:S01]  /*3aa0*/  ISETP.GT.U32.AND P3, PT, R0, R202, PT ;  /* 0x000000ca0000720c */ /* 0x000fe20003f64070 */
[----:B------:R-:W-:Y:S01]  /*3ab0*/  @!P6 IMAD.IADD R204, R204, 0x1, -R0 ;  /* 0x00000001cccce824 */ /* 0x000fe200078e0a00 */
[----:B------:R-:W-:Y:S01]  /*3ac0*/  ISETP.GE.AND P5, PT, R14, RZ, PT ;  /* 0x000000ff0e00720c */ /* 0x000fe20003fa6270 */
[----:B------:R-:W-:Y:S01]  /*3ad0*/  IMAD.MOV R5, RZ, RZ, -R4 ;  /* 0x000000ffff057224 */ /* 0x000fe200078e0a04 */
[----:B------:R-:W-:Y:S01]  /*3ae0*/  LOP3.LUT R14, R2, 0x96, RZ, 0xfc, !PT ;  /* 0x00000096020e7812 */ /* 0x000fe200078efcff */
[----:B------:R-:W-:Y:S01]  /*3af0*/  IMAD.HI.U32 R4, R3, R208, RZ ;  /* 0x000000d003047227 */ /* 0x000fe200078e00ff */
[----:B------:R-:W-:-:S02]  /*3b00*/  @!P4 IADD3 R198, R198, -R0, RZ ;  /* 0x80000000c6c6c210 */ /* 0x000fc40007ffe0ff */
[----:B------:R-:W-:Y:S01]  /*3b10*/  IABS R210, R14 ;  /* 0x0000000e00d27213 */ /* 0x000fe20000000000 */
[----:B------:R-:W-:Y:S01]  /*3b20*/  @!P1 IMAD.MOV R196, RZ, RZ, -R196 ;  /* 0x000000ffffc49224 */ /* 0x000fe200078e0ac4 */
[C---:B------:R-:W-:Y:S01]  /*3b30*/  ISETP.GT.U32.AND P1, PT, R0.reuse, R204, PT ;  /* 0x000000cc0000720c */ /* 0x040fe20003f24070 */
[----:B------:R-:W-:Y:S01]  /*3b40*/  IMAD R206, R0, R5, R206 ;  /* 0x0000000500ce7224 */ /* 0x000fe200078e02ce */
[----:B------:R-:W-:Y:S01]  /*3b50*/  IADD3 R5, -R4, RZ, RZ ;  /* 0x000000ff04057210 */ /* 0x000fe20007ffe1ff */
[--C-:B------:R-:W-:Y:S01]  /*3b60*/  @!P0 IMAD.IADD R200, R200, 0x1, -R0.reuse ;  /* 0x00000001c8c88824 */ /* 0x100fe200078e0a00 */
[----:B------:R-:W-:Y:S01]  /*3b70*/  @!P2 IADD3 R198, -R198, RZ, RZ ;  /* 0x000000ffc6c6a210 */ /* 0x000fe20007ffe1ff */
[----:B------:R-:W-:Y:S01]  /*3b80*/  @!P3 IMAD.IADD R202, R202, 0x1, -R0 ;  /* 0x00000001cacab824 */ /* 0x000fe200078e0a00 */
[C---:B------:R-:W-:Y:S01]  /*3b90*/  ISETP.GT.U32.AND P2, PT, R0.reuse, R206, PT ;  /* 0x000000ce0000720c */ /* 0x040fe20003f44070 */
[C---:B------:R-:W-:Y:S01]  /*3ba0*/  IMAD R208, R0.reuse, R5, R208 ;  /* 0x0000000500d07224 */ /* 0x040fe200078e02d0 */
[C---:B------:R-:W-:Y:S01]  /*3bb0*/  ISETP.GT.U32.AND P6, PT, R0.reuse, R200, PT ;  /* 0x000000c80000720c */ /* 0x040fe20003fc4070 */
[----:B------:R-:W-:Y:S01]  /*3bc0*/  IMAD.HI.U32 R5, R3, R210, RZ ;  /* 0x000000d203057227 */ /* 0x000fe200078e00ff */
[----:B------:R-:W-:-:S02]  /*3bd0*/  ISETP.GT.U32.AND P3, PT, R0, R202, PT ;  /* 0x000000ca0000720c */ /* 0x000fc40003f64070 */
[----:B------:R-:W-:Y:S01]  /*3be0*/  LOP3.LUT R13, R2, 0x94, RZ, 0xfc, !PT ;  /* 0x00000094020d7812 */ /* 0x000fe200078efcff */
[--C-:B------:R-:W-:Y:S01]  /*3bf0*/  @!P1 IMAD.IADD R204, R204, 0x1, -R0.reuse ;  /* 0x00000001cccc9824 */ /* 0x100fe200078e0a00 */
[----:B------:R-:W-:Y:S02]  /*3c00*/  ISETP.GT.U32.AND P1, PT, R0, R208, PT ;  /* 0x000000d00000720c */ /* 0x000fe40003f24070 */
[----:B------:R-:W-:Y:S02]  /*3c10*/  IADD3 R5, -R5, RZ, RZ ;  /* 0x000000ff05057210 */ /* 0x000fe40007ffe1ff */
[----:B------:R-:W-:Y:S01]  /*3c20*/  IABS R214, R13 ;  /* 0x0000000d00d67213 */ /* 0x000fe20000000000 */
[----:B------:R-:W-:Y:S01]  /*3c30*/  @!P2 IMAD.IADD R206, R206, 0x1, -R0 ;  /* 0x00000001cecea824 */ /* 0x000fe200078e0a00 */
[----:B------:R-:W-:Y:S01]  /*3c40*/  ISETP.GE.AND P4, PT, R15, RZ, PT ;  /* 0x000000ff0f00720c */ /* 0x000fe20003f86270 */
[----:B------:R-:W-:Y:S01]  /*3c50*/  IMAD R210, R0, R5, R210 ;  /* 0x0000000500d27224 */ /* 0x000fe200078e02d2 */
[----:B------:R-:W-:Y:S01]  /*3c60*/  ISETP.GE.AND P0, PT, R17, RZ, PT ;  /* 0x000000ff1100720c */ /* 0x000fe20003f06270 */
[----:B------:R-:W-:Y:S01]  /*3c70*/  @!P6 IMAD.IADD R200, R200, 0x1, -R0 ;  /* 0x00000001c8c8e824 */ /* 0x000fe200078e0a00 */
[----:B------:R-:W-:Y:S01]  /*3c80*/  ISETP.GE.AND P6, PT, R10, RZ, PT ;  /* 0x000000ff0a00720c */ /* 0x000fe20003fc6270 */
[----:B------:R-:W-:Y:S01]  /*3c90*/  IMAD.HI.U32 R4, R3, R214, RZ ;  /* 0x000000d603047227 */ /* 0x000fe200078e00ff */
[----:B------:R-:W-:-:S02]  /*3ca0*/  LOP3.LUT R10, R2, 0x98, RZ, 0xfc, !PT ;  /* 0x00000098020a7812 */ /* 0x000fc400078efcff */
[----:B------:R-:W-:Y:S01]  /*3cb0*/  @!P3 IADD3 R202, R202, -R0, RZ ;  /* 0x80000000cacab210 */ /* 0x000fe20007ffe0ff */
[----:B------:R-:W-:Y:S01]  /*3cc0*/  @!P1 IMAD.IADD R208, R208, 0x1, -R0 ;  /* 0x00000001d0d09824 */ /* 0x000fe200078e0a00 */
[C---:B------:R-:W-:Y:S01]  /*3cd0*/  ISETP.GT.U32.AND P1, PT, R0.reuse, R206, PT ;  /* 0x000000ce0000720c */ /* 0x040fe20003f24070 */
[----:B------:R-:W-:Y:S01]  /*3ce0*/  @!P5 IMAD.MOV R200, RZ, RZ, -R200 ;  /* 0x000000ffffc8d224 */ /* 0x000fe200078e0ac8 */
[----:B------:R-:W-:Y:S02]  /*3cf0*/  IABS R212, R10 ;  /* 0x0000000a00d47213 */ /* 0x000fe40000000000 */
[----:B------:R-:W-:Y:S01]  /*3d00*/  ISETP.GT.U32.AND P5, PT, R0, R208, PT ;  /* 0x000000d00000720c */ /* 0x000fe20003fa4070 */
[----:B------:R-:W-:Y:S01]  /*3d10*/  @!P0 IMAD.MOV R202, RZ, RZ, -R202 ;  /* 0x000000ffffca8224 */ /* 0x000fe200078e0aca */
[----:B------:R-:W-:Y:S01]  /*3d20*/  ISETP.GE.AND P3, PT, R9, RZ, PT ;  /* 0x000000ff0900720c */ /* 0x000fe20003f66270 */
[----:B------:R-:W-:Y:S01]  /*3d30*/  IMAD.MOV R9, RZ, RZ, -R4 ;  /* 0x000000ffff097224 */ /* 0x000fe200078e0a04 */
[----:B------:R-:W-:Y:S01]  /*3d40*/  @!P4 IADD3 R204, -R204, RZ, RZ ;  /* 0x000000ffccccc210 */ /* 0x000fe20007ffe1ff */
[----:B------:R-:W-:Y:S01]  /*3d50*/  IMAD.HI.U32 R4, R3, R212, RZ ;  /* 0x000000d403047227 */ /* 0x000fe200078e00ff */
[----:B------:R-:W-:-:S02]  /*3d60*/  ISETP.GE.AND P0, PT, R14, RZ, PT ;  /* 0x000000ff0e00720c */ /* 0x000fc40003f06270 */
[----:B------:R-:W-:Y:S01]  /*3d70*/  ISETP.GE.AND P2, PT, R13, RZ, PT ;  /* 0x000000ff0d00720c */ /* 0x000fe20003f46270 */
[----:B------:R-:W-:Y:S01]  /*3d80*/  IMAD R214, R0, R9, R214 ;  /* 0x0000000900d67224 */ /* 0x000fe200078e02d6 */
[----:B------:R-:W-:Y:S01]  /*3d90*/  @!P1 IADD3 R206, R206, -R0, RZ ;  /* 0x80000000cece9210 */ /* 0x000fe20007ffe0ff */
[----:B------:R-:W-:Y:S01]  /*3da0*/  IMAD.MOV R5, RZ, RZ, -R4 ;  /* 0x000000ffff057224 */ /* 0x000fe200078e0a04 */
[----:B------:R-:W-:Y:S01]  /*3db0*/  ISETP.GT.U32.AND P1, PT, R0, R210, PT ;  /* 0x000000d20000720c */ /* 0x000fe20003f24070 */
[----:B------:R-:W-:Y:S01]  /*3dc0*/  @!P5 IMAD.IADD R208, R208, 0x1, -R0 ;  /* 0x00000001d0d0d824 */ /* 0x000fe200078e0a00 */
[----:B------:R-:W-:Y:S01]  /*3dd0*/  LOP3.LUT R4, R2, 0x9a, RZ, 0xfc, !PT ;  /* 0x0000009a02047812 */ /* 0x000fe200078efcff */
[C---:B------:R-:W-:Y:S01]  /*3de0*/  IMAD R212, R0.reuse, R5, R212 ;  /* 0x0000000500d47224 */ /* 0x040fe200078e02d4 */
[----:B------:R-:W-:Y:S01]  /*3df0*/  ISETP.GT.U32.AND P4, PT, R0, R214, PT ;  /* 0x000000d60000720c */ /* 0x000fe20003f84070 */
[----:B------:R-:W-:Y:S01]  /*3e00*/  @!P3 IMAD.MOV R208, RZ, RZ, -R208 ;  /* 0x000000ffffd0b224 */ /* 0x000fe200078e0ad0 */
[----:B------:R-:W-:-:S02]  /*3e10*/  IABS R216, R4 ;  /* 0x0000000400d87213 */ /* 0x000fc40000000000 */
[----:B------:R-:W-:Y:S02]  /*3e20*/  @!P6 IADD3 R206, -R206, RZ, RZ ;  /* 0x000000ffcecee210 */ /* 0x000fe40007ffe1ff */
[----:B------:R-:W-:Y:S02]  /*3e30*/  ISETP.GT.U32.AND P3, PT, R0, R212, PT ;  /* 0x000000d40000720c */ /* 0x000fe40003f64070 */
[----:B------:R-:W-:Y:S01]  /*3e40*/  ISETP.GE.AND P6, PT, R4, RZ, PT ;  /* 0x000000ff0400720c */ /* 0x000fe20003fc6270 */
[----:B------:R-:W-:Y:S01]  /*3e50*/  @!P1 IMAD.IADD R210, R210, 0x1, -R0 ;  /* 0x00000001d2d29824 */ /* 0x000fe200078e0a00 */
[----:B------:R-:W-:Y:S01]  /*3e60*/  ISETP.GE.AND P5, PT, R10, RZ, PT ;  /* 0x000000ff0a00720c */ /* 0x000fe20003fa6270 */
[C---:B------:R-:W-:Y:S01]  /*3e70*/  IMAD.HI.U32 R4, R3.reuse, R216, RZ ;  /* 0x000000d803047227 */ /* 0x040fe200078e00ff */
[----:B------:R-:W-:Y:S02]  /*3e80*/  LOP3.LUT R10, R2, 0x9c, RZ, 0xfc, !PT ;  /* 0x0000009c020a7812 */ /* 0x000fe400078efcff */
[----:B------:R-:W-:Y:S01]  /*3e90*/  ISETP.GT.U32.AND P1, PT, R0, R210, PT ;  /* 0x000000d20000720c */ /* 0x000fe20003f24070 */
[----:B------:R-:W-:Y:S01]  /*3ea0*/  IMAD.MOV R13, RZ, RZ, -R4 ;  /* 0x000000ffff0d7224 */ /* 0x000fe200078e0a04 */
[----:B------:R-:W-:Y:S01]  /*3eb0*/  IABS R224, R10 ;  /* 0x0000000a00e07213 */ /* 0x000fe20000000000 */
[----:B------:R-:W-:Y:S01]  /*3ec0*/  @!P4 IMAD.IADD R214, R214, 0x1, -R0 ;  /* 0x00000001d6d6c824 */ /* 0x000fe200078e0a00 */
[----:B------:R-:W-:Y:S01]  /*3ed0*/  LOP3.LUT R14, R2, 0x9e, RZ, 0xfc, !PT ;  /* 0x0000009e020e7812 */ /* 0x000fe200078efcff */
[----:B------:R-:W-:Y:S01]  /*3ee0*/  IMAD R216, R0, R13, R216 ;  /* 0x0000000d00d87224 */ /* 0x000fe200078e02d8 */
[----:B------:R-:W-:Y:S01]  /*3ef0*/  LOP3.LUT R4, R2, 0xa0, RZ, 0xfc, !PT ;  /* 0x000000a002047812 */ /* 0x000fe200078efcff */
[----:B------:R-:W-:Y:S01]  /*3f00*/  @!P3 IMAD.IADD R212, R212, 0x1, -R0 ;  /* 0x00000001d4d4b824 */ /* 0x000fe200078e0a00 */
[----:B------:R-:W-:Y:S01]  /*3f10*/  ISETP.GT.U32.AND P4, PT, R0, R214, PT ;  /* 0x000000d60000720c */ /* 0x000fe20003f84070 */
[----:B------:R-:W-:Y:S01]  /*3f20*/  IMAD.HI.U32 R5, R3, R224, RZ ;  /* 0x000000e003057227 */ /* 0x000fe200078e00ff */
[----:B------:R-:W-:-:S02]  /*3f30*/  IABS R218, R14 ;  /* 0x0000000e00da7213 */ /* 0x000fc40000000000 */
[----:B------:R-:W-:Y:S01]  /*3f40*/  ISETP.GT.U32.AND P3, PT, R0, R212, PT ;  /* 0x000000d40000720c */ /* 0x000fe20003f64070 */
[----:B------:R-:W-:Y:S01]  /*3f50*/  @!P1 IMAD.IADD R210, R210, 0x1, -R0 ;  /* 0x00000001d2d29824 */ /* 0x000fe200078e0a00 */
[----:B------:R-:W-:Y:S01]  /*3f60*/  IABS R220, R4 ;  /* 0x0000000400dc7213 */ /* 0x000fe20000000000 */
[----:B------:R-:W-:Y:S01]  /*3f70*/  IMAD.MOV R5, RZ, RZ, -R5 ;  /* 0x000000ffff057224 */ /* 0x000fe200078e0a05 */
[----:B------:R-:W-:Y:S01]  /*3f80*/  ISETP.GE.AND P1, PT, R14, RZ, PT ;  /* 0x000000ff0e00720c */ /* 0x000fe20003f26270 */
[----:B------:R-:W-:Y:S01]  /*3f90*/  @!P0 IMAD.MOV R210, RZ, RZ, -R210 ;  /* 0x000000ffffd28224 */ /* 0x000fe200078e0ad2 */
[----:B------:R-:W-:Y:S01]  /*3fa0*/  ISETP.GT.U32.AND P0, PT, R0, R216, PT ;  /* 0x000000d80000720c */ /* 0x000fe20003f04070 */
[----:B------:R-:W-:Y:S01]  /*3fb0*/  IMAD.HI.U32 R9, R3, R218, RZ ;  /* 0x000000da03097227 */ /* 0x000fe200078e00ff */
[----:B------:R-:W-:Y:S02]  /*3fc0*/  LOP3.LUT R14, R2, 0xa4, RZ, 0xfc, !PT ;  /* 0x000000a4020e7812 */ /* 0x000fe400078efcff */
[----:B------:R-:W-:Y:S01]  /*3fd0*/  @!P4 IADD3 R214, R214, -R0, RZ ;  /* 0x80000000d6d6c210 */ /* 0x000fe20007ffe0ff */
[----:B------:R-:W-:Y:S01]  /*3fe0*/  IMAD R224, R0, R5, R224 ;  /* 0x0000000500e07224 */ /* 0x000fe200078e02e0 */
[----:B------:R-:W-:Y:S01]  /*3ff0*/  IADD3 R9, -R9, RZ, RZ ;  /* 0x000000ff09097210 */ /* 0x000fe20007ffe1ff */
[----:B------:R-:W-:Y:S01]  /*4000*/  @!P3 IMAD.IADD R212, R212, 0x1, -R0 ;  /* 0x00000001d4d4b824 */ /* 0x000fe200078e0a00 */
[----:B------:R-:W-:-:S02]  /*4010*/  @!P2 IADD3 R214, -R214, RZ, RZ ;  /* 0x000000ffd6d6a210 */ /* 0x000fc40007ffe1ff */
[----:B------:R-:W-:Y:S01]  /*4020*/  ISETP.GE.AND P2, PT, R4, RZ, PT ;  /* 0x000000ff0400720c */ /* 0x000fe20003f46270 */
[----:B------:R-:W-:Y:S01]  /*4030*/  IMAD.HI.U32 R4, R3, R220, RZ ;  /* 0x000000dc03047227 */ /* 0x000fe200078e00ff */
[----:B------:R-:W-:Y:S02]  /*4040*/  ISETP.GT.U32.AND P3, PT, R0, R224, PT ;  /* 0x000000e00000720c */ /* 0x000fe40003f64070 */
[----:B------:R-:W-:Y:S01]  /*4050*/  @!P0 IADD3 R216, R216, -R0, RZ ;  /* 0x80000000d8d88210 */ /* 0x000fe20007ffe0ff */
[----:B------:R-:W-:Y:S01]  /*4060*/  IMAD R218, R0, R9, R218 ;  /* 0x0000000900da7224 */ /* 0x000fe200078e02da */
[----:B------:R-:W-:Y:S01]  /*4070*/  ISETP.GE.AND P4, PT, R10, RZ, PT ;  /* 0x000000ff0a00720c */ /* 0x000fe20003f86270 */
[----:B------:R-:W-:Y:S01]  /*4080*/  IMAD.MOV R13, RZ, RZ, -R4 ;  /* 0x000000ffff0d7224 */ /* 0x000fe200078e0a04 */
[----:B------:R-:W-:Y:S01]  /*4090*/  ISETP.GT.U32.AND P0, PT, R0, R216, PT ;  /* 0x000000d80000720c */ /* 0x000fe20003f04070 */
[----:B------:R-:W-:Y:S01]  /*40a0*/  @!P5 IMAD.MOV R212, RZ, RZ, -R212 ;  /* 0x000000ffffd4d224 */ /* 0x000fe200078e0ad4 */
[----:B------:R-:W-:Y:S01]  /*40b0*/  LOP3.LUT R10, R2, 0xa2, RZ, 0xfc, !PT ;  /* 0x000000a2020a7812 */ /* 0x000fe200078efcff */
[C---:B------:R-:W-:Y:S01]  /*40c0*/  IMAD R220, R0.reuse, R13, R220 ;  /* 0x0000000d00dc7224 */ /* 0x040fe200078e02dc */
[----:B------:R-:W-:-:S02]  /*40d0*/  ISETP.GT.U32.AND P5, PT, R0, R218, PT ;  /* 0x000000da0000720c */ /* 0x000fc40003fa4070 */
[----:B------:R-:W-:Y:S01]  /*40e0*/  IABS R222, R10 ;  /* 0x0000000a00de7213 */ /* 0x000fe20000000000 */
[----:B------:R-:W-:Y:S01]  /*40f0*/  @!P3 IMAD.IADD R224, R224, 0x1, -R0 ;  /* 0x00000001e0e0b824 */ /* 0x000fe200078e0a00 */
[----:B------:R-:W-:Y:S02]  /*4100*/  IABS R226, R14 ;  /* 0x0000000e00e27213 */ /* 0x000fe40000000000 */
[----:B------:R-:W-:Y:S01]  /*4110*/  LOP3.LUT R15, R2, 0xa6, RZ, 0xfc, !PT ;  /* 0x000000a6020f7812 */ /* 0x000fe200078efcff */
[C---:B------:R-:W-:Y:S01]  /*4120*/  IMAD.HI.U32 R5, R3.reuse, R222, RZ ;  /* 0x000000de03057227 */ /* 0x040fe200078e00ff */
[----:B------:R-:W-:Y:S02]  /*4130*/  ISETP.GT.U32.AND P3, PT, R0, R224, PT ;  /* 0x000000e00000720c */ /* 0x000fe40003f64070 */
[----:B------:R-:W-:Y:S01]  /*4140*/  @!P0 IADD3 R216, R216, -R0, RZ ;  /* 0x80000000d8d88210 */ /* 0x000fe20007ffe0ff */
[----:B------:R-:W-:Y:S01]  /*4150*/  IMAD.HI.U32 R9, R3, R226, RZ ;  /* 0x000000e203097227 */ /* 0x000fe200078e00ff */
[----:B------:R-:W-:-:S02]  /*4160*/  ISETP.GT.U32.AND P0, PT, R0, R220, PT ;  /* 0x000000dc0000720c */ /* 0x000fc40003f04070 */
[----:B------:R-:W-:Y:S01]  /*4170*/  IADD3 R5, -R5, RZ, RZ ;  /* 0x000000ff05057210 */ /* 0x000fe20007ffe1ff */
[----:B------:R-:W-:Y:S01]  /*4180*/  @!P5 IMAD.IADD R218, R218, 0x1, -R0 ;  /* 0x00000001dadad824 */ /* 0x000fe200078e0a00 */
[----:B------:R-:W-:Y:S01]  /*4190*/  IABS R228, R15 ;  /* 0x0000000f00e47213 */ /* 0x000fe20000000000 */
[----:B------:R-:W-:Y:S01]  /*41a0*/  IMAD.MOV R9, RZ, RZ, -R9 ;  /* 0x000000ffff097224 */ /* 0x000fe200078e0a09 */
[----:B------:R-:W-:Y:S01]  /*41b0*/  LOP3.LUT R16, R2, 0xa8, RZ, 0xfc, !PT ;  /* 0x000000a802107812 */ /* 0x000fe200078efcff */
[----:B------:R-:W-:Y:S01]  /*41c0*/  IMAD R222, R0, R5, R222 ;  /* 0x0000000500de7224 */ /* 0x000fe200078e02de */
[----:B------:R-:W-:Y:S01]  /*41d0*/  LOP3.LUT R13, R2, 0xaa, RZ, 0xfc, !PT ;  /* 0x000000aa020d7812 */ /* 0x000fe200078efcff */
[C---:B------:R-:W-:Y:S01]  /*41e0*/  IMAD.HI.U32 R4, R3.reuse, R228, RZ ;  /* 0x000000e403047227 */ /* 0x040fe200078e00ff */
[----:B------:R-:W-:Y:S02]  /*41f0*/  @!P3 IADD3 R224, R224, -R0, RZ ;  /* 0x80000000e0e0b210 */ /* 0x000fe40007ffe0ff */
[----:B------:R-:W-:Y:S01]  /*4200*/  ISETP.GT.U32.AND P3, PT, R0, R222, PT ;  /* 0x000000de0000720c */ /* 0x000fe20003f64070 */
[----:B------:R-:W-:Y:S01]  /*4210*/  @!P0 IMAD.IADD R220, R220, 0x1, -R0 ;  /* 0x00000001dcdc8824 */ /* 0x000fe200078e0a00 */
[C---:B------:R-:W-:Y:S01]  /*4220*/  ISETP.GT.U32.AND P0, PT, R0.reuse, R218, PT ;  /* 0x000000da0000720c */ /* 0x040fe20003f04070 */
[C---:B------:R-:W-:Y:S01]  /*4230*/  IMAD R226, R0.reuse, R9, R226 ;  /* 0x0000000900e27224 */ /* 0x040fe200078e02e2 */
[----:B------:R-:W-:Y:S01]  /*4240*/  IABS R230, R16 ;  /* 0x0000001000e67213 */ /* 0x000fe20000000000 */
[----:B------:R-:W-:Y:S01]  /*4250*/  IMAD.MOV R9, RZ, RZ, -R4 ;  /* 0x000000ffff097224 */ /* 0x000fe200078e0a04 */
[----:B------:R-:W-:Y:S01]  /*4260*/  IABS R232, R13 ;  /* 0x0000000d00e87213 */ /* 0x000fe20000000000 */
[----:B------:R-:W-:Y:S01]  /*4270*/  @!P6 IMAD.MOV R216, RZ, RZ, -R216 ;  /* 0x000000ffffd8e224 */ /* 0x000fe200078e0ad8 */
[C---:B------:R-:W-:Y:S01]  /*4280*/  ISETP.GT.U32.AND P5, PT, R0.reuse, R226, PT ;  /* 0x000000e20000720c */ /* 0x040fe20003fa4070 */
[----:B------:R-:W-:Y:S01]  /*4290*/  IMAD R228, R0, R9, R228 ;  /* 0x0000000900e47224 */ /* 0x000fe200078e02e4 */
[----:B------:R-:W-:Y:S01]  /*42a0*/  LOP3.LUT R17, R2, 0xac, RZ, 0xfc, !PT ;  /* 0x000000ac02117812 */ /* 0x000fe200078efcff */
[----:B------:R-:W-:Y:S01]  /*42b0*/  IMAD.HI.U32 R5, R3, R230, RZ ;  /* 0x000000e603057227 */ /* 0x000fe200078e00ff */
[----:B------:R-:W-:-:S02]  /*42c0*/  IABS R32, R33 ;  /* 0x0000002100207213 */ /* 0x000fc40000000000 */
[-C--:B------:R-:W-:Y:S01]  /*42d0*/  @!P3 IADD3 R222, R222, -R0.reuse, RZ ;  /* 0x80000000dedeb210 */ /* 0x080fe20007ffe0ff */
[----:B------:R-:W-:Y:S01]  /*42e0*/  IMAD.MOV R5, RZ, RZ, -R5 ;  /* 0x000000ffff057224 */ /* 0x000fe200078e0a05 */
[----:B------:R-:W-:Y:S01]  /*42f0*/  @!P0 IADD3 R218, R218, -R0, RZ ;  /* 0x80000000dada8210 */ /* 0x000fe20007ffe0ff */
[C---:B------:R-:W-:Y:S01]  /*4300*/  IMAD.HI.U32 R4, R3.reuse, R232, RZ ;  /* 0x000000e803047227 */ /* 0x040fe200078e00ff */
[C---:B------:R-:W-:Y:S02]  /*4310*/  ISETP.GT.U32.AND P0, PT, R0.reuse, R228, PT ;  /* 0x000000e40000720c */ /* 0x040fe40003f04070 */
[----:B------:R-:W-:Y:S01]  /*4320*/  ISETP.GT.U32.AND P3, PT, R0, R220, PT ;  /* 0x000000dc0000720c */ /* 0x000fe20003f64070 */
[----:B------:R-:W-:Y:S01]  /*4330*/  @!P5 IMAD.IADD R226, R226, 0x1, -R0 ;  /* 0x00000001e2e2d824 */ /* 0x000fe200078e0a00 */
[C---:B------:R-:W-:Y:S01]  /*4340*/  ISETP.GT.U32.AND P6, PT, R0.reuse, R222, PT ;  /* 0x000000de0000720c */ /* 0x040fe20003fc4070 */
[C---:B------:R-:W-:Y:S01]  /*4350*/  IMAD R230, R0.reuse, R5, R230 ;  /* 0x0000000500e67224 */ /* 0x040fe200078e02e6 */
[----:B------:R-:W-:Y:S01]  /*4360*/  IABS R234, R17 ;  /* 0x0000001100ea7213 */ /* 0x000fe20000000000 */
[----:B------:R-:W-:Y:S01]  /*4370*/  IMAD.MOV R5, RZ, RZ, -R4 ;  /* 0x000000ffff057224 */ /* 0x000fe200078e0a04 */
[----:B------:R-:W-:Y:S01]  /*4380*/  ISETP.GT.U32.AND P5, PT, R0, R226, PT ;  /* 0x000000e20000720c */ /* 0x000fe20003fa4070 */
[----:B------:R-:W-:Y:S01]  /*4390*/  @!P4 IMAD.MOV R224, RZ, RZ, -R224 ;  /* 0x000000ffffe0c224 */ /* 0x000fe200078e0ae0 */
[----:B------:R-:W-:Y:S01]  /*43a0*/  LOP3.LUT R39, R2, 0xf0, RZ, 0xfc, !PT ;  /* 0x000000f002277812 */ /* 0x000fe200078efcff */
[----:B------:R-:W-:Y:S01]  /*43b0*/  IMAD R232, R0, R5, R232 ;  /* 0x0000000500e87224 */ /* 0x000fe200078e02e8 */
[----:B------:R-:W-:Y:S01]  /*43c0*/  LOP3.LUT R41, R2, 0xf2, RZ, 0xfc, !PT ;  /* 0x000000f202297812 */ /* 0x000fe200078efcff */
[----:B------:R-:W-:Y:S01]  /*43d0*/  @!P0 IMAD.IADD R228, R228, 0x1, -R0 ;  /* 0x00000001e4e48824 */ /* 0x000fe200078e0a00 */
[----:B------:R-:W-:Y:S01]  /*43e0*/  ISETP.GE.AND P0, PT, R14, RZ, PT ;  /* 0x000000ff0e00720c */ /* 0x000fe20003f06270 */
[----:B------:R-:W-:Y:S01]  /*43f0*/  IMAD.HI.U32 R5, R3, R236, RZ ;  /* 0x000000ec03057227 */ /* 0x000fe200078e00ff */
[----:B------:R-:W-:-:S02]  /*4400*/  LOP3.LUT R14, R2, 0xb8, RZ, 0xfc, !PT ;  /* 0x000000b8020e7812 */ /* 0x000fc400078efcff */
[----:B------:R-:W-:Y:S01]  /*4410*/  ISETP.GT.U32.AND P4, PT, R0, R228, PT ;  /* 0x000000e40000720c */ /* 0x000fe20003f84070 */
[--C-:B------:R-:W-:Y:S01]  /*4420*/  @!P3 IMAD.IADD R220, R220, 0x1, -R0.reuse ;  /* 0x00000001dcdcb824 */ /* 0x100fe200078e0a00 */
[----:B------:R-:W-:Y:S01]  /*4430*/  ISETP.GT.U32.AND P3, PT, R0, R230, PT ;  /* 0x000000e60000720c */ /* 0x000fe20003f64070 */
[----:B------:R-:W-:Y:S01]  /*4440*/  IMAD.MOV R5, RZ, RZ, -R5 ;  /* 0x000000ffff057224 */ /* 0x000fe200078e0a05 */
[----:B------:R-:W-:Y:S01]  /*4450*/  @!P6 IADD3 R222, R222, -R0, RZ ;  /* 0x80000000dedee210 */ /* 0x000fe20007ffe0ff */
[----:B------:R-:W-:Y:S01]  /*4460*/  @!P5 IMAD.IADD R226, R226, 0x1, -R0 ;  /* 0x00000001e2e2d824 */ /* 0x000fe200078e0a00 */
[C---:B------:R-:W-:Y:S01]  /*4470*/  ISETP.GT.U32.AND P5, PT, R0.reuse, R232, PT ;  /* 0x000000e80000720c */ /* 0x040fe20003fa4070 */
[----:B------:R-:W-:Y:S01]  /*4480*/  IMAD R236, R0, R5, R236 ;  /* 0x0000000500ec7224 */ /* 0x000fe200078e02ec */
[----:B------:R-:W-:Y:S01]  /*4490*/  ISETP.GE.AND P6, PT, R10, RZ, PT ;  /* 0x000000ff0a00720c */ /* 0x000fe20003fc6270 */
[----:B------:R-:W-:Y:S01]  /*44a0*/  @!P0 IMAD.MOV R226, RZ, RZ, -R226 ;  /* 0x000000ffffe28224 */ /* 0x000fe200078e0ae2 */
[----:B------:R-:W-:Y:S01]  /*44b0*/  LOP3.LUT R10, R2, 0xb0, RZ, 0xfc, !PT ;  /* 0x000000b0020a7812 */ /* 0x000fe200078efcff */
[----:B------:R-:W-:Y:S01]  /*44c0*/  IMAD.HI.U32 R4, R3, R234, RZ ;  /* 0x000000ea03047227 */ /* 0x000fe200078e00ff */
[----:B------:R-:W-:-:S02]  /*44d0*/  ISETP.GT.U32.AND P0, PT, R0, R236, PT ;  /* 0x000000ec0000720c */ /* 0x000fc40003f04070 */
[-C--:B------:R-:W-:Y:S01]  /*44e0*/  @!P4 IADD3 R228, R228, -R0.reuse, RZ ;  /* 0x80000000e4e4c210 */ /* 0x080fe20007ffe0ff */
[----:B------:R-:W-:Y:S01]  /*44f0*/  @!P3 IMAD.IADD R230, R230, 0x1, -R0 ;  /* 0x00000001e6e6b824 */ /* 0x000fe200078e0a00 */
[----:B------:R-:W-:Y:S01]  /*4500*/  ISETP.GE.AND P3, PT, R15, RZ, PT ;  /* 0x000000ff0f00720c */ /* 0x000fe20003f66270 */
[----:B------:R-:W-:Y:S01]  /*4510*/  @!P1 IMAD.MOV R218, RZ, RZ, -R218 ;  /* 0x000000ffffda9224 */ /* 0x000fe200078e0ada */
[----:B------:R-:W-:Y:S02]  /*4520*/  IADD3 R9, -R4, RZ, RZ ;  /* 0x000000ff04097210 */ /* 0x000fe40007ffe1ff */
[----:B------:R-:W-:Y:S01]  /*4530*/  @!P5 IADD3 R232, R232, -R0, RZ ;  /* 0x80000000e8e8d210 */ /* 0x000fe20007ffe0ff */
[----:B------:R-:W-:Y:S01]  /*4540*/  @!P6 IMAD.MOV R222, RZ, RZ, -R222 ;  /* 0x000000ffffdee224 */ /* 0x000fe200078e0ade */
[----:B------:R-:W-:Y:S01]  /*4550*/  IABS R238, R10 ;  /* 0x0000000a00ee7213 */ /* 0x000fe20000000000 */
[C---:B------:R-:W-:Y:S01]  /*4560*/  IMAD R234, R0.reuse, R9, R234 ;  /* 0x0000000900ea7224 */ /* 0x040fe200078e02ea */
[----:B------:R-:W-:Y:S01]  /*4570*/  ISETP.GT.U32.AND P5, PT, R0, R232, PT ;  /* 0x000000e80000720c */ /* 0x000fe20003fa4070 */
[----:B------:R-:W-:Y:S01]  /*4580*/  @!P0 IMAD.IADD R236, R236, 0x1, -R0 ;  /* 0x00000001ecec8824 */ /* 0x000fe200078e0a00 */
[----:B------:R-:W-:Y:S01]  /*4590*/  @!P2 IADD3 R220, -R220, RZ, RZ ;  /* 0x000000ffdcdca210 */ /* 0x000fe20007ffe1ff */
[----:B------:R-:W-:Y:S01]  /*45a0*/  IMAD.HI.U32 R4, R3, R238, RZ ;  /* 0x000000ee03047227 */ /* 0x000fe200078e00ff */
[----:B------:R-:W-:-:S02]  /*45b0*/  ISETP.GT.U32.AND P2, PT, R0, R234, PT ;  /* 0x000000ea0000720c */ /* 0x000fc40003f44070 */
[----:B------:R-:W-:Y:S01]  /*45c0*/  @!P3 IADD3 R228, -R228, RZ, RZ ;  /* 0x000000ffe4e4b210 */ /* 0x000fe20007ffe1ff */
[----:B------:R-:W-:Y:S01]  /*45d0*/  IMAD.MOV R5, RZ, RZ, -R4 ;  /* 0x000000ffff057224 */ /* 0x000fe200078e0a04 */
[C---:B------:R-:W-:Y:S02]  /*45e0*/  ISETP.GT.U32.AND P3, PT, R0.reuse, R236, PT ;  /* 0x000000ec0000720c */ /* 0x040fe40003f64070 */
[----:B------:R-:W-:Y:S01]  /*45f0*/  ISETP.GE.AND P4, PT, R13, RZ, PT ;  /* 0x000000ff0d00720c */ /* 0x000fe20003f86270 */
[----:B------:R-:W-:Y:S01]  /*4600*/  IMAD R238, R0, R5, R238 ;  /* 0x0000000500ee7224 */ /* 0x000fe200078e02ee */
[----:B------:R-:W-:Y:S02]  /*4610*/  LOP3.LUT R5, R2, 0xb4, RZ, 0xfc, !PT ;  /* 0x000000b402057812 */ /* 0x000fe400078efcff */
[----:B------:R-:W-:Y:S02]  /*4620*/  ISETP.GT.U32.AND P1, PT, R0, R230, PT ;  /* 0x000000e60000720c */ /* 0x000fe40003f24070 */
[----:B------:R-:W-:Y:S01]  /*4630*/  @!P5 IADD3 R232, R232, -R0, RZ ;  /* 0x80000000e8e8d210 */ /* 0x000fe20007ffe0ff */
[----:B------:R-:W-:Y:S01]  /*4640*/  @!P2 IMAD.IADD R234, R234, 0x1, -R0 ;  /* 0x00000001eaeaa824 */ /* 0x000fe200078e0a00 */
[----:B------:R-:W-:-:S02]  /*4650*/  IABS R250, R5 ;  /* 0x0000000500fa7213 */ /* 0x000fc40000000000 */
[----:B------:R-:W-:Y:S01]  /*4660*/  ISETP.GE.AND P6, PT, R16, RZ, PT ;  /* 0x000000ff1000720c */ /* 0x000fe20003fc6270 */
[----:B------:R-:W-:Y:S01]  /*4670*/  @!P3 IMAD.IADD R236, R236, 0x1, -R0 ;  /* 0x00000001ececb824 */ /* 0x000fe200078e0a00 */
[----:B------:R-:W-:Y:S01]  /*4680*/  ISETP.GT.U32.AND P3, PT, R0, R238, PT ;  /* 0x000000ee0000720c */ /* 0x000fe20003f64070 */
[----:B------:R-:W-:Y:S01]  /*4690*/  @!P4 IMAD.MOV R232, RZ, RZ, -R232 ;  /* 0x000000ffffe8c224 */ /* 0x000fe200078e0ae8 */
[----:B------:R-:W-:Y:S01]  /*46a0*/  ISETP.GE.AND P4, PT, R5, RZ, PT ;  /* 0x000000ff0500720c */ /* 0x000fe20003f86270 */
[----:B------:R-:W-:Y:S01]  /*46b0*/  IMAD.HI.U32 R5, R3, R250, RZ ;  /* 0x000000fa03057227 */ /* 0x000fe200078e00ff */
[----:B------:R-:W-:Y:S02]  /*46c0*/  ISETP.GE.AND P5, PT, R18, RZ, PT ;  /* 0x000000ff1200720c */ /* 0x000fe40003fa6270 */
[----:B------:R-:W-:Y:S01]  /*46d0*/  ISETP.GT.U32.AND P0, PT, R0, R234, PT ;  /* 0x000000ea0000720c */ /* 0x000fe20003f04070 */
[----:B------:R-:W-:Y:S01]  /*46e0*/  @!P1 IMAD.IADD R230, R230, 0x1, -R0 ;  /* 0x00000001e6e69824 */ /* 0x000fe200078e0a00 */
[----:B------:R-:W-:-:S02]  /*46f0*/  LOP3.LUT R4, R2, 0xb2, RZ, 0xfc, !PT ;  /* 0x000000b202047812 */ /* 0x000fc400078efcff */
[----:B------:R-:W-:Y:S01]  /*4700*/  IADD3 R5, -R5, RZ, RZ ;  /* 0x000000ff05057210 */ /* 0x000fe20007ffe1ff */
[----:B------:R-:W-:Y:S01]  /*4710*/  @!P6 IMAD.MOV R230, RZ, RZ, -R230 ;  /* 0x000000ffffe6e224 */ /* 0x000fe200078e0ae6 */
[----:B------:R-:W-:Y:S01]  /*4720*/  IABS R248, R4 ;  /* 0x0000000400f87213 */ /* 0x000fe20000000000 */
[----:B------:R-:W-:Y:S01]  /*4730*/  @!P3 IMAD.IADD R238, R238, 0x1, -R0 ;  /* 0x00000001eeeeb824 */ /* 0x000fe200078e0a00 */
[----:B------:R-:W-:Y:S01]  /*4740*/  LOP3.LUT R9, R2, 0xb6, RZ, 0xfc, !PT ;  /* 0x000000b602097812 */ /* 0x000fe200078efcff */
[----:B------:R-:W-:Y:S01]  /*4750*/  IMAD R250, R0, R5, R250 ;  /* 0x0000000500fa7224 */ /* 0x000fe200078e02fa */
[----:B------:R-:W-:Y:S01]  /*4760*/  ISETP.GE.AND P6, PT, R4, RZ, PT ;  /* 0x000000ff0400720c */ /* 0x000fe20003fc6270 */
[----:B------:R-:W-:Y:S01]  /*4770*/  IMAD.HI.U32 R4, R3, R248, RZ ;  /* 0x000000f803047227 */ /* 0x000fe200078e00ff */
[----:B------:R-:W-:Y:S02]  /*4780*/  IABS R252, R9 ;  /* 0x0000000900fc7213 */ /* 0x000fe40000000000 */
[----:B------:R-:W-:-:S02]  /*4790*/  ISETP.GT.U32.AND P3, PT, R0, R238, PT ;  /* 0x000000ee0000720c */ /* 0x000fc40003f64070 */
[----:B------:R-:W-:Y:S02]  /*47a0*/  @!P0 IADD3 R234, R234, -R0, RZ ;  /* 0x80000000eaea8210 */ /* 0x000fe40007ffe0ff */
[----:B------:R-:W-:Y:S02]  /*47b0*/  @!P5 IADD3 R236, -R236, RZ, RZ ;  /* 0x000000ffececd210 */ /* 0x000fe40007ffe1ff */
[----:B------:R-:W-:Y:S01]  /*47c0*/  ISETP.GE.AND P0, PT, R9, RZ, PT ;  /* 0x000000ff0900720c */ /* 0x000fe20003f06270 */
[----:B------:R-:W-:Y:S01]  /*47d0*/  IMAD.MOV R9, RZ, RZ, -R4 ;  /* 0x000000ffff097224 */ /* 0x000fe200078e0a04 */
[----:B------:R-:W-:Y:S01]  /*47e0*/  ISETP.GT.U32.AND P5, PT, R0, R250, PT ;  /* 0x000000fa0000720c */ /* 0x000fe20003fa4070 */
[----:B------:R-:W-:Y:S01]  /*47f0*/  IMAD.HI.U32 R4, R3, R252, RZ ;  /* 0x000000fc03047227 */ /* 0x000fe200078e00ff */
[----:B------:R-:W-:Y:S02]  /*4800*/  IABS R79, R14 ;  /* 0x0000000e004f7213 */ /* 0x000fe40000000000 */
[----:B------:R-:W-:Y:S01]  /*4810*/  ISETP.GE.AND P2, PT, R10, RZ, PT ;  /* 0x000000ff0a00720c */ /* 0x000fe20003f46270 */
[----:B------:R-:W-:Y:S01]  /*4820*/  IMAD R248, R0, R9, R248 ;  /* 0x0000000900f87224 */ /* 0x000fe200078e02f8 */
[----:B------:R-:W-:Y:S01]  /*4830*/  ISETP.GE.AND P1, PT, R17, RZ, PT ;  /* 0x000000ff1100720c */ /* 0x000fe20003f26270 */
[----:B------:R-:W-:Y:S01]  /*4840*/  IMAD.MOV R9, RZ, RZ, -R4 ;  /* 0x000000ffff097224 */ /* 0x000fe200078e0a04 */
[C---:B------:R-:W-:Y:S01]  /*4850*/  LOP3.LUT R16, R2.reuse, 0xbc, RZ, 0xfc, !PT ;  /* 0x000000bc02107812 */ /* 0x040fe200078efcff */
[----:B------:R-:W-:Y:S01]  /*4860*/  IMAD.HI.U32 R4, R3, R79, RZ ;  /* 0x0000004f03047227 */ /* 0x000fe200078e00ff */
[----:B------:R-:W-:-:S02]  /*4870*/  LOP3.LUT R18, R2, 0xbe, RZ, 0xfc, !PT ;  /* 0x000000be02127812 */ /* 0x000fc400078efcff */
[----:B------:R-:W-:Y:S01]  /*4880*/  LOP3.LUT R15, R2, 0xba, RZ, 0xfc, !PT ;  /* 0x000000ba020f7812 */ /* 0x000fe200078efcff */
[----:B------:R-:W-:Y:S01]  /*4890*/  @!P3 IMAD.IADD R238, R238, 0x1, -R0 ;  /* 0x00000001eeeeb824 */ /* 0x000fe200078e0a00 */
[----:B------:R-:W-:Y:S01]  /*48a0*/  IADD3 R4, -R4, RZ, RZ ;  /* 0x000000ff04047210 */ /* 0x000fe20007ffe1ff */
[----:B------:R-:W-:Y:S01]  /*48b0*/  IMAD R252, R0, R9, R252 ;  /* 0x0000000900fc7224 */ /* 0x000fe200078e02fc */
[----:B------:R-:W-:Y:S02]  /*48c0*/  IABS R9, R16 ;  /* 0x0000001000097213 */ /* 0x000fe40000000000 */
[----:B------:R-:W-:Y:S01]  /*48d0*/  @!P5 IADD3 R250, R250, -R0, RZ ;  /* 0x80000000fafad210 */ /* 0x000fe20007ffe0ff */
[----:B------:R-:W-:Y:S01]  /*48e0*/  IMAD R79, R0, R4, R79 ;  /* 0x00000004004f7224 */ /* 0x000fe200078e024f */
[----:B------:R-:W-:Y:S01]  /*48f0*/  @!P2 IADD3 R238, -R238, RZ, RZ ;  /* 0x000000ffeeeea210 */ /* 0x000fe20007ffe1ff */
[----:B------:R-:W-:Y:S01]  /*4900*/  @!P1 IMAD.MOV R234, RZ, RZ, -R234 ;  /* 0x000000ffffea9224 */ /* 0x000fe200078e0aea */
[C---:B------:R-:W-:Y:S01]  /*4910*/  ISETP.GT.U32.AND P2, PT, R0.reuse, R250, PT ;  /* 0x000000fa0000720c */ /* 0x040fe20003f44070 */
[----:B------:R-:W-:Y:S01]  /*4920*/  IMAD.HI.U32 R4, R3, R9, RZ ;  /* 0x0000000903047227 */ /* 0x000fe200078e00ff */
[----:B------:R-:W-:-:S02]  /*4930*/  ISETP.GT.U32.AND P1, PT, R0, R248, PT ;  /* 0x000000f80000720c */ /* 0x000fc40003f24070 */
[----:B------:R-:W-:Y:S01]  /*4940*/  IABS R27, R18 ;  /* 0x00000012001b7213 */ /* 0x000fe20000000000 */
[----:B------:R-:W-:Y:S01]  /*4950*/  IMAD.MOV R4, RZ, RZ, -R4 ;  /* 0x000000ffff047224 */ /* 0x000fe200078e0a04 */
[----:B------:R-:W-:Y:S02]  /*4960*/  IABS R13, R19 ;  /* 0x00000013000d7213 */ /* 0x000fe40000000000 */
[----:B------:R-:W-:Y:S01]  /*4970*/  IABS R10, R15 ;  /* 0x0000000f000a7213 */ /* 0x000fe20000000000 */
[C---:B------:R-:W-:Y:S01]  /*4980*/  IMAD R9, R0.reuse, R4, R9 ;  /* 0x0000000400097224 */ /* 0x040fe200078e0209 */
[----:B------:R-:W-:Y:S01]  /*4990*/  ISETP.GT.U32.AND P3, PT, R0, R252, PT ;  /* 0x000000fc0000720c */ /* 0x000fe20003f64070 */
[C---:B------:R-:W-:Y:S01]  /*49a0*/  IMAD.HI.U32 R4, R3.reuse, R27, RZ ;  /* 0x0000001b03047227 */ /* 0x040fe200078e00ff */
[----:B------:R-:W-:Y:S02]  /*49b0*/  IABS R26, R39 ;  /* 0x00000027001a7213 */ /* 0x000fe40000000000 */
[----:B------:R-:W-:Y:S01]  /*49c0*/  IABS R246, R41 ;  /* 0x0000002900f67213 */ /* 0x000fe20000000000 */
[--C-:B------:R-:W-:Y:S01]  /*49d0*/  @!P2 IMAD.IADD R250, R250, 0x1, -R0.reuse ;  /* 0x00000001fafaa824 */ /* 0x100fe200078e0a00 */
[----:B------:R-:W-:Y:S01]  /*49e0*/  ISETP.GT.U32.AND P2, PT, R0, R9, PT ;  /* 0x000000090000720c */ /* 0x000fe20003f44070 */
[----:B------:R-:W-:Y:S01]  /*49f0*/  @!P1 IMAD.IADD R248, R248, 0x1, -R0 ;  /* 0x00000001f8f89824 */ /* 0x000fe200078e0a00 */
[----:B------:R-:W-:Y:S01]  /*4a00*/  ISETP.GT.U32.AND P1, PT, R0, R79, PT ;  /* 0x0000004f0000720c */ /* 0x000fe20003f24070 */
[----:B------:R-:W-:Y:S01]  /*4a10*/  IMAD.HI.U32 R5, R3, R10, RZ ;  /* 0x0000000a03057227 */ /* 0x000fe200078e00ff */
[----:B------:R-:W-:-:S02]  /*4a20*/  IADD3 R4, -R4, RZ, RZ ;  /* 0x000000ff04047210 */ /* 0x000fc40007ffe1ff */
[----:B------:R-:W-:Y:S01]  /*4a30*/  @!P4 IADD3 R250, -R250, RZ, RZ ;  /* 0x000000fffafac210 */ /* 0x000fe20007ffe1ff */
[----:B------:R-:W-:Y:S01]  /*4a40*/  IMAD.MOV R5, RZ, RZ, -R5 ;  /* 0x000000ffff057224 */ /* 0x000fe200078e0a05 */
[C---:B------:R-:W-:Y:S01]  /*4a50*/  ISETP.GT.U32.AND P5, PT, R0.reuse, R248, PT ;  /* 0x000000f80000720c */ /* 0x040fe20003fa4070 */
[----:B------:R-:W-:Y:S01]  /*4a60*/  IMAD R27, R0, R4, R27 ;  /* 0x00000004001b7224 */ /* 0x000fe200078e021b */
[C---:B------:R-:W-:Y:S01]  /*4a70*/  LOP3.LUT R43, R2.reuse, 0xf4, RZ, 0xfc, !PT ;  /* 0x000000f4022b7812 */ /* 0x040fe200078efcff */
[----:B------:R-:W-:Y:S01]  /*4a80*/  IMAD.HI.U32 R4, R3, R13, RZ ;  /* 0x0000000d03047227 */ /* 0x000fe200078e00ff */
[----:B------:R-:W-:Y:S02]  /*4a90*/  LOP3.LUT R47, R2, 0xf8, RZ, 0xfc, !PT ;  /* 0x000000f8022f7812 */ /* 0x000fe400078efcff */
[----:B------:R-:W-:Y:S01]  /*4aa0*/  @!P2 IADD3 R9, R9, -R0, RZ ;  /* 0x800000000909a210 */ /* 0x000fe20007ffe0ff */
[----:B------:R-:W-:Y:S01]  /*4ab0*/  IMAD.MOV R4, RZ, RZ, -R4 ;  /* 0x000000ffff047224 */ /* 0x000fe200078e0a04 */
[----:B------:R-:W-:Y:S01]  /*4ac0*/  ISETP.GE.AND P2, PT, R16, RZ, PT ;  /* 0x000000ff1000720c */ /* 0x000fe20003f46270 */
[----:B------:R-:W-:Y:S01]  /*4ad0*/  @!P1 IMAD.IADD R79, R79, 0x1, -R0 ;  /* 0x000000014f4f9824 */ /* 0x000fe200078e0a00 */
[C---:B------:R-:W-:Y:S01]  /*4ae0*/  ISETP.GT.U32.AND P4, PT, R0.reuse, R9, PT ;  /* 0x000000090000720c */ /* 0x040fe20003f84070 */
[C---:B------:R-:W-:Y:S01]  /*4af0*/  IMAD R13, R0.reuse, R4, R13 ;  /* 0x00000004000d7224 */ /* 0x040fe200078e020d */
[----:B------:R-:W-:Y:S01]  /*4b00*/  IABS R16, R21 ;  /* 0x0000001500107213 */ /* 0x000fe20000000000 */
[----:B------:R-:W-:Y:S01]  /*4b10*/  IMAD.HI.U32 R4, R3, R75, RZ ;  /* 0x0000004b03047227 */ /* 0x000fe200078e00ff */
[----:B------:R-:W-:-:S02]  /*4b20*/  ISETP.GT.U32.AND P1, PT, R0, R79, PT ;  /* 0x0000004f0000720c */ /* 0x000fc40003f24070 */
[----:B------:R-:W-:Y:S01]  /*4b30*/  LOP3.LUT R45, R2, 0xf6, RZ, 0xfc, !PT ;  /* 0x000000f6022d7812 */ /* 0x000fe200078efcff */
[----:B------:R-:W-:Y:S01]  /*4b40*/  IMAD R5, R0, R5, R10 ;  /* 0x0000000500057224 */ /* 0x000fe200078e020a */
[----:B------:R-:W-:Y:S01]  /*4b50*/  LOP3.LUT R49, R2, 0xfa, RZ, 0xfc, !PT ;  /* 0x000000fa02317812 */ /* 0x000fe200078efcff */
[----:B------:R-:W-:Y:S01]  /*4b60*/  @!P3 IMAD.IADD R252, R252, 0x1, -R0 ;  /* 0x00000001fcfcb824 */ /* 0x000fe200078e0a00 */
[----:B------:R-:W-:Y:S01]  /*4b70*/  LOP3.LUT R25, R2, 0xfc, RZ, 0xfc, !PT ;  /* 0x000000fc02197812 */ /* 0x000fe200078efcff */
[----:B------:R-:W-:Y:S01]  /*4b80*/  IMAD.MOV R10, RZ, RZ, -R4 ;  /* 0x000000ffff0a7224 */ /* 0x000fe200078e0a04 */
[----:B------:R-:W-:Y:S01]  /*4b90*/  IABS R244, R47 ;  /* 0x0000002f00f47213 */ /* 0x000fe20000000000 */
[----:B------:R-:W-:Y:S01]  /*4ba0*/  @!P5 IMAD.IADD R248, R248, 0x1, -R0 ;  /* 0x00000001f8f8d824 */ /* 0x000fe200078e0a00 */
[C---:B------:R-:W-:Y:S01]  /*4bb0*/  ISETP.GT.U32.AND P3, PT, R0.reuse, R252, PT ;  /* 0x000000fc0000720c */ /* 0x040fe20003f64070 */
[C---:B------:R-:W-:Y:S01]  /*4bc0*/  IMAD R75, R0.reuse, R10, R75 ;  /* 0x0000000a004b7224 */ /* 0x040fe200078e024b */
[----:B------:R-:W-:Y:S01]  /*4bd0*/  @!P4 IADD3 R9, R9, -R0, RZ ;  /* 0x800000000909c210 */ /* 0x000fe20007ffe0ff */
[----:B------:R-:W-:Y:S01]  /*4be0*/  @!P6 IMAD.MOV R248, RZ, RZ, -R248 ;  /* 0x000000fffff8e224 */ /* 0x000fe200078e0af8 */
[----:B------:R-:W-:-:S02]  /*4bf0*/  ISETP.GT.U32.AND P5, PT, R0, R5, PT ;  /* 0x000000050000720c */ /* 0x000fc40003fa4070 */
[C---:B------:R-:W-:Y:S01]  /*4c00*/  ISETP.GT.U32.AND P4, PT, R0.reuse, R75, PT ;  /* 0x0000004b0000720c */ /* 0x040fe20003f84070 */
[----:B------:R-:W-:Y:S01]  /*4c10*/  @!P2 IMAD.MOV R9, RZ, RZ, -R9 ;  /* 0x000000ffff09a224 */ /* 0x000fe200078e0a09 */
[----:B------:R-:W-:Y:S02]  /*4c20*/  @!P1 IADD3 R79, R79, -R0, RZ ;  /* 0x800000004f4f9210 */ /* 0x000fe40007ffe0ff */
[----:B------:R-:W-:Y:S02]  /*4c30*/  ISETP.GT.U32.AND P1, PT, R0, R27, PT ;  /* 0x0000001b0000720c */ /* 0x000fe40003f24070 */
[----:B------:R-:W-:Y:S01]  /*4c40*/  LOP3.LUT R10, R2, 0xc8, RZ, 0xfc, !PT ;  /* 0x000000c8020a7812 */ /* 0x000fe200078efcff */
[--C-:B------:R-:W-:Y:S01]  /*4c50*/  @!P3 IMAD.IADD R252, R252, 0x1, -R0.reuse ;  /* 0x00000001fcfcb824 */ /* 0x100fe200078e0a00 */
[----:B------:R-:W-:Y:S02]  /*4c60*/  ISETP.GE.AND P3, PT, R14, RZ, PT ;  /* 0x000000ff0e00720c */ /* 0x000fe40003f66270 */
[----:B------:R-:W-:Y:S01]  /*4c70*/  LOP3.LUT R14, R2, 0xc4, RZ, 0xfc, !PT ;  /* 0x000000c4020e7812 */ /* 0x000fe200078efcff */
[--C-:B------:R-:W-:Y:S01]  /*4c80*/  @!P5 IMAD.IADD R5, R5, 0x1, -R0.reuse ;  /* 0x000000010505d824 */ /* 0x100fe200078e0a00 */
[----:B------:R-:W-:Y:S01]  /*4c90*/  ISETP.GE.AND P5, PT, R15, RZ, PT ;  /* 0x000000ff0f00720c */ /* 0x000fe20003fa6270 */
[----:B------:R-:W-:Y:S01]  /*4ca0*/  @!P4 IMAD.IADD R75, R75, 0x1, -R0 ;  /* 0x000000014b4bc824 */ /* 0x000fe200078e0a00 */
[----:B------:R-:W-:Y:S01]  /*4cb0*/  IABS R17, R14 ;  /* 0x0000000e00117213 */ /* 0x000fe20000000000 */
[----:B------:R-:W-:Y:S01]  /*4cc0*/  @!P0 IMAD.MOV R252, RZ, RZ, -R252 ;  /* 0x000000fffffc8224 */ /* 0x000fe200078e0afc */
[C---:B------:R-:W-:Y:S01]  /*4cd0*/  ISETP.GT.U32.AND P0, PT, R0.reuse, R13, PT ;  /* 0x0000000d0000720c */ /* 0x040fe20003f04070 */
[----:B------:R-:W-:Y:S01]  /*4ce0*/  @!P1 IMAD.IADD R27, R27, 0x1, -R0 ;  /* 0x000000011b1b9824 */ /* 0x000fe200078e0a00 */
[C---:B------:R-:W-:Y:S01]  /*4cf0*/  ISETP.GT.U32.AND P2, PT, R0.reuse, R75, PT ;  /* 0x0000004b0000720c */ /* 0x040fe20003f44070 */
[----:B------:R-:W-:Y:S01]  /*4d00*/  IMAD.HI.U32 R4, R3, R17, RZ ;  /* 0x0000001103047227 */ /* 0x000fe200078e00ff */
[----:B------:R-:W-:-:S02]  /*4d10*/  ISETP.GT.U32.AND P1, PT, R0, R5, PT ;  /* 0x000000050000720c */ /* 0x000fc40003f24070 */
[----:B------:R-:W-:Y:S01]  /*4d20*/  ISETP.GT.U32.AND P6, PT, R0, R27, PT ;  /* 0x0000001b0000720c */ /* 0x000fe20003fc4070 */
[----:B------:R-:W-:Y:S01]  /*4d30*/  IMAD.MOV R4, RZ, RZ, -R4 ;  /* 0x000000ffff047224 */ /* 0x000fe200078e0a04 */
[----:B------:R-:W-:Y:S02]  /*4d40*/  @!P3 IADD3 R79, -R79, RZ, RZ ;  /* 0x000000ff4f4fb210 */ /* 0x000fe40007ffe1ff */
[----:B------:R-:W-:Y:S01]  /*4d50*/  ISETP.GE.AND P3, PT, R18, RZ, PT ;  /* 0x000000ff1200720c */ /* 0x000fe20003f66270 */
[----:B------:R-:W-:Y:S01]  /*4d60*/  IMAD R17, R0, R4, R17 ;  /* 0x0000000400117224 */ /* 0x000fe200078e0211 */
[----:B------:R-:W-:Y:S01]  /*4d70*/  LOP3.LUT R4, R2, 0xc6, RZ, 0xfc, !PT ;  /* 0x000000c602047812 */ /* 0x000fe200078efcff */
[--C-:B------:R-:W-:Y:S01]  /*4d80*/  @!P0 IMAD.IADD R13, R13, 0x1, -R0.reuse ;  /* 0x000000010d0d8824 */ /* 0x100fe200078e0a00 */
[----:B------:R-:W-:Y:S01]  /*4d90*/  IABS R36, R10 ;  /* 0x0000000a00247213 */ /* 0x000fe20000000000 */
[--C-:B------:R-:W-:Y:S01]  /*4da0*/  @!P2 IMAD.IADD R75, R75, 0x1, -R0.reuse ;  /* 0x000000014b4ba824 */ /* 0x100fe200078e0a00 */
[----:B------:R-:W-:Y:S01]  /*4db0*/  ISETP.GT.U32.AND P2, PT, R0, R17, PT ;  /* 0x000000110000720c */ /* 0x000fe20003f44070 */
[--C-:B------:R-:W-:Y:S01]  /*4dc0*/  @!P1 IMAD.IADD R5, R5, 0x1, -R0.reuse ;  /* 0x0000000105059824 */ /* 0x100fe200078e0a00 */
[----:B------:R-:W-:Y:S01]  /*4dd0*/  IABS R71, R4 ;  /* 0x0000000400477213 */ /* 0x000fe20000000000 */
[----:B------:R-:W-:Y:S01]  /*4de0*/  @!P6 IMAD.IADD R27, R27, 0x1, -R0 ;  /* 0x000000011b1be824 */ /* 0x000fe200078e0a00 */
[----:B------:R-:W-:-:S02]  /*4df0*/  ISETP.GE.AND P6, PT, R20, RZ, PT ;  /* 0x000000ff1400720c */ /* 0x000fc40003fc6270 */
[----:B------:R-:W-:Y:S02]  /*4e00*/  @!P5 IADD3 R5, -R5, RZ, RZ ;  /* 0x000000ff0505d210 */ /* 0x000fe40007ffe1ff */
[----:B------:R-:W-:Y:S02]  /*4e10*/  ISETP.GT.U32.AND P5, PT, R0, R13, PT ;  /* 0x0000000d0000720c */ /* 0x000fe40003fa4070 */
[----:B------:R-:W-:Y:S02]  /*4e20*/  @!P3 IADD3 R27, -R27, RZ, RZ ;  /* 0x000000ff1b1bb210 */ /* 0x000fe40007ffe1ff */
[----:B------:R-:W-:Y:S01]  /*4e30*/  ISETP.GE.AND P4, PT, R4, RZ, PT ;  /* 0x000000ff0400720c */ /* 0x000fe20003f86270 */
[----:B------:R-:W-:Y:S01]  /*4e40*/  IMAD.HI.U32 R4, R3, R71, RZ ;  /* 0x0000004703047227 */ /* 0x000fe200078e00ff */
[----:B------:R-:W-:Y:S02]  /*4e50*/  ISETP.GE.AND P3, PT, R10, RZ, PT ;  /* 0x000000ff0a00720c */ /* 0x000fe40003f66270 */
[----:B------:R-:W-:Y:S01]  /*4e60*/  ISETP.GE.AND P1, PT, R19, RZ, PT ;  /* 0x000000ff1300720c */ /* 0x000fe20003f26270 */
[----:B------:R-:W-:Y:S01]  /*4e70*/  IMAD.HI.U32 R10, R3, R36, RZ ;  /* 0x00000024030a7227 */ /* 0x000fe200078e00ff */
[----:B------:R-:W-:-:S02]  /*4e80*/  @!P2 IADD3 R17, R17, -R0, RZ ;  /* 0x800000001111a210 */ /* 0x000fc40007ffe0ff */
[----:B------:R-:W-:Y:S01]  /*4e90*/  LOP3.LUT R18, R2, 0xcc, RZ, 0xfc, !PT ;  /* 0x000000cc02127812 */ /* 0x000fe200078efcff */
[----:B------:R-:W-:Y:S01]  /*4ea0*/  IMAD.MOV R15, RZ, RZ, -R10 ;  /* 0x000000ffff0f7224 */ /* 0x000fe200078e0a0a */
[----:B------:R-:W-:Y:S01]  /*4eb0*/  IADD3 R4, -R4, RZ, RZ ;  /* 0x000000ff04047210 */ /* 0x000fe20007ffe1ff */
[----:B------:R-:W-:Y:S01]  /*4ec0*/  @!P5 IMAD.IADD R13, R13, 0x1, -R0 ;  /* 0x000000010d0dd824 */ /* 0x000fe200078e0a00 */
[----:B------:R-:W-:Y:S01]  /*4ed0*/  ISETP.GE.AND P0, PT, R14, RZ, PT ;  /* 0x000000ff0e00720c */ /* 0x000fe20003f06270 */
[C---:B------:R-:W-:Y:S01]  /*4ee0*/  IMAD R36, R0.reuse, R15, R36 ;  /* 0x0000000f00247224 */ /* 0x040fe200078e0224 */
[C---:B------:R-:W-:Y:S01]  /*4ef0*/  ISETP.GT.U32.AND P2, PT, R0.reuse, R17, PT ;  /* 0x000000110000720c */ /* 0x040fe20003f44070 */
[----:B------:R-:W-:Y:S01]  /*4f00*/  IMAD R71, R0, R4, R71 ;  /* 0x0000000400477224 */ /* 0x000fe200078e0247 */
[----:B------:R-:W-:Y:S01]  /*4f10*/  LOP3.LUT R14, R2, 0xca, RZ, 0xfc, !PT ;  /* 0x000000ca020e7812 */ /* 0x000fe200078efcff */
[----:B------:R-:W-:Y:S01]  /*4f20*/  @!P6 IMAD.MOV R75, RZ, RZ, -R75 ;  /* 0x000000ffff4be224 */ /* 0x000fe200078e0a4b */
[----:B------:R-:W-:Y:S01]  /*4f30*/  IABS R46, R18 ;  /* 0x00000012002e7213 */ /* 0x000fe20000000000 */
[----:B------:R-:W-:Y:S01]  /*4f40*/  @!P1 IMAD.MOV R13, RZ, RZ, -R13 ;  /* 0x000000ffff0d9224 */ /* 0x000fe200078e0a0d */
[----:B------:R-:W-:-:S02]  /*4f50*/  IABS R58, R14 ;  /* 0x0000000e003a7213 */ /* 0x000fc40000000000 */
[C---:B------:R-:W-:Y:S01]  /*4f60*/  ISETP.GT.U32.AND P6, PT, R0.reuse, R36, PT ;  /* 0x000000240000720c */ /* 0x040fe20003fc4070 */
[C---:B------:R-:W-:Y:S01]  /*4f70*/  IMAD.HI.U32 R4, R3.reuse, R46, RZ ;  /* 0x0000002e03047227 */ /* 0x040fe200078e00ff */
[----:B------:R-:W-:Y:S02]  /*4f80*/  ISETP.GT.U32.AND P1, PT, R0, R71, PT ;  /* 0x000000470000720c */ /* 0x000fe40003f24070 */
[----:B------:R-:W-:Y:S01]  /*4f90*/  ISETP.GE.AND P5, PT, R14, RZ, PT ;  /* 0x000000ff0e00720c */ /* 0x000fe20003fa6270 */
[----:B------:R-:W-:Y:S01]  /*4fa0*/  IMAD.HI.U32 R14, R3, R58, RZ ;  /* 0x0000003a030e7227 */ /* 0x000fe200078e00ff */
[----:B------:R-:W-:-:S03]  /*4fb0*/  LOP3.LUT R20, R2, 0xce, RZ, 0xfc, !PT ;  /* 0x000000ce02147812 */ /* 0x000fc600078efcff */
[----:B------:R-:W-:Y:S01]  /*4fc0*/  IMAD.MOV R15, RZ, RZ, -R4 ;  /* 0x000000ffff0f7224 */ /* 0x000fe200078e0a04 */
[----:B------:R-:W-:Y:S01]  /*4fd0*/  IABS R56, R20 ;  /* 0x0000001400387213 */ /* 0x000fe20000000000 */
[----:B------:R-:W-:Y:S02]  /*4fe0*/  @!P2 IMAD.IADD R17, R17, 0x1, -R0 ;  /* 0x000000011111a824 */ /* 0x000fe400078e0a00 */
[----:B------:R-:W-:Y:S01]  /*4ff0*/  IMAD.MOV R19, RZ, RZ, -R14 ;  /* 0x000000ffff137224 */ /* 0x000fe200078e0a0e */
[----:B------:R-:W-:Y:S01]  /*5000*/  LOP3.LUT R14, R2, 0xd0, RZ, 0xfc, !PT ;  /* 0x000000d0020e7812 */ /* 0x000fe200078efcff */
[----:B------:R-:W-:Y:S01]  /*5010*/  IMAD R46, R0, R15, R46 ;  /* 0x0000000f002e7224 */ /* 0x000fe200078e022e */
[----:B------:R-:W-:Y:S01]  /*5020*/  @!P0 IADD3 R17, -R17, RZ, RZ ;  /* 0x000000ff11118210 */ /* 0x000fe20007ffe1ff */
[----:B------:R-:W-:Y:S01]  /*5030*/  @!P6 IMAD.IADD R36, R36, 0x1, -R0 ;  /* 0x000000012424e824 */ /* 0x000fe200078e0a00 */
[----:B------:R-:W-:Y:S01]  /*5040*/  IABS R44, R14 ;  /* 0x0000000e002c7213 */ /* 0x000fe20000000000 */
[C---:B------:R-:W-:Y:S01]  /*5050*/  IMAD R58, R0.reuse, R19, R58 ;  /* 0x00000013003a7224 */ /* 0x040fe200078e023a */
[----:B------:R-:W-:Y:S01]  /*5060*/  ISETP.GT.U32.AND P0, PT, R0, R46, PT ;  /* 0x0000002e0000720c */ /* 0x000fe20003f04070 */
[----:B------:R-:W-:Y:S01]  /*5070*/  IMAD.HI.U32 R10, R3, R56, RZ ;  /* 0x00000038030a7227 */ /* 0x000fe200078e00ff */
[----:B------:R-:W-:-:S02]  /*5080*/  @!P1 IADD3 R71, R71, -R0, RZ ;  /* 0x8000000047479210 */ /* 0x000fc40007ffe0ff */
[C---:B------:R-:W-:Y:S01]  /*5090*/  ISETP.GT.U32.AND P6, PT, R0.reuse, R36, PT ;  /* 0x000000240000720c */ /* 0x040fe20003fc4070 */
[C---:B------:R-:W-:Y:S01]  /*50a0*/  IMAD.HI.U32 R4, R3.reuse, R44, RZ ;  /* 0x0000002c03047227 */ /* 0x040fe200078e00ff */
[C---:B------:R-:W-:Y:S02]  /*50b0*/  ISETP.GT.U32.AND P1, PT, R0.reuse, R71, PT ;  /* 0x000000470000720c */ /* 0x040fe40003f24070 */
[----:B------:R-:W-:Y:S01]  /*50c0*/  ISETP.GT.U32.AND P2, PT, R0, R58, PT ;  /* 0x0000003a0000720c */ /* 0x000fe20003f44070 */
[----:B------:R-:W-:Y:S01]  /*50d0*/  IMAD.MOV R15, RZ, RZ, -R4 ;  /* 0x000000ffff0f7224 */ /* 0x000fe200078e0a04 */
[----:B------:R-:W-:Y:S01]  /*50e0*/  IADD3 R19, -R10, RZ, RZ ;  /* 0x000000ff0a137210 */ /* 0x000fe20007ffe1ff */
[----:B------:R-:W-:-:S04]  /*50f0*/  IMAD.HI.U32 R4, R3, R16, RZ ;  /* 0x0000001003047227 */ /* 0x000fc800078e00ff */
[----:B------:R-:W-:Y:S01]  /*5100*/  IMAD R44, R0, R15, R44 ;  /* 0x0000000f002c7224 */ /* 0x000fe200078e022c */
[----:B------:R-:W-:Y:S01]  /*5110*/  IADD3 R15, -R4, RZ, RZ ;  /* 0x000000ff040f7210 */ /* 0x000fe20007ffe1ff */
[----:B------:R-:W-:Y:S01]  /*5120*/  @!P0 IMAD.IADD R46, R46, 0x1, -R0 ;  /* 0x000000012e2e8824 */ /* 0x000fe200078e0a00 */
[----:B------:R-:W-:Y:S01]  /*5130*/  @!P6 IADD3 R36, R36, -R0, RZ ;  /* 0x800000002424e210 */ /* 0x000fe20007ffe0ff */
[C---:B------:R-:W-:Y:S01]  /*5140*/  IMAD R56, R0.reuse, R19, R56 ;  /* 0x0000001300387224 */ /* 0x040fe200078e0238 */
[C---:B------:R-:W-:Y:S01]  /*5150*/  ISETP.GT.U32.AND P6, PT, R0.reuse, R44, PT ;  /* 0x0000002c0000720c */ /* 0x040fe20003fc4070 */
[--C-:B------:R-:W-:Y:S01]  /*5160*/  @!P1 IMAD.IADD R71, R71, 0x1, -R0.reuse ;  /* 0x0000000147479824 */ /* 0x100fe200078e0a00 */
[----:B------:R-:W-:Y:S01]  /*5170*/  ISETP.GT.U32.AND P0, PT, R0, R46, PT ;  /* 0x0000002e0000720c */ /* 0x000fe20003f04070 */
[----:B------:R-:W-:Y:S01]  /*5180*/  @!P2 IMAD.IADD R58, R58, 0x1, -R0 ;  /* 0x000000013a3aa824 */ /* 0x000fe200078e0a00 */
[----:B------:R-:W-:Y:S01]  /*5190*/  ISETP.GT.U32.AND P1, PT, R0, R56, PT ;  /* 0x000000380000720c */ /* 0x000fe20003f24070 */
[----:B------:R-:W-:Y:S01]  /*51a0*/  @!P4 IMAD.MOV R71, RZ, RZ, -R71 ;  /* 0x000000ffff47c224 */ /* 0x000fe200078e0a47 */
[----:B------:R-:W-:Y:S01]  /*51b0*/  ISETP.GE.AND P4, PT, R18, RZ, PT ;  /* 0x000000ff1200720c */ /* 0x000fe20003f86270 */
[----:B------:R-:W-:Y:S01]  /*51c0*/  IMAD.HI.U32 R10, R3, R54, RZ ;  /* 0x00000036030a7227 */ /* 0x000fe200078e00ff */
[----:B------:R-:W-:-:S02]  /*51d0*/  ISETP.GT.U32.AND P2, PT, R0, R58, PT ;  /* 0x0000003a0000720c */ /* 0x000fc40003f44070 */
[----:B------:R-:W-:Y:S01]  /*51e0*/  LOP3.LUT R4, R2, 0xd6, RZ, 0xfc, !PT ;  /* 0x000000d602047812 */ /* 0x000fe200078efcff */
[----:B------:R-:W-:Y:S02]  /*51f0*/  IMAD.MOV R19, RZ, RZ, -R10 ;  /* 0x000000ffff137224 */ /* 0x000fe400078e0a0a */
[----:B------:R-:W-:Y:S02]  /*5200*/  IMAD R16, R0, R15, R16 ;  /* 0x0000000f00107224 */ /* 0x000fe400078e0210 */
[----:B------:R-:W-:Y:S01]  /*5210*/  @!P6 IMAD.IADD R44, R44, 0x1, -R0 ;  /* 0x000000012c2ce824 */ /* 0x000fe200078e0a00 */
[-C--:B------:R-:W-:Y:S01]  /*5220*/  @!P0 IADD3 R46, R46, -R0.reuse, RZ ;  /* 0x800000002e2e8210 */ /* 0x080fe20007ffe0ff */
[----:B------:R-:W-:Y:S01]  /*5230*/  IMAD R54, R0, R19, R54 ;  /* 0x0000001300367224 */ /* 0x000fe200078e0236 */
[----:B------:R-:W-:Y:S01]  /*5240*/  @!P1 IADD3 R56, R56, -R0, RZ ;  /* 0x8000000038389210 */ /* 0x000fe20007ffe0ff */
[----:B------:R-:W-:Y:S01]  /*5250*/  @!P3 IMAD.MOV R36, RZ, RZ, -R36 ;  /* 0x000000ffff24b224 */ /* 0x000fe200078e0a24 */
[C---:B------:R-:W-:Y:S01]  /*5260*/  ISETP.GT.U32.AND P0, PT, R0.reuse, R16, PT ;  /* 0x000000100000720c */ /* 0x040fe20003f04070 */
[----:B------:R-:W-:Y:S01]  /*5270*/  @!P4 IMAD.MOV R46, RZ, RZ, -R46 ;  /* 0x000000ffff2ec224 */ /* 0x000fe200078e0a2e */
[----:B------:R-:W-:Y:S01]  /*5280*/  ISETP.GT.U32.AND P6, PT, R0, R44, PT ;  /* 0x0000002c0000720c */ /* 0x000fe20003fc4070 */
[----:B------:R-:W-:Y:S01]  /*5290*/  @!P2 IMAD.IADD R58, R58, 0x1, -R0 ;  /* 0x000000013a3aa824 */ /* 0x000fe200078e0a00 */
[C---:B------:R-:W-:Y:S01]  /*52a0*/  ISETP.GT.U32.AND P3, PT, R0.reuse, R56, PT ;  /* 0x000000380000720c */ /* 0x040fe20003f64070 */
[----:B------:R-:W-:Y:S01]  /*52b0*/  IMAD.HI.U32 R18, R3, R32, RZ ;  /* 0x0000002003127227 */ /* 0x000fe200078e00ff */
[----:B------:R-:W-:-:S02]  /*52c0*/  ISETP.GT.U32.AND P4, PT, R0, R54, PT ;  /* 0x000000360000720c */ /* 0x000fc40003f84070 */
[----:B------:R-:W-:Y:S01]  /*52d0*/  ISETP.GE.AND P2, PT, R20, RZ, PT ;  /* 0x000000ff1400720c */ /* 0x000fe20003f46270 */
[----:B------:R-:W-:Y:S01]  /*52e0*/  @!P5 IMAD.MOV R58, RZ, RZ, -R58 ;  /* 0x000000ffff3ad224 */ /* 0x000fe200078e0a3a */
[----:B------:R-:W-:Y:S02]  /*52f0*/  IABS R20, R4 ;  /* 0x0000000400147213 */ /* 0x000fe40000000000 */
[----:B------:R-:W-:Y:S01]  /*5300*/  ISETP.GE.AND P1, PT, R14, RZ, PT ;  /* 0x000000ff0e00720c */ /* 0x000fe20003f26270 */
[--C-:B------:R-:W-:Y:S01]  /*5310*/  @!P0 IMAD.IADD R16, R16, 0x1, -R0.reuse ;  /* 0x0000000110108824 */ /* 0x100fe200078e0a00 */
[----:B------:R-:W-:Y:S01]  /*5320*/  LOP3.LUT R14, R2, 0xd8, RZ, 0xfc, !PT ;  /* 0x000000d8020e7812 */ /* 0x000fe200078efcff */
[----:B------:R-:W-:Y:S01]  /*5330*/  @!P6 IMAD.IADD R44, R44, 0x1, -R0 ;  /* 0x000000012c2ce824 */ /* 0x000fe200078e0a00 */
[----:B------:R-:W-:Y:S01]  /*5340*/  ISETP.GE.AND P6, PT, R4, RZ, PT ;  /* 0x000000ff0400720c */ /* 0x000fe20003fc6270 */
[----:B------:R-:W-:Y:S01]  /*5350*/  IMAD.HI.U32 R4, R3, R20, RZ ;  /* 0x0000001403047227 */ /* 0x000fe200078e00ff */
[----:B------:R-:W-:-:S02]  /*5360*/  @!P3 IADD3 R56, R56, -R0, RZ ;  /* 0x800000003838b210 */ /* 0x000fc40007ffe0ff */
[----:B------:R-:W-:Y:S01]  /*5370*/  IABS R40, R14 ;  /* 0x0000000e00287213 */ /* 0x000fe20000000000 */
[----:B------:R-:W-:Y:S01]  /*5380*/  @!P4 IMAD.IADD R54, R54, 0x1, -R0 ;  /* 0x000000013636c824 */ /* 0x000fe200078e0a00 */
[----:B------:R-:W-:Y:S02]  /*5390*/  ISETP.GT.U32.AND P4, PT, R0, R16, PT ;  /* 0x000000100000720c */ /* 0x000fe40003f84070 */
[----:B------:R-:W-:Y:S01]  /*53a0*/  @!P2 IADD3 R56, -R56, RZ, RZ ;  /* 0x000000ff3838a210 */ /* 0x000fe20007ffe1ff */
[----:B------:R-:W-:Y:S01]  /*53b0*/  IMAD.HI.U32 R10, R3, R40, RZ ;  /* 0x00000028030a7227 */ /* 0x000fe200078e00ff */
[----:B------:R-:W-:Y:S02]  /*53c0*/  ISETP.GT.U32.AND P2, PT, R0, R54, PT ;  /* 0x000000360000720c */ /* 0x000fe40003f44070 */
[----:B------:R-:W-:Y:S01]  /*53d0*/  IADD3 R15, -R4, RZ, RZ ;  /* 0x000000ff040f7210 */ /* 0x000fe20007ffe1ff */
[----:B------:R-:W-:Y:S01]  /*53e0*/  IMAD.MOV R19, RZ, RZ, -R10 ;  /* 0x000000ffff137224 */ /* 0x000fe200078e0a0a */
[----:B------:R-:W-:Y:S01]  /*53f0*/  ISETP.GE.AND P3, PT, R22, RZ, PT ;  /* 0x000000ff1600720c */ /* 0x000fe20003f66270 */
[----:B------:R-:W-:Y:S01]  /*5400*/  @!P1 IMAD.MOV R44, RZ, RZ, -R44 ;  /* 0x000000ffff2c9224 */ /* 0x000fe200078e0a2c */
[----:B------:R-:W-:Y:S01]  /*5410*/  LOP3.LUT R4, R2, 0xda, RZ, 0xfc, !PT ;  /* 0x000000da02047812 */ /* 0x000fe200078efcff */
[----:B------:R-:W-:Y:S01]  /*5420*/  IMAD R20, R0, R15, R20 ;  /* 0x0000000f00147224 */ /* 0x000fe200078e0214 */
[----:B------:R-:W-:Y:S01]  /*5430*/  LOP3.LUT R10, R2, 0xdc, RZ, 0xfc, !PT ;  /* 0x000000dc020a7812 */ /* 0x000fe200078efcff */
[----:B------:R-:W-:Y:S01]  /*5440*/  @!P4 IMAD.IADD R16, R16, 0x1, -R0 ;  /* 0x000000011010c824 */ /* 0x000fe200078e0a00 */
[----:B------:R-:W-:Y:S01]  /*5450*/  ISETP.GE.AND P0, PT, R14, RZ, PT ;  /* 0x000000ff0e00720c */ /* 0x000fe20003f06270 */
[C---:B------:R-:W-:Y:S01]  /*5460*/  IMAD R40, R0.reuse, R19, R40 ;  /* 0x0000001300287224 */ /* 0x040fe200078e0228 */
[----:B------:R-:W-:-:S02]  /*5470*/  ISETP.GT.U32.AND P4, PT, R0, R20, PT ;  /* 0x000000140000720c */ /* 0x000fc40003f84070 */
[----:B------:R-:W-:Y:S02]  /*5480*/  @!P2 IADD3 R54, R54, -R0, RZ ;  /* 0x800000003636a210 */ /* 0x000fe40007ffe0ff */
[----:B------:R-:W-:Y:S02]  /*5490*/  IABS R52, R4 ;  /* 0x0000000400347213 */ /* 0x000fe40000000000 */
[----:B------:R-:W-:Y:S01]  /*54a0*/  LOP3.LUT R14, R2, 0xde, RZ, 0xfc, !PT ;  /* 0x000000de020e7812 */ /* 0x000fe200078efcff */
[----:B------:R-:W-:Y:S01]  /*54b0*/  @!P3 IMAD.MOV R54, RZ, RZ, -R54 ;  /* 0x000000ffff36b224 */ /* 0x000fe200078e0a36 */
[----:B------:R-:W-:Y:S02]  /*54c0*/  ISETP.GT.U32.AND P3, PT, R0, R40, PT ;  /* 0x000000280000720c */ /* 0x000fe40003f64070 */
[----:B------:R-:W-:Y:S02]  /*54d0*/  IABS R50, R10 ;  /* 0x0000000a00327213 */ /* 0x000fe40000000000 */
[----:B------:R-:W-:Y:S01]  /*54e0*/  ISETP.GE.AND P1, PT, R4, RZ, PT ;  /* 0x000000ff0400720c */ /* 0x000fe20003f26270 */
[----:B------:R-:W-:Y:S01]  /*54f0*/  IMAD.HI.U32 R4, R3, R52, RZ ;  /* 0x0000003403047227 */ /* 0x000fe200078e00ff */
[----:B------:R-:W-:-:S02]  /*5500*/  @!P4 IADD3 R20, R20, -R0, RZ ;  /* 0x800000001414c210 */ /* 0x000fc40007ffe0ff */
[----:B------:R-:W-:Y:S01]  /*5510*/  ISETP.GE.AND P5, PT, R21, RZ, PT ;  /* 0x000000ff1500720c */ /* 0x000fe20003fa6270 */
[----:B------:R-:W-:Y:S01]  /*5520*/  IMAD.MOV R15, RZ, RZ, -R4 ;  /* 0x000000ffff0f7224 */ /* 0x000fe200078e0a04 */
[----:B------:R-:W-:Y:S01]  /*5530*/  ISETP.GT.U32.AND P4, PT, R0, R20, PT ;  /* 0x000000140000720c */ /* 0x000fe20003f84070 */
[----:B------:R-:W-:Y:S01]  /*5540*/  IMAD.MOV R21, RZ, RZ, -R18 ;  /* 0x000000ffff157224 */ /* 0x000fe200078e0a12 */
[----:B------:R-:W-:Y:S01]  /*5550*/  ISETP.GE.AND P2, PT, R10, RZ, PT ;  /* 0x000000ff0a00720c */ /* 0x000fe20003f46270 */
[C---:B------:R-:W-:Y:S01]  /*5560*/  IMAD.HI.U32 R10, R3.reuse, R50, RZ ;  /* 0x00000032030a7227 */ /* 0x040fe200078e00ff */
[----:B------:R-:W-:Y:S02]  /*5570*/  IABS R48, R14 ;  /* 0x0000000e00307213 */ /* 0x000fe40000000000 */
[----:B------:R-:W-:Y:S01]  /*5580*/  @!P3 IADD3 R40, R40, -R0, RZ ;  /* 0x800000002828b210 */ /* 0x000fe20007ffe0ff */
[----:B------:R-:W-:Y:S01]  /*5590*/  IMAD.MOV R19, RZ, RZ, -R10 ;  /* 0x000000ffff137224 */ /* 0x000fe200078e0a0a */
[----:B------:R-:W-:Y:S01]  /*55a0*/  LOP3.LUT R22, R2, 0xe0, RZ, 0xfc, !PT ;  /* 0x000000e002167812 */ /* 0x000fe200078efcff */
[----:B------:R-:W-:Y:S01]  /*55b0*/  IMAD.HI.U32 R4, R3, R48, RZ ;  /* 0x0000003003047227 */ /* 0x000fe200078e00ff */
[----:B------:R-:W-:-:S03]  /*55c0*/  ISETP.GT.U32.AND P3, PT, R0, R40, PT ;  /* 0x000000280000720c */ /* 0x000fc60003f64070 */
[C---:B------:R-:W-:Y:S02]  /*55d0*/  IMAD R52, R0.reuse, R15, R52 ;  /* 0x0000000f00347224 */ /* 0x040fe400078e0234 */
[----:B------:R-:W-:Y:S02]  /*55e0*/  IMAD R50, R0, R19, R50 ;  /* 0x0000001300327224 */ /* 0x000fe400078e0232 */
[----:B------:R-:W-:Y:S01]  /*55f0*/  @!P4 IMAD.IADD R20, R20, 0x1, -R0 ;  /* 0x000000011414c824 */ /* 0x000fe200078e0a00 */
[----:B------:R-:W-:Y:S01]  /*5600*/  ISETP.GT.U32.AND P4, PT, R0, R52, PT ;  /* 0x000000340000720c */ /* 0x000fe20003f84070 */
[----:B------:R-:W-:Y:S02]  /*5610*/  IMAD.MOV R15, RZ, RZ, -R4 ;  /* 0x000000ffff0f7224 */ /* 0x000fe400078e0a04 */
[----:B------:R-:W-:Y:S01]  /*5620*/  @!P5 IMAD.MOV R16, RZ, RZ, -R16 ;  /* 0x000000ffff10d224 */ /* 0x000fe200078e0a10 */
[----:B------:R-:W-:Y:S01]  /*5630*/  ISETP.GE.AND P5, PT, R14, RZ, PT ;  /* 0x000000ff0e00720c */ /* 0x000fe20003fa6270 */
[C---:B------:R-:W-:Y:S01]  /*5640*/  IMAD R48, R0.reuse, R15, R48 ;  /* 0x0000000f00307224 */ /* 0x040fe200078e0230 */
[----:B------:R-:W-:Y:S01]  /*5650*/  IABS R14, R22 ;  /* 0x00000016000e7213 */ /* 0x000fe20000000000 */
[----:B------:R-:W-:Y:S01]  /*5660*/  @!P6 IMAD.MOV R20, RZ, RZ, -R20 ;  /* 0x000000ffff14e224 */ /* 0x000fe200078e0a14 */
[----:B------:R-:W-:Y:S01]  /*5670*/  ISETP.GT.U32.AND P6, PT, R0, R50, PT ;  /* 0x000000320000720c */ /* 0x000fe20003fc4070 */
[----:B------:R-:W-:Y:S01]  /*5680*/  IMAD.HI.U32 R4, R3, R38, RZ ;  /* 0x0000002603047227 */ /* 0x000fe200078e00ff */
[----:B------:R-:W-:-:S02]  /*5690*/  @!P3 IADD3 R40, R40, -R0, RZ ;  /* 0x800000002828b210 */ /* 0x000fc40007ffe0ff */
[----:B------:R-:W-:Y:S01]  /*56a0*/  ISETP.GT.U32.AND P3, PT, R0, R48, PT ;  /* 0x000000300000720c */ /* 0x000fe20003f64070 */
[----:B------:R-:W-:-:S04]  /*56b0*/  IMAD.HI.U32 R10, R3, R14, RZ ;  /* 0x0000000e030a7227 */ /* 0x000fc800078e00ff */
[----:B------:R-:W-:Y:S01]  /*56c0*/  IMAD.MOV R15, RZ, RZ, -R4 ;  /* 0x000000ffff0f7224 */ /* 0x000fe200078e0a04 */
[----:B------:R-:W-:Y:S01]  /*56d0*/  IADD3 R19, -R10, RZ, RZ ;  /* 0x000000ff0a137210 */ /* 0x000fe20007ffe1ff */
[--C-:B------:R-:W-:Y:S02]  /*56e0*/  @!P4 IMAD.IADD R52, R52, 0x1, -R0.reuse ;  /* 0x000000013434c824 */ /* 0x100fe400078e0a00 */
[----:B------:R-:W-:Y:S02]  /*56f0*/  @!P6 IMAD.IADD R50, R50, 0x1, -R0 ;  /* 0x000000013232e824 */ /* 0x000fe400078e0a00 */
[C---:B------:R-:W-:Y:S01]  /*5700*/  IMAD R4, R0.reuse, R19, R14 ;  /* 0x0000001300047224 */ /* 0x040fe200078e020e */
[----:B------:R-:W-:Y:S01]  /*5710*/  IABS R14, R24 ;  /* 0x00000018000e7213 */ /* 0x000fe20000000000 */
[----:B------:R-:W-:Y:S01]  /*5720*/  IMAD R38, R0, R15, R38 ;  /* 0x0000000f00267224 */ /* 0x000fe200078e0226 */
[----:B------:R-:W-:Y:S01]  /*5730*/  @!P3 IADD3 R48, R48, -R0, RZ ;  /* 0x800000003030b210 */ /* 0x000fe20007ffe0ff */
[----:B------:R-:W-:Y:S01]  /*5740*/  @!P0 IMAD.MOV R40, RZ, RZ, -R40 ;  /* 0x000000ffff288224 */ /* 0x000fe200078e0a28 */
[C---:B------:R-:W-:Y:S01]  /*5750*/  ISETP.GT.U32.AND P6, PT, R0.reuse, R50, PT ;  /* 0x000000320000720c */ /* 0x040fe20003fc4070 */
[----:B------:R-:W-:Y:S01]  /*5760*/  IMAD.HI.U32 R10, R3, R14, RZ ;  /* 0x0000000e030a7227 */ /* 0x000fe200078e00ff */
[----:B------:R-:W-:-:S02]  /*5770*/  ISETP.GT.U32.AND P3, PT, R0, R48, PT ;  /* 0x000000300000720c */ /* 0x000fc40003f64070 */
[C---:B------:R-:W-:Y:S01]  /*5780*/  ISETP.GT.U32.AND P4, PT, R0.reuse, R52, PT ;  /* 0x000000340000720c */ /* 0x040fe20003f84070 */
[----:B------:R-:W-:Y:S02]  /*5790*/  IMAD.MOV R15, RZ, RZ, -R10 ;  /* 0x000000ffff0f7224 */ /* 0x000fe400078e0a0a */
[C---:B------:R-:W-:Y:S02]  /*57a0*/  IMAD R32, R0.reuse, R21, R32 ;  /* 0x0000001500207224 */ /* 0x040fe400078e0220 */
[----:B------:R-:W-:Y:S02]  /*57b0*/  IMAD R10, R0, R15, R14 ;  /* 0x0000000f000a7224 */ /* 0x000fe400078e020e */
[C---:B------:R-:W-:Y:S02]  /*57c0*/  IMAD.HI.U32 R15, R3.reuse, R42, RZ ;  /* 0x0000002a030f7227 */ /* 0x040fe400078e00ff */
[----:B------:R-:W-:Y:S02]  /*57d0*/  @!P6 IADD3 R50, R50, -R0, RZ ;  /* 0x800000003232e210 */ /* 0x000fe40007ffe0ff */
[----:B------:R-:W-:Y:S01]  /*57e0*/  ISETP.GT.U32.AND P6, PT, R0, R38, PT ;  /* 0x000000260000720c */ /* 0x000fe20003fc4070 */
[----:B------:R-:W-:Y:S01]  /*57f0*/  IMAD.MOV R15, RZ, RZ, -R15 ;  /* 0x000000ffff0f7224 */ /* 0x000fe200078e0a0f */
[----:B------:R-:W-:Y:S01]  /*5800*/  @!P3 IADD3 R48, R48, -R0, RZ ;  /* 0x800000003030b210 */ /* 0x000fe20007ffe0ff */
[----:B------:R-:W-:Y:S01]  /*5810*/  IMAD.HI.U32 R14, R3, R34, RZ ;  /* 0x00000022030e7227 */ /* 0x000fe200078e00ff */
[----:B------:R-:W-:-:S02]  /*5820*/  ISETP.GT.U32.AND P3, PT, R0, R10, PT ;  /* 0x0000000a0000720c */ /* 0x000fc40003f64070 */
[----:B------:R-:W-:Y:S01]  /*5830*/  @!P5 IADD3 R48, -R48, RZ, RZ ;  /* 0x000000ff3030d210 */ /* 0x000fe20007ffe1ff */
[----:B------:R-:W-:Y:S02]  /*5840*/  IMAD R42, R0, R15, R42 ;  /* 0x0000000f002a7224 */ /* 0x000fe400078e022a */
[----:B------:R-:W-:Y:S02]  /*5850*/  IMAD.MOV R19, RZ, RZ, -R14 ;  /* 0x000000ffff137224 */ /* 0x000fe400078e0a0e */
[----:B------:R-:W-:Y:S01]  /*5860*/  @!P4 IMAD.IADD R52, R52, 0x1, -R0 ;  /* 0x000000013434c824 */ /* 0x000fe200078e0a00 */
[----:B------:R-:W-:Y:S01]  /*5870*/  ISETP.GT.U32.AND P4, PT, R0, R4, PT ;  /* 0x000000040000720c */ /* 0x000fe20003f84070 */
[----:B------:R-:W-:Y:S01]  /*5880*/  IMAD.HI.U32 R14, R3, R30, RZ ;  /* 0x0000001e030e7227 */ /* 0x000fe200078e00ff */
[----:B------:R-:W-:-:S03]  /*5890*/  @!P6 IADD3 R38, R38, -R0, RZ ;  /* 0x800000002626e210 */ /* 0x000fc60007ffe0ff */
[----:B------:R-:W-:Y:S01]  /*58a0*/  @!P3 IMAD.IADD R10, R10, 0x1, -R0 ;  /* 0x000000010a0ab824 */ /* 0x000fe200078e0a00 */
[C---:B------:R-:W-:Y:S01]  /*58b0*/  ISETP.GT.U32.AND P3, PT, R0.reuse, R38, PT ;  /* 0x000000260000720c */ /* 0x040fe20003f64070 */
[----:B------:R-:W-:Y:S01]  /*58c0*/  IMAD R34, R0, R19, R34 ;  /* 0x0000001300227224 */ /* 0x000fe200078e0222 */
[----:B------:R-:W-:Y:S01]  /*58d0*/  IADD3 R19, -R14, RZ, RZ ;  /* 0x000000ff0e137210 */ /* 0x000fe20007ffe1ff */
[----:B------:R-:W-:Y:S01]  /*58e0*/  IMAD.HI.U32 R14, R3, R28, RZ ;  /* 0x0000001c030e7227 */ /* 0x000fe200078e00ff */
[----:B------:R-:W-:-:S03]  /*58f0*/  ISETP.GT.U32.AND P0, PT, R0, R10, PT ;  /* 0x0000000a0000720c */ /* 0x000fc60003f04070 */
[----:B------:R-:W-:Y:S02]  /*5900*/  IMAD R30, R0, R19, R30 ;  /* 0x00000013001e7224 */ /* 0x000fe400078e021e */
[----:B------:R-:W-:Y:S01]  /*5910*/  @!P4 IMAD.IADD R4, R4, 0x1, -R0 ;  /* 0x000000010404c824 */ /* 0x000fe200078e0a00 */
[----:B------:R-:W-:Y:S01]  /*5920*/  ISETP.GE.AND P4, PT, R22, RZ, PT ;  /* 0x000000ff1600720c */ /* 0x000fe20003f86270 */
[----:B------:R-:W-:Y:S01]  /*5930*/  IMAD.MOV R19, RZ, RZ, -R14 ;  /* 0x000000ffff137224 */ /* 0x000fe200078e0a0e */
[----:B------:R-:W-:Y:S01]  /*5940*/  IABS R22, R43 ;  /* 0x0000002b00167213 */ /* 0x000fe20000000000 */
[----:B------:R-:W-:Y:S01]  /*5950*/  @!P3 IMAD.IADD R38, R38, 0x1, -R0 ;  /* 0x000000012626b824 */ /* 0x000fe200078e0a00 */
[C---:B------:R-:W-:Y:S01]  /*5960*/  ISETP.GT.U32.AND P3, PT, R0.reuse, R42, PT ;  /* 0x0000002a0000720c */ /* 0x040fe20003f64070 */
[C---:B------:R-:W-:Y:S01]  /*5970*/  IMAD R28, R0.reuse, R19, R28 ;  /* 0x00000013001c7224 */ /* 0x040fe200078e021c */
[----:B------:R-:W-:Y:S01]  /*5980*/  ISETP.GT.U32.AND P6, PT, R0, R4, PT ;  /* 0x000000040000720c */ /* 0x000fe20003fc4070 */
[----:B------:R-:W-:-:S04]  /*5990*/  IMAD.HI.U32 R15, R3, R26, RZ ;  /* 0x0000001a030f7227 */ /* 0x000fc800078e00ff */
[----:B------:R-:W-:Y:S01]  /*59a0*/  @!P0 IMAD.IADD R10, R10, 0x1, -R0 ;  /* 0x000000010a0a8824 */ /* 0x000fe200078e0a00 */
[----:B------:R-:W-:Y:S01]  /*59b0*/  ISETP.GT.U32.AND P0, PT, R0, R32, PT ;  /* 0x000000200000720c */ /* 0x000fe20003f04070 */
[----:B------:R-:W-:Y:S01]  /*59c0*/  IMAD.HI.U32 R18, R3, R246, RZ ;  /* 0x000000f603127227 */ /* 0x000fe200078e00ff */
[----:B------:R-:W-:-:S03]  /*59d0*/  IADD3 R15, -R15, RZ, RZ ;  /* 0x000000ff0f0f7210 */ /* 0x000fc60007ffe1ff */
[----:B------:R-:W-:Y:S01]  /*59e0*/  @!P3 IMAD.IADD R42, R42, 0x1, -R0 ;  /* 0x000000012a2ab824 */ /* 0x000fe200078e0a00 */
[C---:B------:R-:W-:Y:S01]  /*59f0*/  ISETP.GT.U32.AND P3, PT, R0.reuse, R30, PT ;  /* 0x0000001e0000720c */ /* 0x040fe20003f64070 */
[----:B------:R-:W-:Y:S01]  /*5a00*/  IMAD R26, R0, R15, R26 ;  /* 0x0000000f001a7224 */ /* 0x000fe200078e021a */
[----:B------:R-:W-:Y:S01]  /*5a10*/  @!P6 IADD3 R4, R4, -R0, RZ ;  /* 0x800000000404e210 */ /* 0x000fe20007ffe0ff */
[----:B------:R-:W-:Y:S01]  /*5a20*/  IMAD.MOV R21, RZ, RZ, -R18 ;  /* 0x000000ffff157224 */ /* 0x000fe200078e0a12 */
[----:B------:R-:W-:Y:S01]  /*5a30*/  ISETP.GT.U32.AND P6, PT, R0, R34, PT ;  /* 0x000000220000720c */ /* 0x000fe20003fc4070 */
[----:B------:R-:W-:Y:S02]  /*5a40*/  IMAD.HI.U32 R2, R3, R22, RZ ;  /* 0x0000001603027227 */ /* 0x000fe400078e00ff */
[----:B------:R-:W-:Y:S02]  /*5a50*/  @!P0 IADD3 R32, R32, -R0, RZ ;  /* 0x8000000020208210 */ /* 0x000fe40007ffe0ff */
[----:B------:R-:W-:Y:S01]  /*5a60*/  ISETP.GE.AND P0, PT, R24, RZ, PT ;  /* 0x000000ff1800720c */ /* 0x000fe20003f06270 */
[----:B------:R-:W-:Y:S01]  /*5a70*/  @!P1 IMAD.MOV R52, RZ, RZ, -R52 ;  /* 0x000000ffff349224 */ /* 0x000fe200078e0a34 */
[----:B------:R-:W-:Y:S01]  /*5a80*/  IABS R24, R45 ;  /* 0x0000002d00187213 */ /* 0x000fe20000000000 */
[----:B------:R-:W-:Y:S01]  /*5a90*/  IMAD R246, R0, R21, R246 ;  /* 0x0000001500f67224 */ /* 0x000fe200078e02f6 */
[----:B------:R-:W-:Y:S01]  /*5aa0*/  IABS R21, R25 ;  /* 0x0000001900157213 */ /* 0x000fe20000000000 */
[----:B------:R-:W-:Y:S01]  /*5ab0*/  @!P3 IMAD.IADD R30, R30, 0x1, -R0 ;  /* 0x000000011e1eb824 */ /* 0x000fe200078e0a00 */
[----:B------:R-:W-:Y:S01]  /*5ac0*/  ISETP.GT.U32.AND P3, PT, R0, R28, PT ;  /* 0x0000001c0000720c */ /* 0x000fe20003f64070 */
[----:B------:R-:W-:Y:S01]  /*5ad0*/  @!P2 IMAD.MOV R50, RZ, RZ, -R50 ;  /* 0x000000ffff32a224 */ /* 0x000fe200078e0a32 */
[----:B------:R-:W-:Y:S01]  /*5ae0*/  IADD3 R19, -R2, RZ, RZ ;  /* 0x000000ff02137210 */ /* 0x000fe20007ffe1ff */
[----:B------:R-:W-:Y:S01]  /*5af0*/  @!P6 IMAD.IADD R34, R34, 0x1, -R0 ;  /* 0x000000012222e824 */ /* 0x000fe200078e0a00 */
[----:B------:R-:W-:Y:S01]  /*5b00*/  ISETP.GE.AND P6, PT, R23, RZ, PT ;  /* 0x000000ff1700720c */ /* 0x000fe20003fc6270 */
[----:B------:R-:W-:Y:S01]  /*5b10*/  IMAD.HI.U32 R15, R3, R244, RZ ;  /* 0x000000f4030f7227 */ /* 0x000fe200078e00ff */
[----:B------:R-:W-:-:S02]  /*5b20*/  ISETP.GT.U32.AND P2, PT, R0, R42, PT ;  /* 0x0000002a0000720c */ /* 0x000fc40003f44070 */
[----:B------:R-:W-:Y:S01]  /*5b30*/  ISETP.GT.U32.AND P1, PT, R0, R34, PT ;  /* 0x000000220000720c */ /* 0x000fe20003f24070 */
[----:B------:R-:W-:Y:S01]  /*5b40*/  IMAD.HI.U32 R14, R3, R24, RZ ;  /* 0x00000018030e7227 */ /* 0x000fe200078e00ff */
[----:B------:R-:W-:Y:S02]  /*5b50*/  IABS R23, R49 ;  /* 0x0000003100177213 */ /* 0x000fe40000000000 */
[----:B------:R-:W-:Y:S01]  /*5b60*/  @!P0 IADD3 R10, -R10, RZ, RZ ;  /* 0x000000ff0a0a8210 */ /* 0x000fe20007ffe1ff */
[----:B------:R-:W-:Y:S01]  /*5b70*/  @!P3 IMAD.IADD R28, R28, 0x1, -R0 ;  /* 0x000000011c1cb824 */ /* 0x000fe200078e0a00 */
[C---:B------:R-:W-:Y:S01]  /*5b80*/  ISETP.GT.U32.AND P3, PT, R0.reuse, R26, PT ;  /* 0x0000001a0000720c */ /* 0x040fe20003f64070 */
[----:B------:R-:W-:Y:S01]  /*5b90*/  IMAD.MOV.U32 R2, RZ, RZ, R21 ;  /* 0x000000ffff027224 */ /* 0x000fe200078e0015 */
[C---:B------:R-:W-:Y:S01]  /*5ba0*/  ISETP.GT.U32.AND P0, PT, R0.reuse, R246, PT ;  /* 0x000000f60000720c */ /* 0x040fe20003f04070 */
[C---:B------:R-:W-:Y:S01]  /*5bb0*/  IMAD R22, R0.reuse, R19, R22 ;  /* 0x0000001300167224 */ /* 0x040fe200078e0216 */
[----:B------:R-:W-:Y:S01]  /*5bc0*/  IADD3 R15, -R15, RZ, RZ ;  /* 0x000000ff0f0f7210 */ /* 0x000fe20007ffe1ff */
[----:B------:R-:W-:Y:S01]  /*5bd0*/  @!P4 IMAD.MOV R4, RZ, RZ, -R4 ;  /* 0x000000ffff04c224 */ /* 0x000fe200078e0a04 */
[----:B------:R-:W-:Y:S01]  /*5be0*/  ISETP.GT.U32.AND P4, PT, R0, R30, PT ;  /* 0x0000001e0000720c */ /* 0x000fe20003f84070 */
[----:B------:R-:W-:-:S02]  /*5bf0*/  IMAD.MOV R21, RZ, RZ, -R14 ;  /* 0x000000ffff157224 */ /* 0x000fc400078e0a0e */
[----:B------:R-:W-:-:S04]  /*5c00*/  IMAD.HI.U32 R18, R3, R23, RZ ;  /* 0x0000001703127227 */ /* 0x000fc800078e00ff */
[----:B------:R-:W-:Y:S01]  /*5c10*/  @!P3 IADD3 R26, R26, -R0, RZ ;  /* 0x800000001a1ab210 */ /* 0x000fe20007ffe0ff */
[----:B------:R-:W-:Y:S01]  /*5c20*/  @!P1 IMAD.IADD R34, R34, 0x1, -R0 ;  /* 0x0000000122229824 */ /* 0x000fe200078e0a00 */
[C---:B------:R-:W-:Y:S01]  /*5c30*/  ISETP.GT.U32.AND P3, PT, R0.reuse, R32, PT ;  /* 0x000000200000720c */ /* 0x040fe20003f64070 */
[C---:B------:R-:W-:Y:S01]  /*5c40*/  IMAD R24, R0.reuse, R21, R24 ;  /* 0x0000001500187224 */ /* 0x040fe200078e0218 */
[C---:B------:R-:W-:Y:S01]  /*5c50*/  ISETP.GT.U32.AND P5, PT, R0.reuse, R26, PT ;  /* 0x0000001a0000720c */ /* 0x040fe20003fa4070 */
[----:B------:R-:W-:Y:S01]  /*5c60*/  IMAD.MOV R18, RZ, RZ, -R18 ;  /* 0x000000ffff127224 */ /* 0x000fe200078e0a12 */
[C---:B------:R-:W-:Y:S01]  /*5c70*/  ISETP.GT.U32.AND P1, PT, R0.reuse, R22, PT ;  /* 0x000000160000720c */ /* 0x040fe20003f24070 */
[C---:B------:R-:W-:Y:S02]  /*5c80*/  IMAD R244, R0.reuse, R15, R244 ;  /* 0x0000000f00f47224 */ /* 0x040fe400078e02f4 */
[----:B------:R-:W-:Y:S01]  /*5c90*/  @!P6 IMAD.MOV R38, RZ, RZ, -R38 ;  /* 0x000000ffff26e224 */ /* 0x000fe200078e0a26 */
[----:B------:R-:W-:Y:S01]  /*5ca0*/  ISETP.GT.U32.AND P6, PT, R0, R28, PT ;  /* 0x0000001c0000720c */ /* 0x000fe20003fc4070 */
[----:B------:R-:W-:-:S04]  /*5cb0*/  IMAD.HI.U32 R3, R3, R2, RZ ;  /* 0x0000000203037227 */ /* 0x000fc800078e00ff */
[--C-:B------:R-:W-:Y:S01]  /*5cc0*/  @!P2 IMAD.IADD R42, R42, 0x1, -R0.reuse ;  /* 0x000000012a2aa824 */ /* 0x100fe200078e0a00 */
[C---:B------:R-:W-:Y:S01]  /*5cd0*/  ISETP.GT.U32.AND P2, PT, R0.reuse, R24, PT ;  /* 0x000000180000720c */ /* 0x040fe20003f44070 */
[----:B------:R-:W-:Y:S01]  /*5ce0*/  IMAD R18, R0, R18, R23 ;  /* 0x0000001200127224 */ /* 0x000fe200078e0217 */
[----:B------:R-:W-:Y:S01]  /*5cf0*/  @!P3 IADD3 R32, R32, -R0, RZ ;  /* 0x800000002020b210 */ /* 0x000fe20007ffe0ff */
[----:B------:R-:W-:Y:S01]  /*5d00*/  IMAD.MOV R3, RZ, RZ, -R3 ;  /* 0x000000ffff037224 */ /* 0x000fe200078e0a03 */
[----:B------:R-:W-:Y:S01]  /*5d10*/  ISETP.GT.U32.AND P3, PT, R0, R244, PT ;  /* 0x000000f40000720c */ /* 0x000fe20003f64070 */
[--C-:B------:R-:W-:Y:S01]  /*5d20*/  @!P0 IMAD.IADD R246, R246, 0x1, -R0.reuse ;  /* 0x00000001f6f68824 */ /* 0x100fe200078e0a00 */
[----:B------:R-:W-:Y:S01]  /*5d30*/  ISETP.GE.AND P0, PT, R31, RZ, PT ;  /* 0x000000ff1f00720c */ /* 0x000fe20003f06270 */
[----:B------:R-:W-:Y:S01]  /*5d40*/  @!P4 IMAD.IADD R30, R30, 0x1, -R0 ;  /* 0x000000011e1ec824 */ /* 0x000fe200078e0a00 */
[C---:B------:R-:W-:Y:S01]  /*5d50*/  ISETP.GT.U32.AND P4, PT, R0.reuse, R18, PT ;  /* 0x000000120000720c */ /* 0x040fe20003f84070 */
[----:B------:R-:W-:Y:S01]  /*5d60*/  IMAD R14, R0, R3, R2 ;  /* 0x00000003000e7224 */ /* 0x000fe200078e0202 */
[----:B------:R-:W-:Y:S01]  /*5d70*/  @!P5 IADD3 R26, R26, -R0, RZ ;  /* 0x800000001a1ad210 */ /* 0x000fe20007ffe0ff */
[--C-:B------:R-:W-:Y:S01]  /*5d80*/  @!P1 IMAD.IADD R22, R22, 0x1, -R0.reuse ;  /* 0x0000000116169824 */ /* 0x100fe200078e0a00 */
[----:B------:R-:W-:Y:S01]  /*5d90*/  ISETP.GE.AND P5, PT, R29, RZ, PT ;  /* 0x000000ff1d00720c */ /* 0x000fe20003fa6270 */
[--C-:B------:R-:W-:Y:S01]  /*5da0*/  @!P6 IMAD.IADD R28, R28, 0x1, -R0.reuse ;  /* 0x000000011c1ce824 */ /* 0x100fe200078e0a00 */
[----:B------:R-:W-:Y:S01]  /*5db0*/  ISETP.GE.AND P1, PT, R33, RZ, PT ;  /* 0x000000ff2100720c */ /* 0x000fe20003f26270 */
[----:B------:R-:W3:Y:S01]  /*5dc0*/  LDC.64 R2, c[0x0][0x230] ;  /* 0x00008c00ff027b82 */ /* 0x000ee20000000a00 */
[----:B------:R-:W-:Y:S01]  /*5dd0*/  ISETP.GT.U32.AND P6, PT, R0, R14, PT ;  /* 0x0000000e0000720c */ /* 0x000fe20003fc4070 */
[----:B------:R-:W-:Y:S01]  /*5de0*/  @!P3 IMAD.IADD R244, R244, 0x1, -R0 ;  /* 0x00000001f4f4b824 */ /* 0x000fe200078e0a00 */
[----:B------:R-:W-:Y:S01]  /*5df0*/  @!P2 IADD3 R24, R24, -R0, RZ ;  /* 0x800000001818a210 */ /* 0x000fe20007ffe0ff */
[----:B------:R-:W-:Y:S01]  /*5e00*/  @!P0 IMAD.MOV R42, RZ, RZ, -R42 ;  /* 0x000000ffff2a8224 */ /* 0x000fe200078e0a2a */
[----:B------:R-:W-:Y:S01]  /*5e10*/  ISETP.GE.AND P2, PT, R35, RZ, PT ;  /* 0x000000ff2300720c */ /* 0x000fe20003f46270 */
[----:B------:R-:W-:Y:S01]  /*5e20*/  @!P4 IMAD.IADD R18, R18, 0x1, -R0 ;  /* 0x000000011212c824 */ /* 0x000fe200078e0a00 */
[----:B------:R-:W-:-:S02]  /*5e30*/  ISETP.GE.AND P3, PT, R37, RZ, PT ;  /* 0x000000ff2500720c */ /* 0x000fc40003f66270 */
[C---:B------:R-:W-:Y:S01]  /*5e40*/  ISETP.GT.U32.AND P0, PT, R0.reuse, R22, PT ;  /* 0x000000160000720c */ /* 0x040fe20003f04070 */
[----:B------:R-:W-:Y:S01]  /*5e50*/  @!P5 IMAD.MOV R34, RZ, RZ, -R34 ;  /* 0x000000ffff22d224 */ /* 0x000fe200078e0a22 */
[----:B------:R-:W-:Y:S02]  /*5e60*/  ISETP.GE.AND P4, PT, R39, RZ, PT ;  /* 0x000000ff2700720c */ /* 0x000fe40003f86270 */
[----:B------:R-:W-:Y:S02]  /*5e70*/  ISETP.GT.U32.AND P5, PT, R0, R246, PT ;  /* 0x000000f60000720c */ /* 0x000fe40003fa4070 */
[----:B------:R-:W-:Y:S02]  /*5e80*/  @!P1 IADD3 R32, -R32, RZ, RZ ;  /* 0x000000ff20209210 */ /* 0x000fe40007ffe1ff */
[----:B------:R-:W-:Y:S01]  /*5e90*/  ISETP.GT.U32.AND P1, PT, R0, R24, PT ;  /* 0x000000180000720c */ /* 0x000fe20003f24070 */
[----:B------:R-:W-:Y:S01]  /*5ea0*/  @!P2 IMAD.MOV R30, RZ, RZ, -R30 ;  /* 0x000000ffff1ea224 */ /* 0x000fe200078e0a1e */
[----:B------:R-:W-:Y:S01]  /*5eb0*/  @!P6 IADD3 R14, R14, -R0, RZ ;  /* 0x800000000e0ee210 */ /* 0x000fe20007ffe0ff */
[----:B------:R-:W-:Y:S01]  /*5ec0*/  @!P3 IMAD.MOV R28, RZ, RZ, -R28 ;  /* 0x000000ffff1cb224 */ /* 0x000fe200078e0a1c */
[----:B------:R-:W-:Y:S01]  /*5ed0*/  ISETP.GT.U32.AND P2, PT, R0, R244, PT ;  /* 0x000000f40000720c */ /* 0x000fe20003f44070 */
[--C-:B------:R-:W-:Y:S01]  /*5ee0*/  @!P0 IMAD.IADD R22, R22, 0x1, -R0.reuse ;  /* 0x0000000116168824 */ /* 0x100fe200078e0a00 */
[----:B------:R-:W-:Y:S01]  /*5ef0*/  ISETP.GT.U32.AND P6, PT, R0, R18, PT ;  /* 0x000000120000720c */ /* 0x000fe20003fc4070 */
[----:B---3--:R-:W-:Y:S01]  /*5f00*/  VIADD R247, R2, 0xfffffffe ;  /* 0xfffffffe02f77836 */ /* 0x008fe20000000000 */
[----:B------:R-:W-:Y:S01]  /*5f10*/  ISETP.GT.U32.AND P3, PT, R0, R14, PT ;  /* 0x0000000e0000720c */ /* 0x000fe20003f64070 */
[----:B------:R-:W-:Y:S01]  /*5f20*/  @!P5 IMAD.IADD R246, R246, 0x1, -R0 ;  /* 0x00000001f6f6d824 */ /* 0x000fe200078e0a00 */
[----:B------:R-:W-:-:S02]  /*5f30*/  @!P4 IADD3 R26, -R26, RZ, RZ ;  /* 0x000000ff1a1ac210 */ /* 0x000fc40007ffe1ff */
[----:B------:R-:W-:Y:S02]  /*5f40*/  ISETP.GE.AND P0, PT, R45, RZ, PT ;  /* 0x000000ff2d00720c */ /* 0x000fe40003f06270 */
[----:B------:R-:W-:Y:S02]  /*5f50*/  ISETP.GE.AND P4, PT, R41, RZ, PT ;  /* 0x000000ff2900720c */ /* 0x000fe40003f86270 */
[----:B------:R-:W-:Y:S01]  /*5f60*/  ISETP.GE.AND P5, PT, R43, RZ, PT ;  /* 0x000000ff2b00720c */ /* 0x000fe20003fa6270 */
[--C-:B------:R-:W-:Y:S01]  /*5f70*/  @!P2 IMAD.IADD R244, R244, 0x1, -R0.reuse ;  /* 0x00000001f4f4a824 */ /* 0x100fe200078e0a00 */
[----:B------:R-:W-:Y:S01]  /*5f80*/  @!P1 IADD3 R24, R24, -R0, RZ ;  /* 0x8000000018189210 */ /* 0x000fe20007ffe0ff */
[----:B------:R-:W-:Y:S01]  /*5f90*/  @!P6 IMAD.IADD R18, R18, 0x1, -R0 ;  /* 0x000000011212e824 */ /* 0x000fe200078e0a00 */
[----:B------:R-:W-:Y:S02]  /*5fa0*/  ISETP.GE.AND P1, PT, R47, RZ, PT ;  /* 0x000000ff2f00720c */ /* 0x000fe40003f26270 */
[----:B------:R-:W-:-:S02]  /*5fb0*/  ISETP.GE.AND P2, PT, R49, RZ, PT ;  /* 0x000000ff3100720c */ /* 0x000fc40003f46270 */
[----:B------:R-:W-:Y:S01]  /*5fc0*/  @!P3 IADD3 R14, R14, -R0, RZ ;  /* 0x800000000e0eb210 */ /* 0x000fe20007ffe0ff */
[----:B------:R-:W-:Y:S01]  /*5fd0*/  IMAD R0, R51, R241, RZ ;  /* 0x000000f133007224 */ /* 0x000fe200078e02ff */
[----:B------:R-:W-:Y:S01]  /*5fe0*/  ISETP.GE.AND P6, PT, R25, RZ, PT ;  /* 0x000000ff1900720c */ /* 0x000fe20003fc6270 */
[----:B------:R-:W-:Y:S01]  /*5ff0*/  @!P4 IMAD.MOV R246, RZ, RZ, -R246 ;  /* 0x000000fffff6c224 */ /* 0x000fe200078e0af6 */
[----:B------:R-:W-:Y:S01]  /*6000*/  ISETP.NE.AND P3, PT, R189, RZ, PT ;  /* 0x000000ffbd00720c */ /* 0x000fe20003f65270 */
[----:B------:R-:W-:Y:S01]  /*6010*/  @!P5 IMAD.MOV R22, RZ, RZ, -R22 ;  /* 0x000000ffff16d224 */ /* 0x000fe200078e0a16 */
[----:B------:R-:W-:Y:S01]  /*6020*/  @!P0 IADD3 R24, -R24, RZ, RZ ;  /* 0x000000ff18188210 */ /* 0x000fe20007ffe1ff */
[----:B--2---:R-:W-:Y:S01]  /*6030*/  VIADD R241, R2, 0x3f ;  /* 0x0000003f02f17836 */ /* 0x004fe20000000000 */
[----:B------:R-:W-:Y:S01]  /*6040*/  LOP3.LUT R189, RZ, R189, RZ, 0x33, !PT ;  /* 0x000000bdffbd7212 */ /* 0x000fe200078e33ff */
[----:B------:R-:W-:Y:S01]  /*6050*/  @!P1 IMAD.MOV R244, RZ, RZ, -R244 ;  /* 0x000000fffff49224 */ /* 0x000fe200078e0af4 */
[----:B------:R-:W-:Y:S01]  /*6060*/  ISETP.GE.AND P0, PT, R7, RZ, PT ;  /* 0x000000ff0700720c */ /* 0x000fe20003f06270 */
[----:B------:R-:W-:Y:S01]  /*6070*/  @!P2 IMAD.MOV R18, RZ, RZ, -R18 ;  /* 0x000000ffff12a224 */ /* 0x000fe200078e0a12 */
[----:B------:R-:W-:-:S02]  /*6080*/  ISETP.NE.AND P4, PT, R188, RZ, PT ;  /* 0x000000ffbc00720c */ /* 0x000fc40003f85270 */
[----:B------:R-:W-:Y:S01]  /*6090*/  LEA R188, P5, R0, UR4, 0x2 ;  /* 0x0000000400bc7c11 */ /* 0x000fe2000f8a10ff */
[----:B------:R-:W2:Y:S01]  /*60a0*/  S2UR UR4, SR_CgaCtaId ;  /* 0x00000000000479c3 */ /* 0x000ea20000008800 */
[C---:B------:R-:W-:Y:S02]  /*60b0*/  SEL R231, R189.reuse, R62, !P3 ;  /* 0x0000003ebde77207 */ /* 0x040fe40005800000 */
[----:B------:R-:W-:Y:S02]  /*60c0*/  ISETP.GE.AND P1, PT, R8, RZ, PT ;  /* 0x000000ff0800720c */ /* 0x000fe40003f26270 */
[C---:B------:R-:W-:Y:S02]  /*60d0*/  SEL R33, R189.reuse, R12, !P3 ;  /* 0x0000000cbd217207 */ /* 0x040fe40005800000 */
[----:B------:R-:W-:Y:S01]  /*60e0*/  LEA.HI.X.SX32 R0, R0, UR5, 0x2, P5 ;  /* 0x0000000500007c11 */ /* 0x000fe2000a8f16ff */
[----:B------:R-:W-:Y:S01]  /*60f0*/  ULDC UR5, c[0x0][0x240] ;  /* 0x0000900000057ab9 */ /* 0x000fe20000000800 */
[----:B------:R-:W-:Y:S01]  /*6100*/  SEL R227, R189, R64, !P3 ;  /* 0x00000040bde37207 */ /* 0x000fe20005800000 */
[----:B------:R-:W-:Y:S01]  /*6110*/  IMAD R231, R231, UR5, RZ ;  /* 0x00000005e7e77c24 */ /* 0x000fe2000f8e02ff */
[----:B------:R-:W-:Y:S01]  /*6120*/  @!P6 IADD3 R14, -R14, RZ, RZ ;  /* 0x000000ff0e0ee210 */ /* 0x000fe20007ffe1ff */
[----:B------:R-:W-:Y:S01]  /*6130*/  IMAD R33, R33, UR5, RZ ;  /* 0x0000000521217c24 */ /* 0x000fe2000f8e02ff */
[C---:B------:R-:W-:Y:S01]  /*6140*/  SEL R229, R189.reuse, R60, !P3 ;  /* 0x0000003cbde57207 */ /* 0x040fe20005800000 */
[----:B------:R-:W-:Y:S01]  /*6150*/  @!P0 IMAD.MOV R243, RZ, RZ, -R243 ;  /* 0x000000fffff38224 */ /* 0x000fe200078e0af3 */
[----:B------:R-:W-:Y:S01]  /*6160*/  SEL R221, R189, R70, !P3 ;  /* 0x00000046bddd7207 */ /* 0x000fe20005800000 */
[----:B------:R-:W-:Y:S01]  /*6170*/  IMAD R227, R227, UR5, RZ ;  /* 0x00000005e3e37c24 */ /* 0x000fe2000f8e02ff */
[----:B------:R-:W-:Y:S01]  /*6180*/  SEL R217, R189, R74, !P3 ;  /* 0x0000004abdd97207 */ /* 0x000fe20005800000 */
[----:B------:R-:W-:Y:S01]  /*6190*/  IMAD R229, R229, UR5, RZ ;  /* 0x00000005e5e57c24 */ /* 0x000fe2000f8e02ff */
[C---:B------:R-:W-:Y:S01]  /*61a0*/  SEL R213, R189.reuse, R78, !P3 ;  /* 0x0000004ebdd57207 */ /* 0x040fe20005800000 */
[----:B------:R-:W-:Y:S01]  /*61b0*/  @!P1 IMAD.MOV R233, RZ, RZ, -R233 ;  /* 0x000000ffffe99224 */ /* 0x000fe200078e0ae9 */
[----:B------:R-:W-:Y:S01]  /*61c0*/  SEL R131, R189, R234, !P3 ;  /* 0x000000eabd837207 */ /* 0x000fe20005800000 */
[----:B------:R-:W-:Y:S01]  /*61d0*/  IMAD R221, R221, UR5, RZ ;  /* 0x00000005dddd7c24 */ /* 0x000fe2000f8e02ff */
[----:B------:R-:W-:Y:S01]  /*61e0*/  SEL R70, R189, R5, !P3 ;  /* 0x00000005bd467207 */ /* 0x000fe20005800000 */
[----:B------:R-:W-:Y:S01]  /*61f0*/  IMAD R217, R217, UR5, RZ ;  /* 0x00000005d9d97c24 */ /* 0x000fe2000f8e02ff */
[----:B------:R-:W-:Y:S01]  /*6200*/  SEL R78, R189, R9, !P3 ;  /* 0x00000009bd4e7207 */ /* 0x000fe20005800000 */
[----:B------:R-:W-:Y:S01]  /*6210*/  IMAD R213, R213, UR5, RZ ;  /* 0x00000005d5d57c24 */ /* 0x000fe2000f8e02ff */
[----:B------:R-:W-:Y:S01]  /*6220*/  SEL R12, R189, R13, !P3 ;  /* 0x0000000dbd0c7207 */ /* 0x000fe20005800000 */
[----:B------:R-:W-:Y:S01]  /*6230*/  IMAD R131, R131, UR5, RZ ;  /* 0x0000000583837c24 */ /* 0x000fe2000f8e02ff */
[C---:B------:R-:W-:Y:S01]  /*6240*/  SEL R74, R189.reuse, R17, !P3 ;  /* 0x00000011bd4a7207 */ /* 0x040fe20005800000 */
[----:B------:R-:W-:Y:S01]  /*6250*/  IMAD R70, R70, UR5, RZ ;  /* 0x0000000546467c24 */ /* 0x000fe2000f8e02ff */
[C---:B------:R-:W-:Y:S01]  /*6260*/  SEL R37, R189.reuse, R20, !P3 ;  /* 0x00000014bd257207 */ /* 0x040fe20005800000 */
[----:B------:R-:W-:Y:S01]  /*6270*/  IMAD R78, R78, UR5, RZ ;  /* 0x000000054e4e7c24 */ /* 0x000fe2000f8e02ff */
[C---:B------:R-:W-:Y:S01]  /*6280*/  SEL R225, R189.reuse, R66, !P3 ;  /* 0x00000042bde17207 */ /* 0x040fe20005800000 */
[----:B------:R-:W-:Y:S01]  /*6290*/  IMAD R12, R12, UR5, RZ ;  /* 0x000000050c0c7c24 */ /* 0x000fe2000f8e02ff */
[C---:B------:R-:W-:Y:S01]  /*62a0*/  SEL R223, R189.reuse, R68, !P3 ;  /* 0x00000044bddf7207 */ /* 0x040fe20005800000 */
[----:B------:R-:W-:Y:S01]  /*62b0*/  IMAD R74, R74, UR5, RZ ;  /* 0x000000054a4a7c24 */ /* 0x000fe2000f8e02ff */
        /* <DEDUP_REMOVED lines=224> */
[----:B------:R-:W-:Y:S01]  /*70c0*/  LEA R234, P0, R231, R188, 0x2 ;  /* 0x000000bce7ea7211 */ /* 0x000fe200078010ff */
[----:B------:R-:W-:Y:S01]  /*70d0*/  IMAD R245, R245, UR5, RZ ;  /* 0x00000005f5f57c24 */ /* 0x000fe2000f8e02ff */
[----:B------:R-:W-:Y:S01]  /*70e0*/  SEL R189, R189, R14, !P3 ;  /* 0x0000000ebdbd7207 */ /* 0x000fe20005800000 */
[----:B------:R-:W-:Y:S01]  /*70f0*/  IMAD R244, R244, UR5, RZ ;  /* 0x00000005f4f47c24 */ /* 0x000fe2000f8e02ff */
[----:B------:R-:W-:Y:S01]  /*7100*/  LEA R32, P3, R33, R188, 0x2 ;  /* 0x000000bc21207211 */ /* 0x000fe200078610ff */
[----:B------:R-:W-:Y:S01]  /*7110*/  IMAD R135, R135, UR5, RZ ;  /* 0x0000000587877c24 */ /* 0x000fe2000f8e02ff */
[----:B------:R-:W-:Y:S01]  /*7120*/  LEA.HI.X.SX32 R235, R231, R0, 0x2, P0 ;  /* 0x00000000e7eb7211 */ /* 0x000fe200000f16ff */
[----:B------:R-:W-:Y:S01]  /*7130*/  IMAD R189, R189, UR5, RZ ;  /* 0x00000005bdbd7c24 */ /* 0x000fe2000f8e02ff */
[----:B-1----:R-:W-:Y:S01]  /*7140*/  LEA R6, P1, R227, R188, 0x2 ;  /* 0x000000bce3067211 */ /* 0x002fe200078210ff */
[----:B--2---:R-:W-:Y:S01]  /*7150*/  ULEA UR12, UR4, UR12, 0x18 ;  /* 0x0000000c040c7291 */ /* 0x004fe2000f8ec03f */
[----:B------:R-:W-:Y:S01]  /*7160*/  LEA.HI.X.SX32 R33, R33, R0, 0x2, P3 ;  /* 0x0000000021217211 */ /* 0x000fe200018f16ff */
[----:B------:R1:W-:Y:S01]  /*7170*/  STL.64 [R1+0x68], R234 ;  /* 0x000068ea01007387 */ /* 0x0003e20000100a00 */
[-C--:B------:R-:W-:Y:S01]  /*7180*/  LEA R230, P2, R229, R188.reuse, 0x2 ;  /* 0x000000bce5e67211 */ /* 0x080fe200078410ff */
[----:B------:R-:W-:Y:S01]  /*7190*/  ULDC UR4, c[0x0][0x230] ;  /* 0x00008c0000047ab9 */ /* 0x000fe20000000800 */
[----:B------:R-:W-:Y:S01]  /*71a0*/  SEL R243, R242, R243, !P4 ;  /* 0x000000f3f2f37207 */ /* 0x000fe20006000000 */
[----:B------:R-:W-:Y:S01]  /*71b0*/  STL [R1+0x58], R6 ;  /* 0x0000580601007387 */ /* 0x000fe20000100800 */
[----:B------:R-:W-:-:S02]  /*71c0*/  LEA R238, P0, R225, R188, 0x2 ;  /* 0x000000bce1ee7211 */ /* 0x000fc400078010ff */
[----:B------:R-:W-:Y:S01]  /*71d0*/  SEL R242, R242, R233, !P4 ;  /* 0x000000e9f2f27207 */ /* 0x000fe20006000000 */
[----:B------:R2:W-:Y:S01]  /*71e0*/  STL.64 [R1+0xe90], R32 ;  /* 0x000e902001007387 */ /* 0x0005e20000100a00 */
[----:B------:R-:W-:Y:S01]  /*71f0*/  LEA R236, P6, R223, R188, 0x2 ;  /* 0x000000bcdfec7211 */ /* 0x000fe200078c10ff */
[-C--:B------:R-:W-:Y:S01]  /*7200*/  IMAD R243, R243, R3.reuse, RZ ;  /* 0x00000003f3f37224 */ /* 0x080fe200078e02ff */
[-C--:B------:R-:W-:Y:S01]  /*7210*/  LEA.HI.X.SX32 R231, R229, R0.reuse, 0x2, P2 ;  /* 0x00000000e5e77211 */ /* 0x080fe200010f16ff */
[----:B------:R-:W-:Y:S01]  /*7220*/  IMAD R3, R242, R3, RZ ;  /* 0x00000003f2037224 */ /* 0x000fe200078e02ff */
[----:B------:R-:W-:Y:S02]  /*7230*/  LEA.HI.X.SX32 R239, R225, R0, 0x2, P0 ;  /* 0x00000000e1ef7211 */ /* 0x000fe400000f16ff */
[----:B-1----:R-:W-:Y:S01]  /*7240*/  LEA R234, P5, R221, R188, 0x2 ;  /* 0x000000bcddea7211 */ /* 0x002fe200078a10ff */
[----:B------:R1:W-:Y:S01]  /*7250*/  STL.64 [R1+0x60], R230 ;  /* 0x000060e601007387 */ /* 0x0003e20000100a00 */
[----:B------:R-:W-:-:S02]  /*7260*/  LEA.HI.X.SX32 R237, R223, R0, 0x2, P6 ;  /* 0x00000000dfed7211 */ /* 0x000fc400030f16ff */
[-C--:B------:R-:W-:Y:S01]  /*7270*/  LEA R232, P3, R217, R188.reuse, 0x2 ;  /* 0x000000bcd9e87211 */ /* 0x080fe200078610ff */
[----:B--2---:R-:W-:Y:S01]  /*7280*/  IMAD.MOV.U32 R32, RZ, RZ, R6 ;  /* 0x000000ffff207224 */ /* 0x004fe200078e0006 */
[----:B------:R-:W-:Y:S02]  /*7290*/  MOV R33, R7 ;  /* 0x0000000700217202 */ /* 0x000fe40000000f00 */
[----:B------:R-:W-:Y:S02]  /*72a0*/  LEA R6, P4, R219, R188, 0x2 ;  /* 0x000000bcdb067211 */ /* 0x000fe400078810ff */
[-C--:B------:R-:W-:Y:S02]  /*72b0*/  LEA.HI.X.SX32 R33, R227, R0.reuse, 0x2, P1 ;  /* 0x00000000e3217211 */ /* 0x080fe400008f16ff */
[----:B------:R-:W-:Y:S02]  /*72c0*/  LEA.HI.X.SX32 R7, R219, R0, 0x2, P4 ;  /* 0x00000000db077211 */ /* 0x000fe400020f16ff */
[-C--:B-1----:R-:W-:Y:S01]  /*72d0*/  LEA R230, P2, R215, R188.reuse, 0x2 ;  /* 0x000000bcd7e67211 */ /* 0x082fe200078410ff */
[----:B------:R1:W-:Y:S01]  /*72e0*/  STL [R1+0x5c], R33 ;  /* 0x00005c2101007387 */ /* 0x0003e20000100800 */
[----:B------:R-:W-:-:S02]  /*72f0*/  LEA R228, P1, R213, R188, 0x2 ;  /* 0x000000bcd5e47211 */ /* 0x000fc400078210ff */
[----:B------:R-:W-:Y:S01]  /*7300*/  LEA R226, P0, R211, R188, 0x2 ;  /* 0x000000bcd3e27211 */ /* 0x000fe200078010ff */
[----:B------:R-:W-:Y:S01]  /*7310*/  STL.64 [R1+0x50], R238 ;  /* 0x000050ee01007387 */ /* 0x000fe20000100a00 */
[----:B------:R-:W-:Y:S02]  /*7320*/  LEA.HI.X.SX32 R235, R221, R0, 0x2, P5 ;  /* 0x00000000ddeb7211 */ /* 0x000fe400028f16ff */
[----:B------:R-:W-:Y:S01]  /*7330*/  LEA R32, P6, R209, R188, 0x2 ;  /* 0x000000bcd1207211 */ /* 0x000fe200078c10ff */
[----:B------:R-:W-:Y:S01]  /*7340*/  STL.64 [R1+0x48], R236 ;  /* 0x000048ec01007387 */ /* 0x000fe20000100a00 */
[-C--:B------:R-:W-:Y:S02]  /*7350*/  LEA.HI.X.SX32 R233, R217, R0.reuse, 0x2, P3 ;  /* 0x00000000d9e97211 */ /* 0x080fe400018f16ff */
[----:B------:R-:W-:Y:S01]  /*7360*/  LEA.HI.X.SX32 R231, R215, R0, 0x2, P2 ;  /* 0x00000000d7e77211 */ /* 0x000fe200010f16ff */
[----:B------:R2:W-:Y:S01]  /*7370*/  STL.64 [R1+0x38], R6 ;  /* 0x0000380601007387 */ /* 0x0005e20000100a00 */
[----:B------:R-:W-:-:S02]  /*7380*/  LEA R222, P5, R207, R188, 0x2 ;  /* 0x000000bccfde7211 */ /* 0x000fc400078a10ff */
[----:B------:R-:W-:Y:S01]  /*7390*/  LEA.HI.X.SX32 R229, R213, R0, 0x2, P1 ;  /* 0x00000000d5e57211 */ /* 0x000fe200008f16ff */
[----:B------:R-:W-:Y:S01]  /*73a0*/  STL.64 [R1+0x40], R234 ;  /* 0x000040ea01007387 */ /* 0x000fe20000100a00 */
[----:B------:R-:W-:Y:S02]  /*73b0*/  LEA R140, P3, R141, R188, 0x2 ;  /* 0x000000bc8d8c7211 */ /* 0x000fe400078610ff */
[-C--:B------:R-:W-:Y:S01]  /*73c0*/  LEA.HI.X.SX32 R227, R211, R0.reuse, 0x2, P0 ;  /* 0x00000000d3e37211 */ /* 0x080fe200000f16ff */
[----:B------:R-:W-:Y:S01]  /*73d0*/  STL.64 [R1+0x30], R232 ;  /* 0x000030e801007387 */ /* 0x000fe20000100a00 */
[----:B-1----:R-:W-:Y:S02]  /*73e0*/  LEA.HI.X.SX32 R33, R209, R0, 0x2, P6 ;  /* 0x00000000d1217211 */ /* 0x002fe400030f16ff */
[-C--:B------:R-:W-:Y:S01]  /*73f0*/  LEA R206, P2, R203, R188.reuse, 0x2 ;  /* 0x000000bccbce7211 */ /* 0x080fe200078410ff */
[----:B------:R-:W-:Y:S01]  /*7400*/  STL.64 [R1+0x28], R230 ;  /* 0x000028e601007387 */ /* 0x000fe20000100a00 */
[----:B--2---:R-:W-:-:S02]  /*7410*/  LEA R6, P4, R205, R188, 0x2 ;  /* 0x000000bccd067211 */ /* 0x004fc400078810ff */
[-C--:B------:R-:W-:Y:S01]  /*7420*/  LEA.HI.X.SX32 R223, R207, R0.reuse, 0x2, P5 ;  /* 0x00000000cfdf7211 */ /* 0x080fe200028f16ff */
[----:B------:R-:W-:Y:S01]  /*7430*/  STL.64 [R1+0x20], R228 ;  /* 0x000020e401007387 */ /* 0x000fe20000100a00 */
[----:B------:R-:W-:Y:S02]  /*7440*/  LEA.HI.X.SX32 R7, R205, R0, 0x2, P4 ;  /* 0x00000000cd077211 */ /* 0x000fe400020f16ff */
[-C--:B------:R-:W-:Y:S01]  /*7450*/  LEA R48, P1, R49, R188.reuse, 0x2 ;  /* 0x000000bc31307211 */ /* 0x080fe200078210ff */
[----:B------:R-:W-:Y:S01]  /*7460*/  STL.64 [R1+0x18], R226 ;  /* 0x000018e201007387 */ /* 0x000fe20000100a00 */
[-C--:B------:R-:W-:Y:S02]  /*7470*/  LEA R94, P0, R95, R188.reuse, 0x2 ;  /* 0x000000bc5f5e7211 */ /* 0x080fe400078010ff */
[-C--:B------:R-:W-:Y:S01]  /*7480*/  LEA R170, P6, R171, R188.reuse, 0x2 ;  /* 0x000000bcabaa7211 */ /* 0x080fe200078c10ff */
[----:B------:R-:W-:Y:S01]  /*7490*/  STL.64 [R1+0x10], R32 ;  /* 0x0000102001007387 */ /* 0x000fe20000100a00 */
[----:B------:R-:W-:-:S02]  /*74a0*/  LEA R204, P5, R201, R188, 0x2 ;  /* 0x000000bcc9cc7211 */ /* 0x000fc400078a10ff */
[----:B------:R-:W-:Y:S01]  /*74b0*/  LEA R54, P4, R55, R188, 0x2 ;  /* 0x000000bc37367211 */ /* 0x000fe200078810ff */
[----:B------:R-:W-:Y:S01]  /*74c0*/  STL.64 [R1+0xe98], R32 ;  /* 0x000e982001007387 */ /* 0x000fe20000100a00 */
[----:B------:R-:W-:Y:S02]  /*74d0*/  LEA.HI.X.SX32 R141, R141, R0, 0x2, P3 ;  /* 0x000000008d8d7211 */ /* 0x000fe400018f16ff */
[----:B------:R-:W-:Y:S01]  /*74e0*/  LEA R88, P3, R89, R188, 0x2 ;  /* 0x000000bc59587211 */ /* 0x000fe200078610ff */
[----:B------:R1:W-:Y:S01]  /*74f0*/  STL.64 [R1+0x8], R222 ;  /* 0x000008de01007387 */ /* 0x0003e20000100a00 */
[----:B------:R-:W-:Y:S02]  /*7500*/  LEA.HI.X.SX32 R207, R203, R0, 0x2, P2 ;  /* 0x00000000cbcf7211 */ /* 0x000fe400010f16ff */
[----:B------:R-:W-:Y:S01]  /*7510*/  LEA R144, P2, R145, R188, 0x2 ;  /* 0x000000bc91907211 */ /* 0x000fe200078410ff */
[----:B------:R-:W-:Y:S01]  /*7520*/  STL.64 [R1+0xea0], R140 ;  /* 0x000ea08c01007387 */ /* 0x000fe20000100a00 */
[----:B------:R-:W-:-:S02]  /*7530*/  LEA.HI.X.SX32 R49, R49, R0, 0x2, P1 ;  /* 0x0000000031317211 */ /* 0x000fc400008f16ff */
[-C--:B------:R-:W-:Y:S01]  /*7540*/  LEA.HI.X.SX32 R95, R95, R0.reuse, 0x2, P0 ;  /* 0x000000005f5f7211 */ /* 0x080fe200000f16ff */
[----:B------:R2:W-:Y:S01]  /*7550*/  STL.64 [R1], R6 ;  /* 0x0000000601007387 */ /* 0x0005e20000100a00 */
[-C--:B------:R-:W-:Y:S02]  /*7560*/  LEA.HI.X.SX32 R171, R171, R0.reuse, 0x2, P6 ;  /* 0x00000000abab7211 */ /* 0x080fe400030f16ff */
[-C--:B------:R-:W-:Y:S01]  /*7570*/  LEA.HI.X.SX32 R205, R201, R0.reuse, 0x2, P5 ;  /* 0x00000000c9cd7211 */ /* 0x080fe200028f16ff */
[----:B------:R-:W-:Y:S01]  /*7580*/  STL.64 [R1+0xea8], R206 ;  /* 0x000ea8ce01007387 */ /* 0x000fe20000100a00 */
[----:B------:R-:W-:Y:S02]  /*7590*/  LEA.HI.X.SX32 R55, R55, R0, 0x2, P4 ;  /* 0x0000000037377211 */ /* 0x000fe400020f16ff */
[-C--:B-1----:R-:W-:Y:S01]  /*75a0*/  LEA R222, P1, R197, R188.reuse, 0x2 ;  /* 0x000000bcc5de7211 */ /* 0x082fe200078210ff */
[----:B------:R-:W-:Y:S01]  /*75b0*/  STL.64 [R1+0xeb0], R48 ;  /* 0x000eb03001007387 */ /* 0x000fe20000100a00 */
[----:B------:R-:W-:-:S02]  /*75c0*/  LEA R72, P0, R73, R188, 0x2 ;  /* 0x000000bc49487211 */ /* 0x000fc400078010ff */
[-C--:B------:R-:W-:Y:S01]  /*75d0*/  LEA R120, P6, R121, R188.reuse, 0x2 ;  /* 0x000000bc79787211 */ /* 0x080fe200078c10ff */
[----:B------:R1:W-:Y:S01]  /*75e0*/  STL.64 [R1+0xeb8], R94 ;  /* 0x000eb85e01007387 */ /* 0x0003e20000100a00 */
[-C--:B------:R-:W-:Y:S02]  /*75f0*/  LEA R152, P5, R153, R188.reuse, 0x2 ;  /* 0x000000bc99987211 */ /* 0x080fe400078a10ff */
[----:B------:R-:W-:Y:S02]  /*7600*/  LEA R30, P4, R31, R188, 0x2 ;  /* 0x000000bc1f1e7211 */ /* 0x000fe400078810ff */
[----:B------:R-:W-:Y:S02]  /*7610*/  LEA.HI.X.SX32 R89, R89, R0, 0x2, P3 ;  /* 0x0000000059597211 */ /* 0x000fe400018f16ff */
[----:B------:R-:W-:Y:S02]  /*7620*/  LEA R58, P3, R59, R188, 0x2 ;  /* 0x000000bc3b3a7211 */ /* 0x000fe400078610ff */
[----:B------:R-:W-:-:S02]  /*7630*/  LEA.HI.X.SX32 R145, R145, R0, 0x2, P2 ;  /* 0x0000000091917211 */ /* 0x000fc400010f16ff */
[----:B------:R-:W-:Y:S02]  /*7640*/  LEA R92, P2, R93, R188, 0x2 ;  /* 0x000000bc5d5c7211 */ /* 0x000fe400078410ff */
[-C--:B------:R-:W-:Y:S02]  /*7650*/  LEA.HI.X.SX32 R223, R197, R0.reuse, 0x2, P1 ;  /* 0x00000000c5df7211 */ /* 0x080fe400008f16ff */
[-C--:B------:R-:W-:Y:S02]  /*7660*/  LEA.HI.X.SX32 R73, R73, R0.reuse, 0x2, P0 ;  /* 0x0000000049497211 */ /* 0x080fe400000f16ff */
[-C--:B------:R-:W-:Y:S02]  /*7670*/  LEA.HI.X.SX32 R121, R121, R0.reuse, 0x2, P6 ;  /* 0x0000000079797211 */ /* 0x080fe400030f16ff */
[-C--:B------:R-:W-:Y:S02]  /*7680*/  LEA.HI.X.SX32 R153, R153, R0.reuse, 0x2, P5 ;  /* 0x0000000099997211 */ /* 0x080fe400028f16ff */
[----:B------:R-:W-:-:S02]  /*7690*/  LEA.HI.X.SX32 R31, R31, R0, 0x2, P4 ;  /* 0x000000001f1f7211 */ /* 0x000fc400020f16ff */
[-C--:B------:R-:W-:Y:S02]  /*76a0*/  LEA R146, P1, R147, R188.reuse, 0x2 ;  /* 0x000000bc93927211 */ /* 0x080fe400078210ff */
[-C--:B------:R-:W-:Y:S02]  /*76b0*/  LEA R28, P0, R29, R188.reuse, 0x2 ;  /* 0x000000bc1d1c7211 */ /* 0x080fe400078010ff */
[-C--:B------:R-:W-:Y:S02]  /*76c0*/  LEA R50, P6, R51, R188.reuse, 0x2 ;  /* 0x000000bc33327211 */ /* 0x080fe400078c10ff */
[-C--:B------:R-:W-:Y:S02]  /*76d0*/  LEA R102, P5, R103, R188.reuse, 0x2 ;  /* 0x000000bc67667211 */ /* 0x080fe400078a10ff */
[----:B------:R-:W-:Y:S02]  /*76e0*/  LEA R178, P4, R179, R188, 0x2 ;  /* 0x000000bcb3b27211 */ /* 0x000fe400078810ff */
[----:B------:R-:W-:-:S02]  /*76f0*/  LEA.HI.X.SX32 R59, R59, R0, 0x2, P3 ;  /* 0x000000003b3b7211 */ /* 0x000fc400018f16ff */
[----:B------:R-:W-:Y:S02]  /*7700*/  LEA R214, P3, R195, R188, 0x2 ;  /* 0x000000bcc3d67211 */ /* 0x000fe400078610ff */
[----:B------:R-:W-:Y:S02]  /*7710*/  LEA.HI.X.SX32 R93, R93, R0, 0x2, P2 ;  /* 0x000000005d5d7211 */ /* 0x000fe400010f16ff */
[----:B------:R-:W-:Y:S02]  /*7720*/  LEA R56, P2, R57, R188, 0x2 ;  /* 0x000000bc39387211 */ /* 0x000fe400078410ff */
[-C--:B------:R-:W-:Y:S02]  /*7730*/  LEA.HI.X.SX32 R147, R147, R0.reuse, 0x2, P1 ;  /* 0x0000000093937211 */ /* 0x080fe400008f16ff */
[-C--:B------:R-:W-:Y:S02]  /*7740*/  LEA.HI.X.SX32 R29, R29, R0.reuse, 0x2, P0 ;  /* 0x000000001d1d7211 */ /* 0x080fe400000f16ff */
[----:B------:R-:W-:-:S02]  /*7750*/  LEA.HI.X.SX32 R51, R51, R0, 0x2, P6 ;  /* 0x0000000033337211 */ /* 0x000fc400030f16ff */
[-C--:B------:R-:W-:Y:S02]  /*7760*/  LEA.HI.X.SX32 R103, R103, R0.reuse, 0x2, P5 ;  /* 0x0000000067677211 */ /* 0x080fe400028f16ff */
[----:B------:R-:W-:Y:S02]  /*7770*/  LEA.HI.X.SX32 R179, R179, R0, 0x2, P4 ;  /* 0x00000000b3b37211 */ /* 0x000fe400020f16ff */
[-C--:B------:R-:W-:Y:S02]  /*7780*/  LEA R96, P1, R97, R188.reuse, 0x2 ;  /* 0x000000bc61607211 */ /* 0x080fe400078210ff */
[-C--:B------:R-:W-:Y:S02]  /*7790*/  LEA R150, P0, R151, R188.reuse, 0x2 ;  /* 0x000000bc97967211 */ /* 0x080fe400078010ff */
[-C--:B------:R-:W-:Y:S02]  /*77a0*/  LEA R212, P6, R193, R188.reuse, 0x2 ;  /* 0x000000bcc1d47211 */ /* 0x080fe400078c10ff */
[----:B------:R-:W-:-:S02]  /*77b0*/  LEA R14, P5, R15, R188, 0x2 ;  /* 0x000000bc0f0e7211 */ /* 0x000fc400078a10ff */
[----:B------:R-:W-:Y:S02]  /*77c0*/  LEA R128, P4, R129, R188, 0x2 ;  /* 0x000000bc81807211 */ /* 0x000fe400078810ff */
[----:B------:R-:W-:Y:S02]  /*77d0*/  LEA.HI.X.SX32 R215, R195, R0, 0x2, P3 ;  /* 0x00000000c3d77211 */ /* 0x000fe400018f16ff */
[----:B------:R-:W-:Y:S02]  /*77e0*/  LEA R160, P3, R161, R188, 0x2 ;  /* 0x000000bca1a07211 */ /* 0x000fe400078610ff */
[----:B------:R-:W-:Y:S02]  /*77f0*/  LEA.HI.X.SX32 R57, R57, R0, 0x2, P2 ;  /* 0x0000000039397211 */ /* 0x000fe400010f16ff */
[----:B------:R-:W-:Y:S02]  /*7800*/  LEA R238, P2, R191, R188, 0x2 ;  /* 0x000000bcbfee7211 */ /* 0x000fe400078410ff */
[----:B------:R-:W-:-:S02]  /*7810*/  LEA.HI.X.SX32 R97, R97, R0, 0x2, P1 ;  /* 0x0000000061617211 */ /* 0x000fc400008f16ff */
[-C--:B------:R-:W-:Y:S02]  /*7820*/  LEA.HI.X.SX32 R151, R151, R0.reuse, 0x2, P0 ;  /* 0x0000000097977211 */ /* 0x080fe400000f16ff */
[-C--:B------:R-:W-:Y:S02]  /*7830*/  LEA.HI.X.SX32 R213, R193, R0.reuse, 0x2, P6 ;  /* 0x00000000c1d57211 */ /* 0x080fe400030f16ff */
[-C--:B------:R-:W-:Y:S02]  /*7840*/  LEA.HI.X.SX32 R15, R15, R0.reuse, 0x2, P5 ;  /* 0x000000000f0f7211 */ /* 0x080fe400028f16ff */
[----:B------:R-:W-:Y:S02]  /*7850*/  LEA.HI.X.SX32 R129, R129, R0, 0x2, P4 ;  /* 0x0000000081817211 */ /* 0x000fe400020f16ff */
[-C--:B------:R-:W-:Y:S02]  /*7860*/  LEA R52, P1, R53, R188.reuse, 0x2 ;  /* 0x000000bc35347211 */ /* 0x080fe400078210ff */
[----:B------:R-:W-:-:S02]  /*7870*/  LEA R196, P0, R187, R188, 0x2 ;  /* 0x000000bcbbc47211 */ /* 0x000fc400078010ff */
[-C--:B------:R-:W-:Y:S02]  /*7880*/  LEA R154, P6, R155, R188.reuse, 0x2 ;  /* 0x000000bc9b9a7211 */ /* 0x080fe400078c10ff */
        /* <DEDUP_REMOVED lines=116> */
[-C--:B------:R-:W-:Y:S02]  /*7fd0*/  LEA.HI.X.SX32 R233, R71, R0.reuse, 0x2, P2 ;  /* 0x0000000047e97211 */ /* 0x080fe400010f16ff */
[-C--:B------:R-:W-:Y:S02]  /*7fe0*/  LEA.HI.X.SX32 R71, R36, R0.reuse, 0x2, P1 ;  /* 0x0000000024477211 */ /* 0x080fe400008f16ff */
[----:B------:R-:W-:-:S02]  /*7ff0*/  LEA.HI.X.SX32 R133, R47, R0, 0x2, P0 ;  /* 0x000000002f857211 */ /* 0x000fc400000f16ff */
[-C--:B------:R-:W-:Y:S02]  /*8000*/  LEA.HI.X.SX32 R209, R46, R0.reuse, 0x2, P6 ;  /* 0x000000002ed17211 */ /* 0x080fe400030f16ff */
[-C--:B------:R-:W-:Y:S02]  /*8010*/  LEA.HI.X.SX32 R13, R13, R0.reuse, 0x2, P5 ;  /* 0x000000000d0d7211 */ /* 0x080fe400028f16ff */
[----:B------:R-:W-:Y:S02]  /*8020*/  LEA.HI.X.SX32 R167, R44, R0, 0x2, P4 ;  /* 0x000000002ca77211 */ /* 0x000fe400020f16ff */
[-C--:B------:R-:W-:Y:S02]  /*8030*/  LEA R180, P2, R41, R188.reuse, 0x2 ;  /* 0x000000bc29b47211 */ /* 0x080fe400078410ff */
        /* <DEDUP_REMOVED lines=8> */
[-C--:B------:R-:W-:Y:S02]  /*80c0*/  LEA.HI.X.SX32 R37, R37, R0.reuse, 0x2, P1 ;  /* 0x0000000025257211 */ /* 0x080fe400008f16ff */
[-C--:B------:R-:W-:Y:S02]  /*80d0*/  LEA.HI.X.SX32 R75, R40, R0.reuse, 0x2, P0 ;  /* 0x00000000284b7211 */ /* 0x080fe400000f16ff */
[-C--:B------:R-:W-:Y:S02]  /*80e0*/  LEA.HI.X.SX32 R157, R20, R0.reuse, 0x2, P6 ;  /* 0x00000000149d7211 */ /* 0x080fe400030f16ff */
[-C--:B------:R-:W-:Y:S02]  /*80f0*/  LEA.HI.X.SX32 R191, R17, R0.reuse, 0x2, P5 ;  /* 0x0000000011bf7211 */ /* 0x080fe400028f16ff */
[----:B------:R-:W-:Y:S02]  /*8100*/  LEA.HI.X.SX32 R47, R9, R0, 0x2, P4 ;  /* 0x00000000092f7211 */ /* 0x000fe400020f16ff */
[-C--:B------:R-:W-:Y:S01]  /*8110*/  LEA R194, P2, R5, R188.reuse, 0x2 ;  /* 0x000000bc05c27211 */ /* 0x080fe200078410ff */
[----:B------:R-:W3:Y:S01]  /*8120*/  LDC R9, c[0x0][0x230] ;  /* 0x00008c00ff097b82 */ /* 0x000ee20000000800 */
[----:B------:R-:W-:-:S02]  /*8130*/  LEA R184, P1, R10, R188, 0x2 ;  /* 0x000000bc0ab87211 */ /* 0x000fc400078210ff */
[-C--:B------:R-:W-:Y:S02]  /*8140*/  LEA R40, P0, R21, R188.reuse, 0x2 ;  /* 0x000000bc15287211 */ /* 0x080fe400078010ff */
[-C--:B------:R-:W-:Y:S02]  /*8150*/  LEA R78, P6, R42, R188.reuse, 0x2 ;  /* 0x000000bc2a4e7211 */ /* 0x080fe400078c10ff */
[-C--:B------:R-:W-:Y:S02]  /*8160*/  LEA R130, P5, R43, R188.reuse, 0x2 ;  /* 0x000000bc2b827211 */ /* 0x080fe400078a10ff */
[----:B------:R-:W-:Y:S02]  /*8170*/  LEA R216, P4, R45, R188, 0x2 ;  /* 0x000000bc2dd87211 */ /* 0x000fe400078810ff */
[----:B------:R-:W-:Y:S01]  /*8180*/  LEA.HI.X.SX32 R17, R4, R0, 0x2, P3 ;  /* 0x0000000004117211 */ /* 0x000fe200018f16ff */
[----:B------:R-:W-:Y:S01]  /*8190*/  VIADD R4, R2, 0xfffffffa ;  /* 0xfffffffa02047836 */ /* 0x000fe20000000000 */
[----:B------:R-:W-:-:S02]  /*81a0*/  LEA R44, P3, R83, R188, 0x2 ;  /* 0x000000bc532c7211 */ /* 0x000fc400078610ff */
[-C--:B------:R-:W-:Y:S02]  /*81b0*/  LEA.HI.X.SX32 R195, R5, R0.reuse, 0x2, P2 ;  /* 0x0000000005c37211 */ /* 0x080fe400010f16ff */
[-C--:B------:R-:W-:Y:S01]  /*81c0*/  LEA.HI.X.SX32 R185, R10, R0.reuse, 0x2, P1 ;  /* 0x000000000ab97211 */ /* 0x080fe200008f16ff */
[----:B------:R-:W4:Y:S01]  /*81d0*/  LDC R5, c[0x0][0x230] ;  /* 0x00008c00ff057b82 */ /* 0x000f220000000800 */
[-C--:B------:R-:W-:Y:S02]  /*81e0*/  LEA.HI.X.SX32 R41, R21, R0.reuse, 0x2, P0 ;  /* 0x0000000015297211 */ /* 0x080fe400000f16ff */
[-C--:B------:R-:W-:Y:S02]  /*81f0*/  LEA.HI.X.SX32 R79, R42, R0.reuse, 0x2, P6 ;  /* 0x000000002a4f7211 */ /* 0x080fe400030f16ff */
[-C--:B------:R-:W-:Y:S02]  /*8200*/  LEA.HI.X.SX32 R131, R43, R0.reuse, 0x2, P5 ;  /* 0x000000002b837211 */ /* 0x080fe400028f16ff */
[----:B------:R-:W-:Y:S01]  /*8210*/  LEA.HI.X.SX32 R217, R45, R0, 0x2, P4 ;  /* 0x000000002dd97211 */ /* 0x000fe200020f16ff */
[----:B------:R-:W3:Y:S01]  /*8220*/  LDC R10, c[0x0][0x230] ;  /* 0x00008c00ff0a7b82 */ /* 0x000ee20000000800 */
[----:B------:R-:W-:-:S02]  /*8230*/  LEA R106, P2, R107, R188, 0x2 ;  /* 0x000000bc6b6a7211 */ /* 0x000fc400078410ff */
[-C--:B------:R-:W-:Y:S02]  /*8240*/  LEA R20, P1, R246, R188.reuse, 0x2 ;  /* 0x000000bcf6147211 */ /* 0x080fe400078210ff */
[-C--:B------:R-:W-:Y:S02]  /*8250*/  LEA R198, P0, R199, R188.reuse, 0x2 ;  /* 0x000000bcc7c67211 */ /* 0x080fe400078010ff */
[-C--:B------:R-:W-:Y:S02]  /*8260*/  LEA R42, P6, R245, R188.reuse, 0x2 ;  /* 0x000000bcf52a7211 */ /* 0x080fe400078c10ff */
[-C--:B------:R-:W-:Y:S02]  /*8270*/  LEA R82, P5, R244, R188.reuse, 0x2 ;  /* 0x000000bcf4527211 */ /* 0x080fe400078a10ff */
[----:B------:R-:W-:Y:S02]  /*8280*/  LEA R134, P4, R135, R188, 0x2 ;  /* 0x000000bc87867211 */ /* 0x000fe400078810ff */
[----:B------:R-:W-:-:S02]  /*8290*/  LEA.HI.X.SX32 R45, R83, R0, 0x2, P3 ;  /* 0x00000000532d7211 */ /* 0x000fc400018f16ff */
[----:B------:R-:W-:Y:S02]  /*82a0*/  LEA R188, P3, R189, R188, 0x2 ;  /* 0x000000bcbdbc7211 */ /* 0x000fe400078610ff */
[-C--:B------:R-:W-:Y:S02]  /*82b0*/  LEA.HI.X.SX32 R107, R107, R0.reuse, 0x2, P2 ;  /* 0x000000006b6b7211 */ /* 0x080fe400010f16ff */
[-C--:B------:R-:W-:Y:S02]  /*82c0*/  LEA.HI.X.SX32 R21, R246, R0.reuse, 0x2, P1 ;  /* 0x00000000f6157211 */ /* 0x080fe400008f16ff */
[-C--:B------:R-:W-:Y:S01]  /*82d0*/  LEA.HI.X.SX32 R199, R199, R0.reuse, 0x2, P0 ;  /* 0x00000000c7c77211 */ /* 0x080fe200000f16ff */
[----:B------:R-:W3:Y:S01]  /*82e0*/  LDC R246, c[0x0][0x230] ;  /* 0x00008c00fff67b82 */ /* 0x000ee20000000800 */
[-C--:B------:R-:W-:Y:S02]  /*82f0*/  LEA.HI.X.SX32 R43, R245, R0.reuse, 0x2, P6 ;  /* 0x00000000f52b7211 */ /* 0x080fe400030f16ff */
[----:B------:R-:W-:-:S02]  /*8300*/  LEA.HI.X.SX32 R83, R244, R0, 0x2, P5 ;  /* 0x00000000f4537211 */ /* 0x000fc400028f16ff */
[-C--:B------:R-:W-:Y:S02]  /*8310*/  LEA.HI.X.SX32 R135, R135, R0.reuse, 0x2, P4 ;  /* 0x0000000087877211 */ /* 0x080fe400020f16ff */
[----:B------:R-:W-:Y:S01]  /*8320*/  LEA.HI.X.SX32 R189, R189, R0, 0x2, P3 ;  /* 0x00000000bdbd7211 */ /* 0x000fe200018f16ff */
[C---:B------:R-:W-:Y:S01]  /*8330*/  VIADD R0, R2.reuse, 0xfffffffd ;  /* 0xfffffffd02007836 */ /* 0x040fe20000000000 */
[----:B------:R-:W-:Y:S02]  /*8340*/  IADD3 R248, R2, -0x1, RZ ;  /* 0xffffffff02f87810 */ /* 0x000fe40007ffe0ff */
[----:B------:R-:W-:Y:S02]  /*8350*/  LEA R242, P1, R243, UR6, 0x2 ;  /* 0x00000006f3f27c11 */ /* 0x000fe4000f8210ff */
[----:B------:R-:W-:Y:S01]  /*8360*/  ISETP.GE.U32.AND P3, PT, R0, 0x7fffffbe, PT ;  /* 0x7fffffbe0000780c */ /* 0x000fe20003f66070 */
[----:B------:R-:W-:Y:S01]  /*8370*/  VIADD R0, R2, 0xfffffffc ;  /* 0xfffffffc02007836 */ /* 0x000fe20000000000 */
[----:B------:R-:W-:-:S02]  /*8380*/  ISETP.GE.U32.AND P4, PT, R248, 0x7fffffc0, PT ;  /* 0x7fffffc0f800780c */ /* 0x000fc40003f86070 */
[----:B------:R-:W-:Y:S02]  /*8390*/  LEA.HI.X.SX32 R243, R243, UR7, 0x2, P1 ;  /* 0x00000007f3f37c11 */ /* 0x000fe400088f16ff */
[----:B------:R-:W-:Y:S02]  /*83a0*/  ISETP.GE.U32.AND P0, PT, R0, 0x7fffffbd, PT ;  /* 0x7fffffbd0000780c */ /* 0x000fe40003f06070 */
[----:B------:R-:W-:Y:S01]  /*83b0*/  IADD3 R0, R2, -0x5, RZ ;  /* 0xfffffffb02007810 */ /* 0x000fe20007ffe0ff */
[----:B------:R-:W-:Y:S01]  /*83c0*/  IMAD.WIDE R32, R240, 0x4, R242 ;  /* 0x00000004f0207825 */ /* 0x000fe200078e02f2 */
[----:B------:R-:W-:Y:S02]  /*83d0*/  LEA R244, P1, R3, UR6, 0x2 ;  /* 0x0000000603f47c11 */ /* 0x000fe4000f8210ff */
[----:B------:R-:W-:Y:S01]  /*83e0*/  ISETP.GE.U32.AND P5, PT, R0, 0x7fffffbc, PT ;  /* 0x7fffffbc0000780c */ /* 0x000fe20003fa6070 */
[----:B------:R-:W-:Y:S01]  /*83f0*/  IMAD.SHL.U32 R0, R249, 0x10, RZ ;  /* 0x00000010f9007824 */ /* 0x000fe200078e00ff */
[----:B------:R-:W-:Y:S01]  /*8400*/  ISETP.GE.U32.AND P6, PT, R247, 0x7fffffbf, PT ;  /* 0x7fffffbff700780c */ /* 0x000fe20003fc6070 */
[----:B------:R3:W-:Y:S01]  /*8410*/  STL.64 [R1+0x458], R32 ;  /* 0x0004582001007387 */ /* 0x0007e20000100a00 */
[----:B------:R-:W-:-:S02]  /*8420*/  LEA.HI.X.SX32 R245, R3, UR7, 0x2, P1 ;  /* 0x0000000703f57c11 */ /* 0x000fc400088f16ff */
[----:B------:R-:W-:Y:S02]  /*8430*/  LOP3.LUT R0, R0, 0x70, RZ, 0xc0, !PT ;  /* 0x0000007000007812 */ /* 0x000fe400078ec0ff */
[----:B------:R-:W-:Y:S01]  /*8440*/  IADD3 R3, R2, -0x7, RZ ;  /* 0xfffffff902037810 */ /* 0x000fe20007ffe0ff */
[----:B--2---:R-:W-:Y:S01]  /*8450*/  IMAD.WIDE R6, R240, 0x4, R244 ;  /* 0x00000004f0067825 */ /* 0x004fe200078e02f4 */
[----:B------:R-:W-:Y:S02]  /*8460*/  ISETP.GE.U32.AND P1, PT, R4, 0x7fffffbb, PT ;  /* 0x7fffffbb0400780c */ /* 0x000fe40003f26070 */
[----:B------:R-:W-:Y:S01]  /*8470*/  ISETP.GE.U32.AND P2, PT, R3, 0x7fffffba, PT ;  /* 0x7fffffba0300780c */ /* 0x000fe20003f46070 */
[----:B------:R-:W-:Y:S01]  /*8480*/  IMAD R0, R251, 0x80, R0 ;  /* 0x00000080fb007824 */ /* 0x000fe200078e0200 */
[----:B------:R-:W-:Y:S01]  /*8490*/  IADD3 R3, R2, -0x8, RZ ;  /* 0xfffffff802037810 */ /* 0x000fe20007ffe0ff */
[----:B----4-:R-:W-:Y:S01]  /*84a0*/  VIADD R4, R5, 0xffffffdf ;  /* 0xffffffdf05047836 */ /* 0x010fe20000000000 */
[----:B------:R2:W-:Y:S01]  /*84b0*/  STL.64 [R1+0x450], R6 ;  /* 0x0004500601007387 */ /* 0x0005e20000100a00 */
[C---:B------:R-:W-:Y:S01]  /*84c0*/  VIADD R252, R0.reuse, UR12 ;  /* 0x0000000c00fc7c36 */ /* 0x040fe20008000000 */
[----:B------:R-:W4:Y:S01]  /*84d0*/  LDC R5, c[0x0][0x230] ;  /* 0x00008c00ff057b82 */ /* 0x000f220000000800 */
[----:B------:R-:W-:-:S02]  /*84e0*/  LOP3.LUT R251, R0, 0x10, RZ, 0x3c, !PT ;  /* 0x0000001000fb7812 */ /* 0x000fc400078e3cff */
[----:B------:R-:W-:Y:S01]  /*84f0*/  LOP3.LUT R141, R249, 0x3f, RZ, 0xc0, !PT ;  /* 0x0000003ff98d7812 */ /* 0x000fe200078ec0ff */
[----:B------:R-:W-:Y:S01]  /*8500*/  @!PT LDS RZ, [RZ] ;  /* 0x00000000fffff984 */ /* 0x000fe20000000800 */
[----:B------:R-:W-:Y:S01]  /*8510*/  @!PT LDS RZ, [RZ] ;  /* 0x00000000fffff984 */ /* 0x000fe20000000800 */
[----:B------:R-:W-:Y:S01]  /*8520*/  @!PT LDS RZ, [RZ] ;  /* 0x00000000fffff984 */ /* 0x000fe20000000800 */
[----:B------:R-:W-:Y:S01]  /*8530*/  LDGSTS.E [R252], desc[UR16][R242.64], !P4 ;  /* 0x00000000f2fc7fae */ /* 0x000fe2000e121850 */
[C---:B------:R-:W-:Y:S01]  /*8540*/  LOP3.LUT R250, R0.reuse, 0x20, RZ, 0x3c, !PT ;  /* 0x0000002000fa7812 */ /* 0x040fe200078e3cff */
[----:B------:R-:W-:Y:S01]  /*8550*/  VIADD R251, R251, UR12 ;  /* 0x0000000cfbfb7c36 */ /* 0x000fe20008000000 */
[----:B------:R-:W-:Y:S01]  /*8560*/  LOP3.LUT R249, R0, 0x30, RZ, 0x3c, !PT ;  /* 0x0000003000f97812 */ /* 0x000fe200078e3cff */
[----:B------:R-:W-:Y:S01]  /*8570*/  LDGSTS.E [R252+0x4000], desc[UR16][R244.64], !P4 ;  /* 0x04000000f4fc7fae */ /* 0x000fe2000e121850 */
[----:B------:R-:W-:Y:S01]  /*8580*/  ISETP.GE.U32.AND P4, PT, R3, 0x7fffffb9, PT ;  /* 0x7fffffb90300780c */ /* 0x000fe20003f86070 */
[----:B------:R-:W-:Y:S01]  /*8590*/  IMAD.SHL.U32 R3, R240, 0x2, RZ ;  /* 0x00000002f0037824 */ /* 0x000fe200078e00ff */
[----:B------:R-:W-:Y:S01]  /*85a0*/  IADD3 R250, R250, UR12, RZ ;  /* 0x0000000cfafa7c10 */ /* 0x000fe2000fffe0ff */
[----:B------:R2:W-:Y:S01]  /*85b0*/  LDGSTS.E [R252+0x4], desc[UR16][R32.64], !P6 ;  /* 0x0000400020fc7fae */ /* 0x0005e2000f121850 */
[----:B------:R-:W-:Y:S01]  /*85c0*/  IADD3 R249, R249, UR12, RZ ;  /* 0x0000000cf9f97c10 */ /* 0x000fe2000fffe0ff */
[C---:B-1----:R-:W-:Y:S01]  /*85d0*/  IMAD.WIDE R94, R3.reuse, 0x4, R242 ;  /* 0x00000004035e7825 */ /* 0x042fe200078e02f2 */
[----:B------:R-:W-:Y:S01]  /*85e0*/  LOP3.LUT R248, R0, 0x40, RZ, 0x3c, !PT ;  /* 0x0000004000f87812 */ /* 0x000fe200078e3cff */
[----:B------:R1:W-:Y:S01]  /*85f0*/  LDGSTS.E [R252+0x4004], desc[UR16][R6.64], !P6 ;  /* 0x0400400006fc7fae */ /* 0x0003e2000f121850 */
[----:B------:R-:W-:Y:S01]  /*8600*/  ISETP.GE.U32.AND P6, PT, R4, 0x7fffffa0, PT ;  /* 0x7fffffa00400780c */ /* 0x000fe20003fc6070 */
[----:B------:R-:W-:Y:S01]  /*8610*/  IMAD R4, R240, 0x3, RZ ;  /* 0x00000003f0047824 */ /* 0x000fe200078e02ff */
[----:B------:R-:W-:Y:S01]  /*8620*/  LOP3.LUT R247, R0, 0x50, RZ, 0x3c, !PT ;  /* 0x0000005000f77812 */ /* 0x000fe200078e3cff */
[----:B------:R-:W-:Y:S01]  /*8630*/  IMAD.WIDE R48, R3, 0x4, R244 ;  /* 0x0000000403307825 */ /* 0x000fe200078e02f4 */
[----:B---3--:R-:W-:Y:S01]  /*8640*/  IADD3 R3, R9, -0x22, RZ ;  /* 0xffffffde09037810 */ /* 0x008fe20007ffe0ff */
[----:B------:R3:W-:Y:S01]  /*8650*/  LDGSTS.E [R252+0x8], desc[UR16][R94.64], !P3 ;  /* 0x000080005efc7fae */ /* 0x0007e2000d921850 */
[----:B------:R-:W4:Y:S01]  /*8660*/  LDC R9, c[0x0][0x230] ;  /* 0x00008c00ff097b82 */ /* 0x000f220000000800 */
[----:B--2---:R-:W-:-:S02]  /*8670*/  IMAD.WIDE R32, R4, 0x4, R242 ;  /* 0x0000000404207825 */ /* 0x004fc400078e02f2 */
[----:B------:R2:W-:Y:S01]  /*8680*/  LDGSTS.E [R252+0x4008], desc[UR16][R48.64], !P3 ;  /* 0x0400800030fc7fae */ /* 0x0005e2000d921850 */
[----:B------:R-:W-:Y:S01]  /*8690*/  ISETP.GE.U32.AND P3, PT, R3, 0x7fffff9f, PT ;  /* 0x7fffff9f0300780c */ /* 0x000fe20003f66070 */
[----:B-1----:R-:W-:Y:S02]  /*86a0*/  IMAD.WIDE R6, R4, 0x4, R244 ;  /* 0x0000000404067825 */ /* 0x002fe400078e02f4 */
[----:B------:R1:W-:Y:S02]  /*86b0*/  LDGSTS.E [R252+0xc], desc[UR16][R32.64], !P0 ;  /* 0x0000c00020fc7fae */ /* 0x0003e4000c121850 */
[----:B------:R-:W-:Y:S02]  /*86c0*/  VIADD R4, R10, 0xffffffdd ;  /* 0xffffffdd0a047836 */ /* 0x000fe40000000000 */
[----:B------:R-:W-:Y:S01]  /*86d0*/  IMAD.SHL.U32 R3, R240, 0x20, RZ ;  /* 0x00000020f0037824 */ /* 0x000fe200078e00ff */
[----:B------:R1:W-:Y:S01]  /*86e0*/  LDGSTS.E [R252+0x400c], desc[UR16][R6.64], !P0 ;  /* 0x0400c00006fc7fae */ /* 0x0003e2000c121850 */
[----:B------:R-:W4:Y:S01]  /*86f0*/  LDC R10, c[0x0][0x230] ;  /* 0x00008c00ff0a7b82 */ /* 0x000f220000000800 */
[----:B------:R-:W-:Y:S01]  /*8700*/  ISETP.GE.U32.AND P0, PT, R4, 0x7fffff9e, PT ;  /* 0x7fffff9e0400780c */ /* 0x000fe20003f06070 */
[----:B------:R-:W-:Y:S01]  /*8710*/  IMAD R4, R240, 0x21, RZ ;  /* 0x00000021f0047824 */ /* 0x000fe200078e02ff */
[----:B------:R3:W-:Y:S01]  /*8720*/  STL.64 [R1+0x448], R94 ;  /* 0x0004485e01007387 */ /* 0x0007e20000100a00 */
[----:B------:R-:W-:-:S02]  /*8730*/  VIADD R248, R248, UR12 ;  /* 0x0000000cf8f87c36 */ /* 0x000fc40008000000 */
[----:B------:R-:W-:Y:S01]  /*8740*/  VIADD R247, R247, UR12 ;  /* 0x0000000cf7f77c36 */ /* 0x000fe20008000000 */
[----:B------:R2:W-:Y:S04]  /*8750*/  STL.64 [R1+0x440], R48 ;  /* 0x0004403001007387 */ /* 0x0005e80000100a00 */
[----:B------:R1:W-:Y:S01]  /*8760*/  STL.64 [R1+0x438], R32 ;  /* 0x0004382001007387 */ /* 0x0003e20000100a00 */
[----:B---3--:R-:W-:-:S03]  /*8770*/  IMAD.WIDE R94, R3, 0x4, R242 ;  /* 0x00000004035e7825 */ /* 0x008fc600078e02f2 */
[----:B------:R3:W-:Y:S01]  /*8780*/  STL.64 [R1+0x430], R6 ;  /* 0x0004300601007387 */ /* 0x0007e20000100a00 */
[----:B--2---:R-:W-:Y:S01]  /*8790*/  IMAD.WIDE R48, R3, 0x4, R244 ;  /* 0x0000000403307825 */ /* 0x004fe200078e02f4 */
[----:B------:R-:W-:Y:S02]  /*87a0*/  IADD3 R3, R2, -0x9, RZ ;  /* 0xfffffff702037810 */ /* 0x000fe40007ffe0ff */
[----:B------:R-:W-:Y:S01]  /*87b0*/  LDGSTS.E [R252+0x8000], desc[UR16][R94.64], !P6 ;  /* 0x080000005efc7fae */ /* 0x000fe2000f121850 */
[----:B-1----:R-:W-:-:S03]  /*87c0*/  IMAD.WIDE R32, R4, 0x4, R242 ;  /* 0x0000000404207825 */ /* 0x002fc600078e02f2 */
[----:B------:R-:W-:Y:S01]  /*87d0*/  LDGSTS.E [R252+0xc000], desc[UR16][R48.64], !P6 ;  /* 0x0c00000030fc7fae */ /* 0x000fe2000f121850 */
[----:B------:R-:W-:Y:S01]  /*87e0*/  ISETP.GE.U32.AND P6, PT, R3, 0x7fffffb8, PT ;  /* 0x7fffffb80300780c */ /* 0x000fe20003fc6070 */
[----:B------:R-:W-:Y:S02]  /*87f0*/  IMAD R3, R240, 0x22, RZ ;  /* 0x00000022f0037824 */ /* 0x000fe400078e02ff */
[----:B---3--:R-:W-:Y:S01]  /*8800*/  IMAD.WIDE R6, R4, 0x4, R244 ;  /* 0x0000000404067825 */ /* 0x008fe200078e02f4 */
[----:B------:R-:W-:Y:S03]  /*8810*/  STL.64 [R1+0x3e8], R94 ;  /* 0x0003e85e01007387 */ /* 0x000fe60000100a00 */
[----:B----4-:R-:W-:Y:S01]  /*8820*/  VIADD R4, R5, 0xffffffdc ;  /* 0xffffffdc05047836 */ /* 0x010fe20000000000 */
[----:B------:R1:W-:Y:S01]  /*8830*/  LDGSTS.E [R252+0x8004], desc[UR16][R32.64], !P3 ;  /* 0x0800400020fc7fae */ /* 0x0003e2000d921850 */
[----:B------:R-:W2:Y:S03]  /*8840*/  LDC R5, c[0x0][0x230] ;  /* 0x00008c00ff057b82 */ /* 0x000ea60000000800 */
[----:B------:R-:W-:Y:S04]  /*8850*/  STL.64 [R1+0x3e0], R48 ;  /* 0x0003e03001007387 */ /* 0x000fe80000100a00 */
[----:B------:R3:W-:Y:S01]  /*8860*/  LDGSTS.E [R252+0xc004], desc[UR16][R6.64], !P3 ;  /* 0x0c00400006fc7fae */ /* 0x0007e2000d921850 */
[----:B------:R-:W-:Y:S01]  /*8870*/  ISETP.GE.U32.AND P3, PT, R4, 0x7fffff9d, PT ;  /* 0x7fffff9d0400780c */ /* 0x000fe20003f66070 */
[----:B------:R-:W-:-:S02]  /*8880*/  VIADD R4, R2, 0xfffffff6 ;  /* 0xfffffff602047836 */ /* 0x000fc40000000000 */
[----:B------:R1:W-:Y:S04]  /*8890*/  STL.64 [R1+0x3d8], R32 ;  /* 0x0003d82001007387 */ /* 0x0003e80000100a00 */
[----:B------:R3:W-:Y:S01]  /*88a0*/  STL.64 [R1+0x3d0], R6 ;  /* 0x0003d00601007387 */ /* 0x0007e20000100a00 */
[----:B-1----:R-:W-:-:S04]  /*88b0*/  IMAD.WIDE R32, R3, 0x4, R242 ;  /* 0x0000000403207825 */ /* 0x002fc800078e02f2 */
[----:B---3--:R-:W-:Y:S01]  /*88c0*/  IMAD.WIDE R6, R3, 0x4, R244 ;  /* 0x0000000403067825 */ /* 0x008fe200078e02f4 */
[----:B------:R1:W-:Y:S03]  /*88d0*/  STL.64 [R1+0x3c8], R32 ;  /* 0x0003c82001007387 */ /* 0x0003e60000100a00 */
[----:B------:R-:W-:Y:S01]  /*88e0*/  IMAD R3, R240, 0x23, RZ ;  /* 0x00000023f0037824 */ /* 0x000fe200078e02ff */
[----:B------:R1:W-:Y:S04]  /*88f0*/  LDGSTS.E [R252+0x8008], desc[UR16][R32.64], !P0 ;  /* 0x0800800020fc7fae */ /* 0x0003e8000c121850 */
[----:B------:R3:W-:Y:S04]  /*8900*/  STL.64 [R1+0x3c0], R6 ;  /* 0x0003c00601007387 */ /* 0x0007e80000100a00 */
[----:B------:R3:W-:Y:S01]  /*8910*/  LDGSTS.E [R252+0xc008], desc[UR16][R6.64], !P0 ;  /* 0x0c00800006fc7fae */ /* 0x0007e2000c121850 */
[----:B------:R-:W-:Y:S01]  /*8920*/  ISETP.GE.U32.AND P0, PT, R4, 0x7fffffb7, PT ;  /* 0x7fffffb70400780c */ /* 0x000fe20003f06070 */
[----:B------:R-:W-:-:S02]  /*8930*/  VIADD R4, R2, 0xfffffff5 ;  /* 0xfffffff502047836 */ /* 0x000fc40000000000 */
[----:B-1----:R-:W-:-:S05]  /*8940*/  IMAD.WIDE R32, R3, 0x4, R242 ;  /* 0x0000000403207825 */ /* 0x002fca00078e02f2 */
[----:B------:R1:W-:Y:S01]  /*8950*/  STL.64 [R1+0x3b8], R32 ;  /* 0x0003b82001007387 */ /* 0x0003e20000100a00 */
[----:B---3--:R-:W-:Y:S01]  /*8960*/  IMAD.WIDE R6, R3, 0x4, R244 ;  /* 0x0000000403067825 */ /* 0x008fe200078e02f4 */
[----:B------:R-:W-:Y:S02]  /*8970*/  SHF.L.U32 R3, R240, 0x2, RZ ;  /* 0x00000002f0037819 */ /* 0x000fe400000006ff */
[----:B------:R1:W-:Y:S04]  /*8980*/  LDGSTS.E [R252+0x800c], desc[UR16][R32.64], !P3 ;  /* 0x0800c00020fc7fae */ /* 0x0003e8000d921850 */
[----:B------:R3:W-:Y:S04]  /*8990*/  STL.64 [R1+0x3b0], R6 ;  /* 0x0003b00601007387 */ /* 0x0007e80000100a00 */
[----:B------:R3:W-:Y:S01]  /*89a0*/  LDGSTS.E [R252+0xc00c], desc[UR16][R6.64], !P3 ;  /* 0x0c00c00006fc7fae */ /* 0x0007e2000d921850 */
[----:B------:R-:W-:-:S02]  /*89b0*/  ISETP.GE.U32.AND P3, PT, R4, 0x7fffffb6, PT ;  /* 0x7fffffb60400780c */ /* 0x000fc40003f66070 */
[----:B------:R-:W-:Y:S01]  /*89c0*/  IADD3 R4, R2, -0xc, RZ ;  /* 0xfffffff402047810 */ /* 0x000fe20007ffe0ff */
[----:B-1----:R-:W-:-:S05]  /*89d0*/  IMAD.WIDE R32, R3, 0x4, R242 ;  /* 0x0000000403207825 */ /* 0x002fca00078e02f2 */
[----:B------:R1:W-:Y:S01]  /*89e0*/  LDGSTS.E [R251], desc[UR16][R32.64], !P5 ;  /* 0x0000000020fb7fae */ /* 0x0003e2000e921850 */
[----:B---3--:R-:W-:-:S03]  /*89f0*/  IMAD.WIDE R6, R3, 0x4, R244 ;  /* 0x0000000403067825 */ /* 0x008fc600078e02f4 */
[----:B------:R1:W-:Y:S01]  /*8a00*/  STL.64 [R1+0x428], R32 ;  /* 0x0004282001007387 */ /* 0x0003e20000100a00 */
[----:B------:R-:W-:-:S03]  /*8a10*/  IMAD R3, R240, 0x5, RZ ;  /* 0x00000005f0037824 */ /* 0x000fc600078e02ff */
[----:B------:R3:W-:Y:S01]  /*8a20*/  LDGSTS.E [R251+0x4000], desc[UR16][R6.64], !P5 ;  /* 0x0400000006fb7fae */ /* 0x0007e2000e921850 */
[----:B------:R-:W-:Y:S01]  /*8a30*/  ISETP.GE.U32.AND P5, PT, R4, 0x7fffffb5, PT ;  /* 0x7fffffb50400780c */ /* 0x000fe20003fa6070 */
[----:B------:R-:W-:Y:S02]  /*8a40*/  IMAD R4, R240, 0x6, RZ ;  /* 0x00000006f0047824 */ /* 0x000fe400078e02ff */
[C---:B------:R-:W-:Y:S01]  /*8a50*/  IMAD.WIDE R94, R3.reuse, 0x4, R242 ;  /* 0x00000004035e7825 */ /* 0x040fe200078e02f2 */
[----:B------:R3:W-:Y:S03]  /*8a60*/  STL.64 [R1+0x420], R6 ;  /* 0x0004200601007387 */ /* 0x0007e60000100a00 */
[----:B------:R-:W-:Y:S01]  /*8a70*/  IMAD.WIDE R48, R3, 0x4, R244 ;  /* 0x0000000403307825 */ /* 0x000fe200078e02f4 */
[----:B------:R4:W-:Y:S03]  /*8a80*/  LDGSTS.E [R251+0x4], desc[UR16][R94.64], !P1 ;  /* 0x000040005efb7fae */ /* 0x0009e6000c921850 */
[----:B--2---:R-:W-:Y:S01]  /*8a90*/  VIADD R3, R5, 0xffffffdb ;  /* 0xffffffdb05037836 */ /* 0x004fe20000000000 */
[----:B------:R2:W-:Y:S01]  /*8aa0*/  LDGSTS.E [R251+0x4004], desc[UR16][R48.64], !P1 ;  /* 0x0400400030fb7fae */ /* 0x0005e2000c921850 */
[C---:B-1----:R-:W-:Y:S01]  /*8ab0*/  IMAD.WIDE R32, R4.reuse, 0x4, R242 ;  /* 0x0000000404207825 */ /* 0x042fe200078e02f2 */
[----:B------:R-:W1:Y:S02]  /*8ac0*/  LDC R5, c[0x0][0x230] ;  /* 0x00008c00ff057b82 */ /* 0x000e640000000800 */
[----:B------:R-:W-:Y:S01]  /*8ad0*/  ISETP.GE.U32.AND P1, PT, R3, 0x7fffff9c, PT ;  /* 0x7fffff9c0300780c */ /* 0x000fe20003f26070 */
[----:B---3--:R-:W-:Y:S01]  /*8ae0*/  IMAD.WIDE R6, R4, 0x4, R244 ;  /* 0x0000000404067825 */ /* 0x008fe200078e02f4 */
[----:B------:R4:W-:Y:S03]  /*8af0*/  STL.64 [R1+0x418], R94 ;  /* 0x0004185e01007387 */ /* 0x0009e60000100a00 */
[----:B------:R-:W-:Y:S01]  /*8b00*/  VIADD R4, R9, 0xffffffda ;  /* 0xffffffda09047836 */ /* 0x000fe20000000000 */
[----:B------:R3:W-:Y:S01]  /*8b10*/  LDGSTS.E [R251+0x8], desc[UR16][R32.64], !P2 ;  /* 0x0000800020fb7fae */ /* 0x0007e2000d121850 */
[----:B------:R-:W-:Y:S01]  /*8b20*/  IMAD R3, R240, 0x7, RZ ;  /* 0x00000007f0037824 */ /* 0x000fe200078e02ff */
[----:B------:R-:W1:Y:S02]  /*8b30*/  LDC R9, c[0x0][0x230] ;  /* 0x00008c00ff097b82 */ /* 0x000e640000000800 */
[----:B------:R2:W-:Y:S04]  /*8b40*/  STL.64 [R1+0x410], R48 ;  /* 0x0004103001007387 */ /* 0x0005e80000100a00 */
[----:B------:R3:W-:Y:S01]  /*8b50*/  LDGSTS.E [R251+0x4008], desc[UR16][R6.64], !P2 ;  /* 0x0400800006fb7fae */ /* 0x0007e2000d121850 */
[----:B----4-:R-:W-:Y:S01]  /*8b60*/  IMAD.WIDE R94, R3, 0x4, R242 ;  /* 0x00000004035e7825 */ /* 0x010fe200078e02f2 */
[----:B------:R-:W-:-:S02]  /*8b70*/  ISETP.GE.U32.AND P2, PT, R4, 0x7fffff9b, PT ;  /* 0x7fffff9b0400780c */ /* 0x000fc40003f46070 */
[----:B------:R3:W-:Y:S01]  /*8b80*/  STL.64 [R1+0x408], R32 ;  /* 0x0004082001007387 */ /* 0x0007e20000100a00 */
[----:B------:R-:W-:Y:S02]  /*8b90*/  IMAD R4, R240, 0x24, RZ ;  /* 0x00000024f0047824 */ /* 0x000fe400078e02ff */
[----:B--2---:R-:W-:Y:S01]  /*8ba0*/  IMAD.WIDE R48, R3, 0x4, R244 ;  /* 0x0000000403307825 */ /* 0x004fe200078e02f4 */
[----:B------:R-:W-:Y:S01]  /*8bb0*/  IADD3 R3, R10, -0x27, RZ ;  /* 0xffffffd90a037810 */ /* 0x000fe20007ffe0ff */
[----:B------:R-:W-:Y:S01]  /*8bc0*/  LDGSTS.E [R251+0xc], desc[UR16][R94.64], !P4 ;  /* 0x0000c0005efb7fae */ /* 0x000fe2000e121850 */
[----:B------:R-:W2:Y:S03]  /*8bd0*/  LDC R10, c[0x0][0x230] ;  /* 0x00008c00ff0a7b82 */ /* 0x000ea60000000800 */
[----:B------:R4:W-:Y:S01]  /*8be0*/  STL.64 [R1+0x400], R6 ;  /* 0x0004000601007387 */ /* 0x0009e20000100a00 */
[----:B---3--:R-:W-:-:S03]  /*8bf0*/  IMAD.WIDE R32, R4, 0x4, R242 ;  /* 0x0000000404207825 */ /* 0x008fc600078e02f2 */
[----:B------:R-:W-:Y:S01]  /*8c00*/  LDGSTS.E [R251+0x400c], desc[UR16][R48.64], !P4 ;  /* 0x0400c00030fb7fae */ /* 0x000fe2000e121850 */
[----:B------:R-:W-:Y:S01]  /*8c10*/  ISETP.GE.U32.AND P4, PT, R3, 0x7fffff9a, PT ;  /* 0x7fffff9a0300780c */ /* 0x000fe20003f86070 */
[----:B------:R-:W-:Y:S02]  /*8c20*/  IMAD R3, R240, 0x25, RZ ;  /* 0x00000025f0037824 */ /* 0x000fe400078e02ff */
[----:B------:R-:W-:Y:S01]  /*8c30*/  STL.64 [R1+0x3f8], R94 ;  /* 0x0003f85e01007387 */ /* 0x000fe20000100a00 */
[----:B----4-:R-:W-:-:S03]  /*8c40*/  IMAD.WIDE R6, R4, 0x4, R244 ;  /* 0x0000000404067825 */ /* 0x010fc600078e02f4 */
[----:B------:R-:W-:Y:S01]  /*8c50*/  STL.64 [R1+0x3f0], R48 ;  /* 0x0003f03001007387 */ /* 0x000fe20000100a00 */
[----:B------:R-:W-:-:S03]  /*8c60*/  VIADD R4, R246, 0xffffffd8 ;  /* 0xffffffd8f6047836 */ /* 0x000fc60000000000 */
[----:B------:R3:W-:Y:S01]  /*8c70*/  STL.64 [R1+0x3a8], R32 ;  /* 0x0003a82001007387 */ /* 0x0007e20000100a00 */
[----:B------:R-:W4:Y:S03]  /*8c80*/  LDC R246, c[0x0][0x230] ;  /* 0x00008c00fff67b82 */ /* 0x000f260000000800 */
[----:B------:R3:W-:Y:S04]  /*8c90*/  LDGSTS.E [R251+0x8000], desc[UR16][R32.64], !P1 ;  /* 0x0800000020fb7fae */ /* 0x0007e8000c921850 */
[----:B------:R1:W-:Y:S04]  /*8ca0*/  STL.64 [R1+0x3a0], R6 ;  /* 0x0003a00601007387 */ /* 0x0003e80000100a00 */
[----:B------:R1:W-:Y:S01]  /*8cb0*/  LDGSTS.E [R251+0xc000], desc[UR16][R6.64], !P1 ;  /* 0x0c00000006fb7fae */ /* 0x0003e2000c921850 */
[----:B------:R-:W-:Y:S01]  /*8cc0*/  ISETP.GE.U32.AND P1, PT, R4, 0x7fffff99, PT ;  /* 0x7fffff990400780c */ /* 0x000fe20003f26070 */
[----:B------:R-:W-:-:S02]  /*8cd0*/  IMAD R4, R240, 0x26, RZ ;  /* 0x00000026f0047824 */ /* 0x000fc400078e02ff */
[----:B---3--:R-:W-:-:S05]  /*8ce0*/  IMAD.WIDE R32, R3, 0x4, R242 ;  /* 0x0000000403207825 */ /* 0x008fca00078e02f2 */
[----:B------:R3:W-:Y:S01]  /*8cf0*/  LDGSTS.E [R251+0x8004], desc[UR16][R32.64], !P2 ;  /* 0x0800400020fb7fae */ /* 0x0007e2000d121850 */
[----:B-1----:R-:W-:Y:S01]  /*8d00*/  IMAD.WIDE R6, R3, 0x4, R244 ;  /* 0x0000000403067825 */ /* 0x002fe200078e02f4 */
[----:B------:R-:W-:Y:S02]  /*8d10*/  IADD3 R3, R2, -0xd, RZ ;  /* 0xfffffff302037810 */ /* 0x000fe40007ffe0ff */
[----:B------:R3:W-:Y:S04]  /*8d20*/  STL.64 [R1+0x398], R32 ;  /* 0x0003982001007387 */ /* 0x0007e80000100a00 */
[----:B------:R1:W-:Y:S01]  /*8d30*/  LDGSTS.E [R251+0xc004], desc[UR16][R6.64], !P2 ;  /* 0x0c00400006fb7fae */ /* 0x0003e2000d121850 */
[----:B------:R-:W-:-:S03]  /*8d40*/  ISETP.GT.AND P2, PT, R241, 0x3f, PT ;  /* 0x0000003ff100780c */ /* 0x000fc60003f44270 */
[----:B------:R1:W-:Y:S01]  /*8d50*/  STL.64 [R1+0x390], R6 ;  /* 0x0003900601007387 */ /* 0x0003e20000100a00 */
[----:B------:R-:W-:Y:S02]  /*8d60*/  SEL R2, RZ, 0x4, !P2 ;  /* 0x00000004ff027807 */ /* 0x000fe40005000000 */
[----:B------:R-:W-:Y:S01]  /*8d70*/  ISETP.GE.AND P2, PT, R141, UR4, PT ;  /* 0x000000048d007c0c */ /* 0x000fe2000bf46270 */
[----:B---3--:R-:W-:Y:S01]  /*8d80*/  IMAD.WIDE R32, R4, 0x4, R242 ;  /* 0x0000000404207825 */ /* 0x008fe200078e02f2 */
[----:B------:R-:W-:Y:S02]  /*8d90*/  STL [R1+0xc48], R241 ;  /* 0x000c48f101007387 */ /* 0x000fe40000100800 */
[----:B------:R-:W-:Y:S02]  /*8da0*/  SEL R2, R2, RZ, !P2 ;  /* 0x000000ff02027207 */ /* 0x000fe40005000000 */
[----:B------:R3:W-:Y:S02]  /*8db0*/  STL.64 [R1+0x248], R32 ;  /* 0x0002482001007387 */ /* 0x0007e40000100a00 */
[----:B------:R-:W-:Y:S01]  /*8dc0*/  ISETP.NE.U32.AND P2, PT, R2, RZ, PT ;  /* 0x000000ff0200720c */ /* 0x000fe20003f45070 */
[----:B-1----:R-:W-:Y:S01]  /*8dd0*/  IMAD.WIDE R6, R4, 0x4, R244 ;  /* 0x0000000404067825 */ /* 0x002fe200078e02f4 */
[----:B------:R3:W-:Y:S03]  /*8de0*/  LDGSTS.E [R251+0x8008], desc[UR16][R32.64], !P4 ;  /* 0x0800800020fb7fae */ /* 0x0007e6000e121850 */
[C---:B------:R-:W-:Y:S01]  /*8df0*/  IMAD R4, R240.reuse, 0x27, RZ ;  /* 0x00000027f0047824 */ /* 0x040fe200078e02ff */
[----:B------:R1:W-:Y:S01]  /*8e00*/  STL.64 [R1+0x240], R6 ;  /* 0x0002400601007387 */ /* 0x0003e20000100a00 */
[----:B------:R-:W-:-:S03]  /*8e10*/  IMAD.SHL.U32 R2, R240, 0x8, RZ ;  /* 0x00000008f0027824 */ /* 0x000fc600078e00ff */
[----:B------:R1:W-:Y:S01]  /*8e20*/  LDGSTS.E [R251+0xc008], desc[UR16][R6.64], !P4 ;  /* 0x0c00800006fb7fae */ /* 0x0003e2000e121850 */
[----:B------:R-:W-:Y:S01]  /*8e30*/  ISETP.GE.U32.AND P4, PT, R3, 0x7fffffb4, PT ;  /* 0x7fffffb40300780c */ /* 0x000fe20003f86070 */
[----:B------:R-:W-:Y:S02]  /*8e40*/  VIADD R3, R5, 0xffffffd7 ;  /* 0xffffffd705037836 */ /* 0x000fe40000000000 */
[C---:B---3--:R-:W-:Y:S01]  /*8e50*/  IMAD.WIDE R32, R4.reuse, 0x4, R242 ;  /* 0x0000000404207825 */ /* 0x048fe200078e02f2 */
[----:B------:R-:W3:Y:S04]  /*8e60*/  LDC R5, c[0x0][0x230] ;  /* 0x00008c00ff057b82 */ /* 0x000ee80000000800 */
[----:B------:R2:W-:Y:S01]  /*8e70*/  STL.64 [R1+0x238], R32 ;  /* 0x0002382001007387 */ /* 0x0005e20000100a00 */
[----:B-1----:R-:W-:-:S03]  /*8e80*/  IMAD.WIDE R6, R4, 0x4, R244 ;  /* 0x0000000404067825 */ /* 0x002fc600078e02f4 */
[----:B------:R2:W-:Y:S01]  /*8e90*/  LDGSTS.E [R251+0x800c], desc[UR16][R32.64], !P1 ;  /* 0x0800c00020fb7fae */ /* 0x0005e2000c921850 */
[----:B------:R-:W1:Y:S03]  /*8ea0*/  LDC R4, c[0x0][0x230] ;  /* 0x00008c00ff047b82 */ /* 0x000e660000000800 */
[----:B------:R4:W-:Y:S04]  /*8eb0*/  STL.64 [R1+0x230], R6 ;  /* 0x0002300601007387 */ /* 0x0009e80000100a00 */
[----:B------:R4:W-:Y:S01]  /*8ec0*/  LDGSTS.E [R251+0xc00c], desc[UR16][R6.64], !P1 ;  /* 0x0c00c00006fb7fae */ /* 0x0009e2000c921850 */
[----:B------:R-:W-:Y:S01]  /*8ed0*/  ISETP.GE.U32.AND P1, PT, R3, 0x7fffff98, PT ;  /* 0x7fffff980300780c */ /* 0x000fe20003f26070 */
[----:B------:R-:W-:-:S02]  /*8ee0*/  VIADD R3, R9, 0xffffffd6 ;  /* 0xffffffd609037836 */ /* 0x000fc40000000000 */
[C---:B--2---:R-:W-:Y:S01]  /*8ef0*/  IMAD.WIDE R32, R2.reuse, 0x4, R242 ;  /* 0x0000000402207825 */ /* 0x044fe200078e02f2 */
[----:B------:R-:W2:Y:S04]  /*8f00*/  LDC R9, c[0x0][0x230] ;  /* 0x00008c00ff097b82 */ /* 0x000ea80000000800 */
[----:B------:R3:W-:Y:S01]  /*8f10*/  STL.64 [R1+0x388], R32 ;  /* 0x0003882001007387 */ /* 0x0007e20000100a00 */
[----:B----4-:R-:W-:-:S03]  /*8f20*/  IMAD.WIDE R6, R2, 0x4, R244 ;  /* 0x0000000402067825 */ /* 0x010fc600078e02f4 */
[----:B------:R3:W-:Y:S01]  /*8f30*/  LDGSTS.E [R250], desc[UR16][R32.64], !P6 ;  /* 0x0000000020fa7fae */ /* 0x0007e2000f121850 */
[----:B------:R-:W-:-:S03]  /*8f40*/  IMAD R2, R240, 0x9, RZ ;  /* 0x00000009f0027824 */ /* 0x000fc600078e02ff */
[----:B------:R4:W-:Y:S04]  /*8f50*/  STL.64 [R1+0x380], R6 ;  /* 0x0003800601007387 */ /* 0x0009e80000100a00 */
[----:B------:R4:W-:Y:S01]  /*8f60*/  LDGSTS.E [R250+0x4000], desc[UR16][R6.64], !P6 ;  /* 0x0400000006fa7fae */ /* 0x0009e2000f121850 */
[----:B------:R-:W-:Y:S01]  /*8f70*/  ISETP.GE.U32.AND P6, PT, R3, 0x7fffff97, PT ;  /* 0x7fffff970300780c */ /* 0x000fe20003fc6070 */
[----:B------:R-:W-:Y:S02]  /*8f80*/  VIADD R3, R10, 0xffffffd5 ;  /* 0xffffffd50a037836 */ /* 0x000fe40000000000 */
[C---:B---3--:R-:W-:Y:S01]  /*8f90*/  IMAD.WIDE R32, R2.reuse, 0x4, R242 ;  /* 0x0000000402207825 */ /* 0x048fe200078e02f2 */
[----:B------:R-:W3:Y:S04]  /*8fa0*/  LDC R10, c[0x0][0x230] ;  /* 0x00008c00ff0a7b82 */ /* 0x000ee80000000800 */
[----:B------:R1:W-:Y:S01]  /*8fb0*/  STL.64 [R1+0x378], R32 ;  /* 0x0003782001007387 */ /* 0x0003e20000100a00 */
[----:B----4-:R-:W-:-:S03]  /*8fc0*/  IMAD.WIDE R6, R2, 0x4, R244 ;  /* 0x0000000402067825 */ /* 0x010fc600078e02f4 */
[----:B------:R1:W-:Y:S01]  /*8fd0*/  LDGSTS.E [R250+0x4], desc[UR16][R32.64], !P0 ;  /* 0x0000400020fa7fae */ /* 0x0003e2000c121850 */
[----:B------:R-:W-:-:S03]  /*8fe0*/  IMAD R2, R240, 0xa, RZ ;  /* 0x0000000af0027824 */ /* 0x000fc600078e02ff */
[----:B------:R4:W-:Y:S04]  /*8ff0*/  STL.64 [R1+0x370], R6 ;  /* 0x0003700601007387 */ /* 0x0009e80000100a00 */
[----:B------:R4:W-:Y:S01]  /*9000*/  LDGSTS.E [R250+0x4004], desc[UR16][R6.64], !P0 ;  /* 0x0400400006fa7fae */ /* 0x0009e2000c121850 */
[----:B------:R-:W-:Y:S02]  /*9010*/  ISETP.GE.U32.AND P0, PT, R3, 0x7fffff96, PT ;  /* 0x7fffff960300780c */ /* 0x000fe40003f06070 */
[----:B------:R-:W-:Y:S01]  /*9020*/  IADD3 R3, R246, -0x2c, RZ ;  /* 0xffffffd4f6037810 */ /* 0x000fe20007ffe0ff */
[----:B-1----:R-:W-:Y:S01]  /*9030*/  IMAD.WIDE R32, R2, 0x4, R242 ;  /* 0x0000000402207825 */ /* 0x002fe200078e02f2 */
[----:B------:R-:W-:-:S04]  /*9040*/  LOP3.LUT R246, R0, 0x60, RZ, 0x3c, !PT ;  /* 0x0000006000f67812 */ /* 0x000fc800078e3cff */
[----:B------:R1:W-:Y:S01]  /*9050*/  STL.64 [R1+0x368], R32 ;  /* 0x0003682001007387 */ /* 0x0003e20000100a00 */
[----:B------:R-:W-:Y:S02]  /*9060*/  VIADD R246, R246, UR12 ;  /* 0x0000000cf6f67c36 */ /* 0x000fe40008000000 */
[----:B----4-:R-:W-:Y:S01]  /*9070*/  IMAD.WIDE R6, R2, 0x4, R244 ;  /* 0x0000000402067825 */ /* 0x010fe200078e02f4 */
[----:B------:R1:W-:Y:S03]  /*9080*/  LDGSTS.E [R250+0x8], desc[UR16][R32.64], !P3 ;  /* 0x0000800020fa7fae */ /* 0x0003e6000d921850 */
[----:B------:R-:W-:Y:S01]  /*9090*/  IMAD R2, R240, 0xb, RZ ;  /* 0x0000000bf0027824 */ /* 0x000fe200078e02ff */
[----:B------:R4:W-:Y:S04]  /*90a0*/  STL.64 [R1+0x360], R6 ;  /* 0x0003600601007387 */ /* 0x0009e80000100a00 */
[----:B------:R4:W-:Y:S01]  /*90b0*/  LDGSTS.E [R250+0x4008], desc[UR16][R6.64], !P3 ;  /* 0x0400800006fa7fae */ /* 0x0009e2000d921850 */
[----:B------:R-:W-:Y:S01]  /*90c0*/  ISETP.GE.U32.AND P3, PT, R3, 0x7fffff95, PT ;  /* 0x7fffff950300780c */ /* 0x000fe20003f66070 */
[----:B------:R-:W-:-:S02]  /*90d0*/  VIADD R3, R4, 0xfffffff2 ;  /* 0xfffffff204037836 */ /* 0x000fc40000000000 */
[C---:B-1----:R-:W-:Y:S01]  /*90e0*/  IMAD.WIDE R32, R2.reuse, 0x4, R242 ;  /* 0x0000000402207825 */ /* 0x042fe200078e02f2 */
[----:B------:R-:W1:Y:S04]  /*90f0*/  LDC R4, c[0x0][0x230] ;  /* 0x00008c00ff047b82 */ /* 0x000e680000000800 */
[----:B------:R2:W-:Y:S01]  /*9100*/  STL.64 [R1+0x358], R32 ;  /* 0x0003582001007387 */ /* 0x0005e20000100a00 */
[----:B----4-:R-:W-:-:S03]  /*9110*/  IMAD.WIDE R6, R2, 0x4, R244 ;  /* 0x0000000402067825 */ /* 0x010fc600078e02f4 */
[----:B------:R2:W-:Y:S01]  /*9120*/  LDGSTS.E [R250+0xc], desc[UR16][R32.64], !P5 ;  /* 0x0000c00020fa7fae */ /* 0x0005e2000e921850 */
[----:B------:R-:W-:-:S03]  /*9130*/  IMAD R2, R240, 0x28, RZ ;  /* 0x00000028f0027824 */ /* 0x000fc600078e02ff */
[----:B------:R4:W-:Y:S04]  /*9140*/  STL.64 [R1+0x350], R6 ;  /* 0x0003500601007387 */ /* 0x0009e80000100a00 */
[----:B------:R4:W-:Y:S01]  /*9150*/  LDGSTS.E [R250+0x400c], desc[UR16][R6.64], !P5 ;  /* 0x0400c00006fa7fae */ /* 0x0009e2000e921850 */
[----:B------:R-:W-:Y:S01]  /*9160*/  ISETP.GE.U32.AND P5, PT, R3, 0x7fffffb3, PT ;  /* 0x7fffffb30300780c */ /* 0x000fe20003fa6070 */
[----:B------:R-:W-:Y:S02]  /*9170*/  VIADD R3, R5, 0xfffffff1 ;  /* 0xfffffff105037836 */ /* 0x000fe40000000000 */
[C---:B--2---:R-:W-:Y:S01]  /*9180*/  IMAD.WIDE R32, R2.reuse, 0x4, R242 ;  /* 0x0000000402207825 */ /* 0x044fe200078e02f2 */
[----:B------:R-:W2:Y:S04]  /*9190*/  LDC R5, c[0x0][0x230] ;  /* 0x00008c00ff057b82 */ /* 0x000ea80000000800 */
        /* <DEDUP_REMOVED lines=8> */
[C---:B---3--:R-:W-:Y:S01]  /*9220*/  IMAD.WIDE R32, R2.reuse, 0x4, R242 ;  /* 0x0000000402207825 */ /* 0x048fe200078e02f2 */
[----:B------:R-:W3:Y:S04]  /*9230*/  LDC R9, c[0x0][0x230] ;  /* 0x00008c00ff097b82 */ /* 0x000ee80000000800 */
[----:B------:R1:W-:Y:S01]  /*9240*/  LDGSTS.E [R250+0x8004], desc[UR16][R32.64], !P6 ;  /* 0x0800400020fa7fae */ /* 0x0003e2000f121850 */
[----:B----4-:R-:W-:-:S03]  /*9250*/  IMAD.WIDE R6, R2, 0x4, R244 ;  /* 0x0000000402067825 */ /* 0x010fc600078e02f4 */
[----:B------:R1:W-:Y:S01]  /*9260*/  STL.64 [R1+0x218], R32 ;  /* 0x0002182001007387 */ /* 0x0003e20000100a00 */
[----:B------:R-:W-:-:S03]  /*9270*/  IMAD R2, R240, 0x2a, RZ ;  /* 0x0000002af0027824 */ /* 0x000fc600078e02ff */
[----:B------:R4:W-:Y:S01]  /*9280*/  LDGSTS.E [R250+0xc004], desc[UR16][R6.64], !P6 ;  /* 0x0c00400006fa7fae */ /* 0x0009e2000f121850 */
[----:B------:R-:W-:Y:S01]  /*9290*/  ISETP.GE.U32.AND P6, PT, R3, 0x7fffffb1, PT ;  /* 0x7fffffb10300780c */ /* 0x000fe20003fc6070 */
[----:B------:R-:W-:Y:S02]  /*92a0*/  VIADD R3, R10, 0xffffffd3 ;  /* 0xffffffd30a037836 */ /* 0x000fe40000000000 */
[----:B------:R4:W-:Y:S01]  /*92b0*/  STL.64 [R1+0x210], R6 ;  /* 0x0002100601007387 */ /* 0x0009e20000100a00 */
[----:B------:R-:W3:Y:S01]  /*92c0*/  LDC R10, c[0x0][0x230] ;  /* 0x00008c00ff0a7b82 */ /* 0x000ee20000000800 */
[----:B-1----:R-:W-:-:S05]  /*92d0*/  IMAD.WIDE R32, R2, 0x4, R242 ;  /* 0x0000000402207825 */ /* 0x002fca00078e02f2 */
        /* <DEDUP_REMOVED lines=17> */
[----:B--2---:R-:W-:Y:S02]  /*93f0*/  VIADD R3, R5, 0xffffffd1 ;  /* 0xffffffd105037836 */ /* 0x004fe40000000000 */
[C---:B----4-:R-:W-:Y:S01]  /*9400*/  IMAD.WIDE R32, R2.reuse, 0x4, R242 ;  /* 0x0000000402207825 */ /* 0x050fe200078e02f2 */
[----:B------:R-:W2:Y:S04]  /*9410*/  LDC R5, c[0x0][0x230] ;  /* 0x00008c00ff057b82 */ /* 0x000ea80000000800 */
[----:B------:R4:W-:Y:S01]  /*9420*/  STL.64 [R1+0x348], R32 ;  /* 0x0003482001007387 */ /* 0x0009e20000100a00 */
[----:B---3--:R-:W-:-:S03]  /*9430*/  IMAD.WIDE R6, R2, 0x4, R244 ;  /* 0x0000000402067825 */ /* 0x008fc600078e02f4 */
[----:B------:R4:W-:Y:S01]  /*9440*/  LDGSTS.E [R249], desc[UR16][R32.64], !P4 ;  /* 0x0000000020f97fae */ /* 0x0009e2000e121850 */
[----:B------:R-:W-:-:S03]  /*9450*/  IMAD R2, R240, 0xd, RZ ;  /* 0x0000000df0027824 */ /* 0x000fc600078e02ff */
[----:B------:R3:W-:Y:S04]  /*9460*/  STL.64 [R1+0x340], R6 ;  /* 0x0003400601007387 */ /* 0x0007e80000100a00 */
[----:B------:R3:W-:Y:S01]  /*9470*/  LDGSTS.E [R249+0x4000], desc[UR16][R6.64], !P4 ;  /* 0x0400000006f97fae */ /* 0x0007e2000e121850 */
[----:B------:R-:W-:Y:S01]  /*9480*/  ISETP.GE.U32.AND P4, PT, R3, 0x7fffff92, PT ;  /* 0x7fffff920300780c */ /* 0x000fe20003f86070 */
[----:B------:R-:W-:Y:S02]  /*9490*/  VIADD R3, R9, 0xffffffd0 ;  /* 0xffffffd009037836 */ /* 0x000fe40000000000 */
[C---:B----4-:R-:W-:Y:S01]  /*94a0*/  IMAD.WIDE R32, R2.reuse, 0x4, R242 ;  /* 0x0000000402207825 */ /* 0x050fe200078e02f2 */
[----:B------:R-:W4:Y:S04]  /*94b0*/  LDC R9, c[0x0][0x230] ;  /* 0x00008c00ff097b82 */ /* 0x000f280000000800 */
[----:B------:R1:W-:Y:S01]  /*94c0*/  LDGSTS.E [R249+0x4], desc[UR16][R32.64], !P5 ;  /* 0x0000400020f97fae */ /* 0x0003e2000e921850 */
[----:B---3--:R-:W-:-:S03]  /*94d0*/  IMAD.WIDE R6, R2, 0x4, R244 ;  /* 0x0000000402067825 */ /* 0x008fc600078e02f4 */
[----:B------:R1:W-:Y:S01]  /*94e0*/  STL.64 [R1+0x338], R32 ;  /* 0x0003382001007387 */ /* 0x0003e20000100a00 */
[----:B------:R-:W-:-:S03]  /*94f0*/  IMAD R2, R240, 0xe, RZ ;  /* 0x0000000ef0027824 */ /* 0x000fc600078e02ff */
[----:B------:R3:W-:Y:S01]  /*9500*/  LDGSTS.E [R249+0x4004], desc[UR16][R6.64], !P5 ;  /* 0x0400400006f97fae */ /* 0x0007e2000e921850 */
[----:B------:R-:W-:Y:S02]  /*9510*/  ISETP.GE.U32.AND P5, PT, R3, 0x7fffff91, PT ;  /* 0x7fffff910300780c */ /* 0x000fe40003fa6070 */
[----:B------:R-:W-:Y:S01]  /*9520*/  IADD3 R3, R10, -0x11, RZ ;  /* 0xffffffef0a037810 */ /* 0x000fe20007ffe0ff */
[----:B------:R3:W-:Y:S01]  /*9530*/  STL.64 [R1+0x330], R6 ;  /* 0x0003300601007387 */ /* 0x0007e20000100a00 */
[----:B------:R-:W4:Y:S01]  /*9540*/  LDC R10, c[0x0][0x230] ;  /* 0x00008c00ff0a7b82 */ /* 0x000f220000000800 */
[----:B-1----:R-:W-:-:S05]  /*9550*/  IMAD.WIDE R32, R2, 0x4, R242 ;  /* 0x0000000402207825 */ /* 0x002fca00078e02f2 */
[----:B------:R1:W-:Y:S01]  /*9560*/  STL.64 [R1+0x328], R32 ;  /* 0x0003282001007387 */ /* 0x0003e20000100a00 */
[----:B---3--:R-:W-:-:S03]  /*9570*/  IMAD.WIDE R6, R2, 0x4, R244 ;  /* 0x0000000402067825 */ /* 0x008fc600078e02f4 */
        /* <DEDUP_REMOVED lines=9> */
[----:B---3--:R-:W-:-:S03]  /*9610*/  IMAD.WIDE R6, R2, 0x4, R244 ;  /* 0x0000000402067825 */ /* 0x008fc600078e02f4 */
[----:B------:R3:W-:Y:S01]  /*9620*/  LDGSTS.E [R249+0xc], desc[UR16][R32.64], !P6 ;  /* 0x0000c00020f97fae */ /* 0x0007e2000f121850 */
[----:B------:R-:W-:-:S03]  /*9630*/  IMAD R2, R240, 0x2c, RZ ;  /* 0x0000002cf0027824 */ /* 0x000fc600078e02ff */
[----:B------:R4:W-:Y:S04]  /*9640*/  STL.64 [R1+0x310], R6 ;  /* 0x0003100601007387 */ /* 0x0009e80000100a00 */
[----:B------:R4:W-:Y:S01]  /*9650*/  LDGSTS.E [R249+0x400c], desc[UR16][R6.64], !P6 ;  /* 0x0400c00006f97fae */ /* 0x0009e2000f121850 */
[----:B------:R-:W-:Y:S01]  /*9660*/  ISETP.GE.U32.AND P6, PT, R3, 0x7fffffaf, PT ;  /* 0x7fffffaf0300780c */ /* 0x000fe20003fc6070 */
[----:B--2---:R-:W-:Y:S02]  /*9670*/  VIADD R3, R5, 0xffffffed ;  /* 0xffffffed05037836 */ /* 0x004fe40000000000 */
[C---:B---3--:R-:W-:Y:S01]  /*9680*/  IMAD.WIDE R32, R2.reuse, 0x4, R242 ;  /* 0x0000000402207825 */ /* 0x048fe200078e02f2 */
        /* <DEDUP_REMOVED lines=29> */
[C---:B-1----:R-:W-:Y:S01]  /*9860*/  IMAD.WIDE R32, R2.reuse, 0x4, R242 ;  /* 0x0000000402207825 */ /* 0x042fe200078e02f2 */
[----:B------:R-:W1:Y:S04]  /*9870*/  LDC R4, c[0x0][0x230] ;  /* 0x00008c00ff047b82 */ /* 0x000e680000000800 */
[----:B------:R2:W-:Y:S01]  /*9880*/  STL.64 [R1+0x1b8], R32 ;  /* 0x0001b82001007387 */ /* 0x0005e20000100a00 */
[----:B----4-:R-:W-:-:S03]  /*9890*/  IMAD.WIDE R6, R2, 0x4, R244 ;  /* 0x0000000402067825 */ /* 0x010fc600078e02f4 */
[----:B------:R4:W-:Y:S01]  /*98a0*/  LDGSTS.E [R249+0x800c], desc[UR16][R32.64], !P5 ;  /* 0x0800c00020f97fae */ /* 0x0009e2000e921850 */
[----:B------:R-:W-:-:S03]  /*98b0*/  IMAD.SHL.U32 R2, R240, 0x10, RZ ;  /* 0x00000010f0027824 */ /* 0x000fc600078e00ff */
        /* <DEDUP_REMOVED lines=12> */
[----:B------:R-:W-:Y:S02]  /*9980*/  ISETP.GE.U32.AND P1, PT, R3, 0x7fffff8e, PT ;  /* 0x7fffff8e0300780c */ /* 0x000fe40003f26070 */
[----:B------:R-:W-:Y:S01]  /*9990*/  IADD3 R3, R9, -0x34, RZ ;  /* 0xffffffcc09037810 */ /* 0x000fe20007ffe0ff */
[C---:B----4-:R-:W-:Y:S01]  /*99a0*/  IMAD.WIDE R32, R2.reuse, 0x4, R242 ;  /* 0x0000000402207825 */ /* 0x050fe200078e02f2 */
[----:B------:R-:W4:Y:S04]  /*99b0*/  LDC R9, c[0x0][0x230] ;  /* 0x00008c00ff097b82 */ /* 0x000f280000000800 */
[----:B------:R1:W-:Y:S01]  /*99c0*/  LDGSTS.E [R248+0x4], desc[UR16][R32.64], !P6 ;  /* 0x0000400020f87fae */ /* 0x0003e2000f121850 */
[----:B---3--:R-:W-:-:S03]  /*99d0*/  IMAD.WIDE R6, R2, 0x4, R244 ;  /* 0x0000000402067825 */ /* 0x008fc600078e02f4 */
[----:B------:R1:W-:Y:S01]  /*99e0*/  STL.64 [R1+0x2f8], R32 ;  /* 0x0002f82001007387 */ /* 0x0003e20000100a00 */
[----:B------:R-:W-:-:S03]  /*99f0*/  IMAD R2, R240, 0x12, RZ ;  /* 0x00000012f0027824 */ /* 0x000fc600078e02ff */
[----:B------:R3:W-:Y:S01]  /*9a00*/  LDGSTS.E [R248+0x4004], desc[UR16][R6.64], !P6 ;  /* 0x0400400006f87fae */ /* 0x0007e2000f121850 */
[----:B------:R-:W-:Y:S01]  /*9a10*/  ISETP.GE.U32.AND P6, PT, R3, 0x7fffff8d, PT ;  /* 0x7fffff8d0300780c */ /* 0x000fe20003fc6070 */
[----:B------:R-:W-:Y:S02]  /*9a20*/  VIADD R3, R10, 0xffffffeb ;  /* 0xffffffeb0a037836 */ /* 0x000fe40000000000 */
        /* <DEDUP_REMOVED lines=19> */
[----:B------:R-:W-:Y:S02]  /*9b60*/  ISETP.GE.U32.AND P3, PT, R3, 0x7fffffab, PT ;  /* 0x7fffffab0300780c */ /* 0x000fe40003f66070 */
[----:B--2---:R-:W-:Y:S01]  /*9b70*/  IADD3 R3, R5, -0x17, RZ ;  /* 0xffffffe905037810 */ /* 0x004fe20007ffe0ff */
        /* <DEDUP_REMOVED lines=132> */
[----:B------:R-:W-:Y:S01]  /*a3c0*/  IADD3 R2, R9, -0x3c, RZ ;  /* 0xffffffc409027810 */ /* 0x000fe20007ffe0ff */
[----:B------:R1:W-:Y:S01]  /*a3d0*/  LDGSTS.E [R246+0x4], desc[UR16][R94.64], !P5 ;  /* 0x000040005ef67fae */ /* 0x0003e2000e921850 */
[----:B------:R-:W2:Y:S01]  /*a3e0*/  LDC R9, c[0x0][0x230] ;  /* 0x00008c00ff097b82 */ /* 0x000ea20000000800 */
[----:B----4-:R-:W-:-:S02]  /*a3f0*/  IMAD.WIDE R32, R3, 0x4, R242 ;  /* 0x0000000403207825 */ /* 0x010fc400078e02f2 */
[----:B------:R4:W-:Y:S01]  /*a400*/  LDGSTS.E [R246+0x4004], desc[UR16][R48.64], !P5 ;  /* 0x0400400030f67fae */ /* 0x0009e2000e921850 */
[----:B------:R-:W-:Y:S01]  /*a410*/  ISETP.GE.U32.AND P5, PT, R2, 0x7fffff85, PT ;  /* 0x7fffff850200780c */ /* 0x000fe20003fa6070 */
[----:B------:R-:W-:Y:S02]  /*a420*/  VIADD R2, R10, 0xffffffe3 ;  /* 0xffffffe30a027836 */ /* 0x000fe40000000000 */
[----:B---3--:R-:W-:Y:S01]  /*a430*/  IMAD.WIDE R6, R3, 0x4, R244 ;  /* 0x0000000403067825 */ /* 0x008fe200078e02f4 */
[----:B------:R3:W-:Y:S01]  /*a440*/  LDGSTS.E [R246+0x8], desc[UR16][R32.64], !P1 ;  /* 0x0000800020f67fae */ /* 0x0007e2000c921850 */
[----:B------:R-:W2:Y:S02]  /*a450*/  LDC R10, c[0x0][0x230] ;  /* 0x00008c00ff0a7b82 */ /* 0x000ea40000000800 */
[----:B------:R-:W-:Y:S01]  /*a460*/  IMAD R3, R240, 0x38, RZ ;  /* 0x00000038f0037824 */ /* 0x000fe200078e02ff */
[----:B------:R3:W-:Y:S01]  /*a470*/  LDGSTS.E [R246+0x4008], desc[UR16][R6.64], !P1 ;  /* 0x0400800006f67fae */ /* 0x0007e2000c921850 */
[----:B------:R-:W-:Y:S01]  /*a480*/  ISETP.GE.U32.AND P1, PT, R2, 0x7fffffa4, PT ;  /* 0x7fffffa40200780c */ /* 0x000fe20003f26070 */
[----:B------:R-:W-:-:S02]  /*a490*/  IMAD R2, R240, 0x1b, RZ ;  /* 0x0000001bf0027824 */ /* 0x000fc400078e02ff */
[----:B------:R1:W-:Y:S02]  /*a4a0*/  STL.64 [R1+0x278], R94 ;  /* 0x0002785e01007387 */ /* 0x0003e40000100a00 */
[C---:B------:R-:W-:Y:S02]  /*a4b0*/  IMAD.WIDE R206, R2.reuse, 0x4, R242 ;  /* 0x0000000402ce7825 */ /* 0x040fe400078e02f2 */
[----:B------:R4:W-:Y:S04]  /*a4c0*/  STL.64 [R1+0x270], R48 ;  /* 0x0002703001007387 */ /* 0x0009e80000100a00 */
[----:B------:R3:W-:Y:S01]  /*a4d0*/  STL.64 [R1+0x268], R32 ;  /* 0x0002682001007387 */ /* 0x0007e20000100a00 */
[----:B-1----:R-:W-:-:S03]  /*a4e0*/  IMAD.WIDE R94, R2, 0x4, R244 ;  /* 0x00000004025e7825 */ /* 0x002fc600078e02f4 */
[----:B------:R1:W-:Y:S01]  /*a4f0*/  STL.64 [R1+0x260], R6 ;  /* 0x0002600601007387 */ /* 0x0003e20000100a00 */
[----:B------:R-:W-:-:S03]  /*a500*/  VIADD R2, R4, 0xffffffe2 ;  /* 0xffffffe204027836 */ /* 0x000fc60000000000 */
[----:B------:R-:W-:Y:S01]  /*a510*/  LDGSTS.E [R246+0xc], desc[UR16][R206.64], !P6 ;  /* 0x0000c000cef67fae */ /* 0x000fe2000f121850 */
[----:B----4-:R-:W-:-:S03]  /*a520*/  IMAD.WIDE R48, R3, 0x4, R242 ;  /* 0x0000000403307825 */ /* 0x010fc600078e02f2 */
[----:B------:R-:W-:Y:S01]  /*a530*/  LDGSTS.E [R246+0x400c], desc[UR16][R94.64], !P6 ;  /* 0x0400c0005ef67fae */ /* 0x000fe2000f121850 */
[----:B---3--:R-:W-:Y:S01]  /*a540*/  IMAD.WIDE R32, R3, 0x4, R244 ;  /* 0x0000000403207825 */ /* 0x008fe200078e02f4 */
[----:B------:R-:W-:Y:S01]  /*a550*/  ISETP.GE.U32.AND P6, PT, R2, 0x7fffffa3, PT ;  /* 0x7fffffa30200780c */ /* 0x000fe20003fc6070 */
[----:B-1----:R-:W1:Y:S02]  /*a560*/  LDC R7, c[0x0][0x230] ;  /* 0x00008c00ff077b82 */ /* 0x002e640000000800 */
[----:B------:R-:W-:Y:S01]  /*a570*/  IMAD R2, R240, 0x39, RZ ;  /* 0x00000039f0027824 */ /* 0x000fe200078e02ff */
[----:B------:R-:W-:Y:S01]  /*a580*/  STL.64 [R1+0x258], R206 ;  /* 0x000258ce01007387 */ /* 0x000fe20000100a00 */
[----:B--2---:R-:W-:Y:S01]  /*a590*/  IADD3 R3, R5, -0x1f, RZ ;  /* 0xffffffe105037810 */ /* 0x004fe20007ffe0ff */
[----:B------:R-:W-:Y:S01]  /*a5a0*/  VIADD R4, R10, 0xffffffc3 ;  /* 0xffffffc30a047836 */ /* 0x000fe20000000000 */
[----:B------:R-:W-:Y:S01]  /*a5b0*/  LOP3.LUT R10, R0, 0x70, RZ, 0x3c, !PT ;  /* 0x00000070000a7812 */ /* 0x000fe200078e3cff */
[----:B------:R-:W-:Y:S01]  /*a5c0*/  STL.64 [R1+0x250], R94 ;  /* 0x0002505e01007387 */ /* 0x000fe20000100a00 */
[----:B------:R-:W-:Y:S01]  /*a5d0*/  IMAD R0, R240, 0x1c, RZ ;  /* 0x0000001cf0007824 */ /* 0x000fe200078e02ff */
[----:B------:R-:W2:Y:S02]  /*a5e0*/  LDC R6, c[0x0][0x230] ;  /* 0x00008c00ff067b82 */ /* 0x000ea40000000800 */
[----:B------:R3:W-:Y:S01]  /*a5f0*/  STL.64 [R1+0x128], R48 ;  /* 0x0001283001007387 */ /* 0x0007e20000100a00 */
[----:B------:R-:W-:-:S03]  /*a600*/  VIADD R10, R10, UR12 ;  /* 0x0000000c0a0a7c36 */ /* 0x000fc60008000000 */
[----:B------:R3:W-:Y:S02]  /*a610*/  LDGSTS.E [R246+0x8000], desc[UR16][R48.64], !P0 ;  /* 0x0800000030f67fae */ /* 0x0007e4000c121850 */
[----:B------:R-:W4:Y:S02]  /*a620*/  LDC R5, c[0x0][0x230] ;  /* 0x00008c00ff057b82 */ /* 0x000f240000000800 */
[----:B------:R1:W-:Y:S04]  /*a630*/  STL.64 [R1+0x120], R32 ;  /* 0x0001202001007387 */ /* 0x0003e80000100a00 */
[----:B------:R1:W-:Y:S01]  /*a640*/  LDGSTS.E [R246+0xc000], desc[UR16][R32.64], !P0 ;  /* 0x0c00000020f67fae */ /* 0x0003e2000c121850 */
[----:B------:R-:W-:Y:S01]  /*a650*/  ISETP.GE.U32.AND P0, PT, R3, 0x7fffffa2, PT ;  /* 0x7fffffa20300780c */ /* 0x000fe20003f06070 */
[----:B------:R-:W-:-:S02]  /*a660*/  VIADD R3, R9, 0xffffffe0 ;  /* 0xffffffe009037836 */ /* 0x000fc40000000000 */
[C---:B---3--:R-:W-:Y:S01]  /*a670*/  IMAD.WIDE R48, R2.reuse, 0x4, R242 ;  /* 0x0000000402307825 */ /* 0x048fe200078e02f2 */
[----:B------:R-:W3:Y:S04]  /*a680*/  LDC R9, c[0x0][0x230] ;  /* 0x00008c00ff097b82 */ /* 0x000ee80000000800 */
[----:B------:R2:W-:Y:S01]  /*a690*/  LDGSTS.E [R246+0x8004], desc[UR16][R48.64], !P3 ;  /* 0x0800400030f67fae */ /* 0x0005e2000d921850 */
[----:B-1----:R-:W-:-:S03]  /*a6a0*/  IMAD.WIDE R32, R2, 0x4, R244 ;  /* 0x0000000402207825 */ /* 0x002fc600078e02f4 */
        /* <DEDUP_REMOVED lines=9> */
[----:B------:R-:W-:Y:S02]  /*a740*/  LDGSTS.E [R246+0x8008], desc[UR16][R206.64], !P4 ;  /* 0x08008000cef67fae */ /* 0x000fe4000e121850 */
[----:B--2---:R-:W-:-:S02]  /*a750*/  IMAD.WIDE R48, R3, 0x4, R242 ;  /* 0x0000000403307825 */ /* 0x004fc400078e02f2 */
[----:B------:R2:W-:Y:S01]  /*a760*/  LDGSTS.E [R246+0xc008], desc[UR16][R94.64], !P4 ;  /* 0x0c0080005ef67fae */ /* 0x0005e2000e121850 */
[----:B------:R-:W-:Y:S01]  /*a770*/  ISETP.GE.U32.AND P4, PT, R4, 0x7fffff84, PT ;  /* 0x7fffff840400780c */ /* 0x000fe20003f86070 */
[----:B----4-:R-:W-:Y:S02]  /*a780*/  VIADD R4, R5, 0xffffffc1 ;  /* 0xffffffc105047836 */ /* 0x010fe40000000000 */
[----:B-1----:R-:W-:Y:S01]  /*a790*/  IMAD.WIDE R32, R3, 0x4, R244 ;  /* 0x0000000403207825 */ /* 0x002fe200078e02f4 */
[----:B------:R1:W-:Y:S01]  /*a7a0*/  LDGSTS.E [R246+0x800c], desc[UR16][R48.64], !P5 ;  /* 0x0800c00030f67fae */ /* 0x0003e2000e921850 */
[----:B------:R-:W-:Y:S01]  /*a7b0*/  IADD3 R3, R6, -0x40, RZ ;  /* 0xffffffc006037810 */ /* 0x000fe20007ffe0ff */
[----:B------:R-:W4:Y:S02]  /*a7c0*/  LDC R5, c[0x0][0x230] ;  /* 0x00008c00ff057b82 */ /* 0x000f240000000800 */
[----:B------:R3:W-:Y:S01]  /*a7d0*/  LDGSTS.E [R246+0xc00c], desc[UR16][R32.64], !P5 ;  /* 0x0c00c00020f67fae */ /* 0x0007e2000e921850 */
[----:B------:R-:W-:Y:S01]  /*a7e0*/  ISETP.GE.U32.AND P5, PT, R2, 0x7fffff83, PT ;  /* 0x7fffff830200780c */ /* 0x000fe20003fa6070 */
[----:B------:R-:W-:-:S02]  /*a7f0*/  IMAD R2, R240, 0x1d, RZ ;  /* 0x0000001df0027824 */ /* 0x000fc400078e02ff */
[----:B------:R-:W-:Y:S02]  /*a800*/  STL.64 [R1+0x108], R206 ;  /* 0x000108ce01007387 */ /* 0x000fe40000100a00 */
[----:B------:R-:W-:Y:S02]  /*a810*/  IMAD.WIDE R6, R2, 0x4, R244 ;  /* 0x0000000402067825 */ /* 0x000fe400078e02f4 */
[----:B------:R2:W-:Y:S04]  /*a820*/  STL.64 [R1+0x100], R94 ;  /* 0x0001005e01007387 */ /* 0x0005e80000100a00 */
[----:B------:R1:W-:Y:S04]  /*a830*/  STL.64 [R1+0xf8], R48 ;  /* 0x0000f83001007387 */ /* 0x0003e80000100a00 */
[----:B------:R3:W-:Y:S01]  /*a840*/  STL.64 [R1+0xf0], R32 ;  /* 0x0000f02001007387 */ /* 0x0007e20000100a00 */
[----:B--2---:R-:W-:-:S04]  /*a850*/  IMAD.WIDE R94, R0, 0x4, R242 ;  /* 0x00000004005e7825 */ /* 0x004fc800078e02f2 */
[----:B-1----:R-:W-:Y:S01]  /*a860*/  IMAD.WIDE R48, R0, 0x4, R244 ;  /* 0x0000000400307825 */ /* 0x002fe200078e02f4 */
[----:B------:R-:W-:Y:S03]  /*a870*/  LDGSTS.E [R10], desc[UR16][R94.64], !P1 ;  /* 0x000000005e0a7fae */ /* 0x000fe6000c921850 */
[----:B---3--:R-:W-:Y:S01]  /*a880*/  IMAD.WIDE R32, R2, 0x4, R242 ;  /* 0x0000000402207825 */ /* 0x008fe200078e02f2 */
[----:B------:R-:W-:Y:S01]  /*a890*/  LDGSTS.E [R10+0x4000], desc[UR16][R48.64], !P1 ;  /* 0x04000000300a7fae */ /* 0x000fe2000c921850 */
[----:B------:R-:W-:Y:S02]  /*a8a0*/  ISETP.GE.AND P1, PT, R141, R3, PT ;  /* 0x000000038d00720c */ /* 0x000fe40003f26270 */
[----:B------:R-:W-:Y:S01]  /*a8b0*/  IMAD R2, R240, 0x1e, RZ ;  /* 0x0000001ef0027824 */ /* 0x000fe200078e02ff */
[----:B------:R1:W-:Y:S01]  /*a8c0*/  LDGSTS.E [R10+0x4], desc[UR16][R32.64], !P6 ;  /* 0x00004000200a7fae */ /* 0x0003e2000f121850 */
[----:B------:R-:W-:-:S02]  /*a8d0*/  SEL R0, RZ, 0x4, P1 ;  /* 0x00000004ff007807 */ /* 0x000fc40000800000 */
[----:B------:R-:W-:Y:S01]  /*a8e0*/  ISETP.GT.AND P1, PT, R241, 0x7f, PT ;  /* 0x0000007ff100780c */ /* 0x000fe20003f24270 */
[----:B------:R2:W-:Y:S01]  /*a8f0*/  LDGSTS.E [R10+0x4004], desc[UR16][R6.64], !P6 ;  /* 0x04004000060a7fae */ /* 0x0005e2000f121850 */
[----:B------:R-:W-:Y:S02]  /*a900*/  ISETP.GE.U32.AND P6, PT, R4, 0x7fffff82, PT ;  /* 0x7fffff820400780c */ /* 0x000fe40003fc6070 */
[----:B------:R-:W3:Y:S01]  /*a910*/  LDC R4, c[0x0][0x230] ;  /* 0x00008c00ff047b82 */ /* 0x000ee20000000800 */
[----:B------:R-:W-:Y:S01]  /*a920*/  STL.64 [R1+0xe8], R94 ;  /* 0x0000e85e01007387 */ /* 0x000fe20000100a00 */
[----:B------:R-:W-:Y:S02]  /*a930*/  SEL R0, R0, RZ, P1 ;  /* 0x000000ff00007207 */ /* 0x000fe40000800000 */
[----:B------:R-:W-:Y:S01]  /*a940*/  ISETP.GE.U32.AND P1, PT, R3, 0x7fffff81, PT ;  /* 0x7fffff810300780c */ /* 0x000fe20003f26070 */
[----:B------:R-:W-:Y:S03]  /*a950*/  STL.64 [R1+0xe0], R48 ;  /* 0x0000e03001007387 */ /* 0x000fe60000100a00 */
[----:B------:R-:W4:Y:S01]  /*a960*/  LDC R3, c[0x0][0x230] ;  /* 0x00008c00ff037b82 */ /* 0x000f220000000800 */
[----:B------:R1:W-:Y:S04]  /*a970*/  STL.64 [R1+0xd8], R32 ;  /* 0x0000d82001007387 */ /* 0x0003e80000100a00 */
[----:B------:R2:W-:Y:S01]  /*a980*/  STL.64 [R1+0xd0], R6 ;  /* 0x0000d00601007387 */ /* 0x0005e20000100a00 */
[----:B-1----:R-:W-:-:S04]  /*a990*/  IMAD.WIDE R32, R2, 0x4, R242 ;  /* 0x0000000402207825 */ /* 0x002fc800078e02f2 */
[----:B--2---:R-:W-:Y:S01]  /*a9a0*/  IMAD.WIDE R6, R2, 0x4, R244 ;  /* 0x0000000402067825 */ /* 0x004fe200078e02f4 */
[----:B------:R1:W-:Y:S03]  /*a9b0*/  STL.64 [R1+0xc8], R32 ;  /* 0x0000c82001007387 */ /* 0x0003e60000100a00 */
[----:B------:R-:W-:Y:S01]  /*a9c0*/  IMAD R2, R240, 0x1f, RZ ;  /* 0x0000001ff0027824 */ /* 0x000fe200078e02ff */
[----:B------:R1:W-:Y:S03]  /*a9d0*/  LDGSTS.E [R10+0x8], desc[UR16][R32.64], !P0 ;  /* 0x00008000200a7fae */ /* 0x0003e6000c121850 */
[----:B------:R-:W-:Y:S01]  /*a9e0*/  IMAD.WIDE R48, R2, 0x4, R242 ;  /* 0x0000000402307825 */ /* 0x000fe200078e02f2 */
[----:B------:R2:W-:Y:S04]  /*a9f0*/  STL.64 [R1+0xc0], R6 ;  /* 0x0000c00601007387 */ /* 0x0005e80000100a00 */
[----:B------:R2:W-:Y:S01]  /*aa00*/  LDGSTS.E [R10+0x4008], desc[UR16][R6.64], !P0 ;  /* 0x04008000060a7fae */ /* 0x0005e2000c121850 */
[----:B------:R-:W-:Y:S01]  /*aa10*/  ISETP.NE.U32.AND P0, PT, R0, RZ, PT ;  /* 0x000000ff0000720c */ /* 0x000fe20003f05070 */
[----:B------:R-:W-:-:S02]  /*aa20*/  IMAD R0, R240, 0x3c, RZ ;  /* 0x0000003cf0007824 */ /* 0x000fc400078e02ff */
[----:B-1----:R-:W-:Y:S01]  /*aa30*/  IMAD.WIDE R32, R2, 0x4, R244 ;  /* 0x0000000402207825 */ /* 0x002fe200078e02f4 */
[----:B------:R1:W-:Y:S03]  /*aa40*/  LDGSTS.E [R10+0xc], desc[UR16][R48.64], !P3 ;  /* 0x0000c000300a7fae */ /* 0x0003e6000d921850 */
[----:B------:R-:W-:Y:S01]  /*aa50*/  VIADD R2, R9, 0xffffffbf ;  /* 0xffffffbf09027836 */ /* 0x000fe20000000000 */
[----:B------:R4:W-:Y:S01]  /*aa60*/  LDGSTS.E [R10+0x400c], desc[UR16][R32.64], !P3 ;  /* 0x0400c000200a7fae */ /* 0x0009e2000d921850 */
[----:B------:R-:W4:Y:S01]  /*aa70*/  LDC R9, c[0x0][0x230] ;  /* 0x00008c00ff097b82 */ /* 0x000f220000000800 */
[----:B------:R-:W-:Y:S02]  /*aa80*/  IMAD.WIDE R140, R0, 0x4, R242 ;  /* 0x00000004008c7825 */ /* 0x000fe400078e02f2 */
[----:B------:R-:W-:Y:S01]  /*aa90*/  ISETP.GE.U32.AND P3, PT, R2, 0x7fffff80, PT ;  /* 0x7fffff800200780c */ /* 0x000fe20003f66070 */
[----:B------:R1:W-:Y:S01]  /*aaa0*/  STL.64 [R1+0xb8], R48 ;  /* 0x0000b83001007387 */ /* 0x0003e20000100a00 */
[----:B------:R-:W-:-:S02]  /*aab0*/  IMAD R2, R240, 0x3d, RZ ;  /* 0x0000003df0027824 */ /* 0x000fc400078e02ff */
[----:B------:R-:W-:Y:S01]  /*aac0*/  IMAD.WIDE R94, R0, 0x4, R244 ;  /* 0x00000004005e7825 */ /* 0x000fe200078e02f4 */
[----:B--2---:R-:W2:Y:S01]  /*aad0*/  LDC R6, c[0x0][0x230] ;  /* 0x00008c00ff067b82 */ /* 0x004ea20000000800 */
[----:B------:R4:W-:Y:S02]  /*aae0*/  STL.64 [R1+0xb0], R32 ;  /* 0x0000b02001007387 */ /* 0x0009e40000100a00 */
[----:B---3--:R-:W-:Y:S02]  /*aaf0*/  VIADD R0, R4, 0xffffffbe ;  /* 0xffffffbe04007836 */ /* 0x008fe40000000000 */
[----:B------:R-:W-:Y:S01]  /*ab00*/  LDGSTS.E [R10+0x8000], desc[UR16][R140.64], !P4 ;  /* 0x080000008c0a7fae */ /* 0x000fe2000e121850 */
[----:B-1----:R-:W-:-:S03]  /*ab10*/  IMAD.WIDE R48, R2, 0x4, R242 ;  /* 0x0000000402307825 */ /* 0x002fc600078e02f2 */
[----:B------:R1:W-:Y:S01]  /*ab20*/  LDGSTS.E [R10+0xc000], desc[UR16][R94.64], !P4 ;  /* 0x0c0000005e0a7fae */ /* 0x0003e2000e121850 */
[----:B------:R-:W-:Y:S01]  /*ab30*/  ISETP.GE.U32.AND P4, PT, R0, 0x7fffff7f, PT ;  /* 0x7fffff7f0000780c */ /* 0x000fe20003f86070 */
[----:B------:R-:W-:Y:S02]  /*ab40*/  IMAD R0, R240, 0x3e, RZ ;  /* 0x0000003ef0007824 */ /* 0x000fe400078e02ff */
[----:B------:R3:W-:Y:S01]  /*ab50*/  LDGSTS.E [R10+0x8004], desc[UR16][R48.64], !P5 ;  /* 0x08004000300a7fae */ /* 0x0007e2000e921850 */
[----:B----4-:R-:W-:Y:S01]  /*ab60*/  IMAD.WIDE R32, R2, 0x4, R244 ;  /* 0x0000000402207825 */ /* 0x010fe200078e02f4 */
[----:B------:R-:W-:Y:S02]  /*ab70*/  IADD3 R2, R5, -0x43, RZ ;  /* 0xffffffbd05027810 */ /* 0x000fe40007ffe0ff */
[----:B------:R-:W-:Y:S04]  /*ab80*/  STL.64 [R1+0xa8], R140 ;  /* 0x0000a88c01007387 */ /* 0x000fe80000100a00 */
[----:B------:R-:W-:Y:S01]  /*ab90*/  LDGSTS.E [R10+0xc004], desc[UR16][R32.64], !P5 ;  /* 0x0c004000200a7fae */ /* 0x000fe2000e921850 */
[----:B------:R-:W-:Y:S01]  /*aba0*/  ISETP.GE.U32.AND P5, PT, R2, 0x7fffff7e, PT ;  /* 0x7fffff7e0200780c */ /* 0x000fe20003fa6070 */
[----:B------:R-:W-:-:S02]  /*abb0*/  IMAD R2, R240, 0x3f, RZ ;  /* 0x0000003ff0027824 */ /* 0x000fc400078e02ff */
[----:B------:R1:W-:Y:S04]  /*abc0*/  STL.64 [R1+0xa0], R94 ;  /* 0x0000a05e01007387 */ /* 0x0003e80000100a00 */
[----:B------:R3:W-:Y:S01]  /*abd0*/  STL.64 [R1+0x98], R48 ;  /* 0x0000983001007387 */ /* 0x0007e20000100a00 */
[----:B------:R-:W-:-:S03]  /*abe0*/  IMAD.WIDE R4, R2, 0x4, R244 ;  /* 0x0000000402047825 */ /* 0x000fc600078e02f4 */
[----:B------:R4:W-:Y:S01]  /*abf0*/  STL.64 [R1+0x90], R32 ;  /* 0x0000902001007387 */ /* 0x0009e20000100a00 */
[----:B-1----:R-:W-:-:S03]  /*ac00*/  IMAD.WIDE R94, R0, 0x4, R242 ;  /* 0x00000004005e7825 */ /* 0x002fc600078e02f2 */
[----:B------:R-:W4:Y:S01]  /*ac10*/  LDL.64 R206, [R1+0x68] ;  /* 0x0000680001ce7983 */ /* 0x000f220000100a00 */
[----:B---3--:R-:W-:-:S03]  /*ac20*/  IMAD.WIDE R48, R0, 0x4, R244 ;  /* 0x0000000400307825 */ /* 0x008fc600078e02f4 */
[----:B------:R-:W3:Y:S01]  /*ac30*/  LDL.64 R140, [R1+0x48] ;  /* 0x00004800018c7983 */ /* 0x000ee20000100a00 */
[----:B--2---:R-:W-:-:S03]  /*ac40*/  VIADD R0, R6, 0xffffff9f ;  /* 0xffffff9f06007836 */ /* 0x004fc60000000000 */
[----:B----4-:R-:W2:Y:S01]  /*ac50*/  LDL.64 R32, [R1+0x28] ;  /* 0x0000280001207983 */ /* 0x010ea20000100a00 */
[----:B------:R-:W-:-:S03]  /*ac60*/  IMAD.WIDE R6, R2, 0x4, R242 ;  /* 0x0000000402067825 */ /* 0x000fc600078e02f2 */
[----:B------:R1:W-:Y:S01]  /*ac70*/  STL.64 [R1+0x88], R94 ;  /* 0x0000885e01007387 */ /* 0x0003e20000100a00 */
[----:B------:R-:W-:-:S03]  /*ac80*/  VIADD R3, R3, 0xffffffbc ;  /* 0xffffffbc03037836 */ /* 0x000fc60000000000 */
[----:B------:R4:W-:Y:S04]  /*ac90*/  STL.64 [R1+0x80], R48 ;  /* 0x0000803001007387 */ /* 0x0009e80000100a00 */
[----:B------:R-:W-:Y:S01]  /*aca0*/  LDGSTS.E [R10+0x8008], desc[UR16][R94.64], !P6 ;  /* 0x080080005e0a7fae */ /* 0x000fe2000f121850 */
[----:B------:R-:W-:-:S03]  /*acb0*/  IADD3 R2, R9, -0x62, RZ ;  /* 0xffffff9e09027810 */ /* 0x000fc60007ffe0ff */
[----:B------:R-:W-:Y:S01]  /*acc0*/  LDGSTS.E [R10+0xc008], desc[UR16][R48.64], !P6 ;  /* 0x0c008000300a7fae */ /* 0x000fe2000f121850 */
[----:B------:R-:W-:-:S03]  /*acd0*/  ISETP.GE.U32.AND P6, PT, R3, 0x7fffff7d, PT ;  /* 0x7fffff7d0300780c */ /* 0x000fc60003fc6070 */
[----:B------:R4:W-:Y:S04]  /*ace0*/  LDGSTS.E [R10+0x800c], desc[UR16][R6.64], !P1 ;  /* 0x0800c000060a7fae */ /* 0x0009e8000c921850 */
[----:B-1----:R-:W2:Y:S01]  /*acf0*/  LDL.LU.64 R94, [R1+0xeb8] ;  /* 0x000eb800015e7983 */ /* 0x002ea20000300a00 */
[----:B------:R-:W-:-:S03]  /*ad00*/  LOP3.LUT R3, R11, 0x40, RZ, 0x3c, !PT ;  /* 0x000000400b037812 */ /* 0x000fc600078e3cff */
[----:B----4-:R-:W4:Y:S01]  /*ad10*/  LDL.LU.64 R48, [R1+0xeb0] ;  /* 0x000eb00001307983 */ /* 0x010f220000300a00 */
[----:B------:R-:W-:-:S03]  /*ad20*/  VIADD R9, R11, UR12 ;  /* 0x0000000c0b097c36 */ /* 0x000fc60008000000 */
[----:B------:R1:W-:Y:S04]  /*ad30*/  STL.64 [R1+0x78], R6 ;  /* 0x0000780601007387 */ /* 0x0003e80000100a00 */
[----:B------:R1:W-:Y:S01]  /*ad40*/  LDGSTS.E [R10+0xc00c], desc[UR16][R4.64], !P1 ;  /* 0x0c00c000040a7fae */ /* 0x0003e2000c921850 */
[----:B------:R-:W-:Y:S02]  /*ad50*/  ISETP.GE.U32.AND P1, PT, R0, 0x7fffff60, PT ;  /* 0x7fffff600000780c */ /* 0x000fe40003f26070 */
[----:B------:R-:W-:Y:S01]  /*ad60*/  LOP3.LUT R0, R11, 0x60, RZ, 0x3c, !PT ;  /* 0x000000600b007812 */ /* 0x000fe200078e3cff */
[----:B------:R1:W-:Y:S04]  /*ad70*/  STL.64 [R1+0x70], R4 ;  /* 0x0000700401007387 */ /* 0x0003e80000100a00 */
[----:B------:R1:W-:Y:S01]  /*ad80*/  STL.64 [R1+0xe88], R10 ;  /* 0x000e880a01007387 */ /* 0x0003e20000100a00 */
[----:B------:R-:W-:Y:S01]  /*ad90*/  IADD3 R3, R3, UR12, RZ ;  /* 0x0000000c03037c10 */ /* 0x000fe2000fffe0ff */
[----:B-1----:R-:W1:Y:S02]  /*ada0*/  LDC R6, c[0x0][0x230] ;  /* 0x00008c00ff067b82 */ /* 0x002e640000000800 */
[----:B------:R-:W0:Y:S01]  /*adb0*/  LDGDEPBAR ;  /* 0x00000000000079af */ /* 0x000e220000000000 */
[----:B------:R-:W-:Y:S01]  /*adc0*/  LOP3.LUT R5, R11, 0x20, RZ, 0x3c, !PT ;  /* 0x000000200b057812 */ /* 0x000fe200078e3cff */
[----:B------:R-:W-:-:S04]  /*add0*/  VIADD R0, R0, UR12 ;  /* 0x0000000c00007c36 */ /* 0x000fc80008000000 */
[----:B------:R-:W1:Y:S01]  /*ade0*/  LDC R4, c[0x0][0x230] ;  /* 0x00008c00ff047b82 */ /* 0x000e620000000800 */
[----:B------:R-:W4:Y:S01]  /*adf0*/  LDL.64 R10, [R1+0x8] ;  /* 0x00000800010a7983 */ /* 0x000f220000100a00 */
[----:B------:R-:W-:-:S03]  /*ae00*/  VIADD R5, R5, UR12 ;  /* 0x0000000c05057c36 */ /* 0x000fc60008000000 */
[----:B------:R-:W-:Y:S04]  /*ae10*/  LDGSTS.E [R9+0x60000], desc[UR16][R206.64], P2 ;  /* 0x60000000ce097fae */ /* 0x000fe80009121850 */
[----:B---3--:R-:W-:Y:S04]  /*ae20*/  LDGSTS.E [R9+0x60400], desc[UR16][R140.64], P2 ;  /* 0x604000008c097fae */ /* 0x008fe80009121850 */
[----:B--2---:R-:W-:Y:S04]  /*ae30*/  LDGSTS.E [R9+0x60800], desc[UR16][R32.64], P2 ;  /* 0x6080000020097fae */ /* 0x004fe80009121850 */
[----:B------:R-:W2:Y:S04]  /*ae40*/  LDL.LU.64 R206, [R1+0xea8] ;  /* 0x000ea80001ce7983 */ /* 0x000ea80000300a00 */
[----:B------:R-:W3:Y:S04]  /*ae50*/  LDL.LU.64 R140, [R1+0xea0] ;  /* 0x000ea000018c7983 */ /* 0x000ee80000300a00 */
[----:B------:R-:W2:Y:S04]  /*ae60*/  LDL.LU.64 R32, [R1+0xe98] ;  /* 0x000e980001207983 */ /* 0x000ea80000300a00 */
[----:B----4-:R-:W-:Y:S04]  /*ae70*/  LDGSTS.E [R9+0x60c00], desc[UR16][R10.64], P2 ;  /* 0x60c000000a097fae */ /* 0x010fe80009121850 */
[----:B------:R-:W-:Y:S04]  /*ae80*/  LDGSTS.E [R9+0x61000], desc[UR16][R48.64], P2 ;  /* 0x6100000030097fae */ /* 0x000fe80009121850 */
[----:B------:R-:W-:Y:S04]  /*ae90*/  LDGSTS.E [R9+0x61400], desc[UR16][R54.64], P2 ;  /* 0x6140000036097fae */ /* 0x000fe80009121850 */
[----:B------:R-:W4:Y:S04]  /*aea0*/  LDL.64 R10, [R1] ;  /* 0x00000000010a7983 */ /* 0x000f280000100a00 */
[----:B------:R1:W-:Y:S04]  /*aeb0*/  STL.64 [R1+0xe40], R48 ;  /* 0x000e403001007387 */ /* 0x0003e80000100a00 */
[----:B------:R-:W-:Y:S04]  /*aec0*/  LDGSTS.E [R9+0x61800], desc[UR16][R72.64], P2 ;  /* 0x6180000048097fae */ /* 0x000fe80009121850 */
[----:B------:R-:W-:Y:S04]  /*aed0*/  LDGSTS.E [R9+0x61c00], desc[UR16][R58.64], P2 ;  /* 0x61c000003a097fae */ /* 0x000fe80009121850 */
[----:B-1----:R-:W3:Y:S04]  /*aee0*/  LDL.64 R48, [R1+0x20] ;  /* 0x0000200001307983 */ /* 0x002ee80000100a00 */
[----:B------:R1:W-:Y:S04]  /*aef0*/  STL.64 [R1+0xe48], R54 ;  /* 0x000e483601007387 */ /* 0x0003e80000100a00 */
[----:B------:R-:W-:Y:S04]  /*af00*/  LDGSTS.E [R9+0x62000], desc[UR16][R50.64], P2 ;  /* 0x6200000032097fae */ /* 0x000fe80009121850 */
[----:B------:R-:W-:Y:S04]  /*af10*/  LDGSTS.E [R9+0x62400], desc[UR16][R56.64], P2 ;  /* 0x6240000038097fae */ /* 0x000fe80009121850 */
[----:B-1----:R-:W2:Y:S04]  /*af20*/  LDL.64 R54, [R1+0x40] ;  /* 0x0000400001367983 */ /* 0x002ea80000100a00 */
[----:B------:R1:W-:Y:S04]  /*af30*/  STL.64 [R1+0xe50], R72 ;  /* 0x000e504801007387 */ /* 0x0003e80000100a00 */
[----:B------:R-:W-:Y:S04]  /*af40*/  LDGSTS.E [R9+0x62800], desc[UR16][R14.64], P2 ;  /* 0x628000000e097fae */ /* 0x000fe80009121850 */
[----:B------:R4:W-:Y:S04]  /*af50*/  LDGSTS.E [R9+0x62c00], desc[UR16][R52.64], P2 ;  /* 0x62c0000034097fae */ /* 0x0009e80009121850 */
[----:B-1----:R-:W4:Y:S04]  /*af60*/  LDL.64 R72, [R1+0x60] ;  /* 0x0000600001487983 */ /* 0x002f280000100a00 */
[----:B------:R-:W-:Y:S04]  /*af70*/  LDGSTS.E [R9+0x63000], desc[UR16][R60.64], P2 ;  /* 0x630000003c097fae */ /* 0x000fe80009121850 */
        /* <DEDUP_REMOVED lines=16> */
[----:B------:R1:W-:Y:S04]  /*b080*/  STL.64 [R1+0xe58], R58 ;  /* 0x000e583a01007387 */ /* 0x0003e80000100a00 */
[----:B------:R-:W-:Y:S04]  /*b090*/  LDGSTS.E [R9+0x67400], desc[UR16][R78.64], P2 ;  /* 0x674000004e097fae */ /* 0x000fe80009121850 */
[----:B------:R1:W-:Y:S04]  /*b0a0*/  STL.64 [R1+0xe60], R50 ;  /* 0x000e603201007387 */ /* 0x0003e80000100a00 */
[----:B------:R-:W-:Y:S04]  /*b0b0*/  LDGSTS.E [R9+0x67800], desc[UR16][R106.64], P2 ;  /* 0x678000006a097fae */ /* 0x000fe80009121850 */
[----:B------:R-:W-:Y:S04]  /*b0c0*/  STL.64 [R1+0xe68], R56 ;  /* 0x000e683801007387 */ /* 0x000fe80000100a00 */
[----:B------:R-:W-:Y:S04]  /*b0d0*/  LDGSTS.E [R9+0x67c00], desc[UR16][R82.64], P2 ;  /* 0x67c0000052097fae */ /* 0x000fe80009121850 */
[----:B------:R-:W-:Y:S04]  /*b0e0*/  STL.64 [R1+0xe70], R14 ;  /* 0x000e700e01007387 */ /* 0x000fe80000100a00 */
[----:B------:R1:W-:Y:S04]  /*b0f0*/  STL.64 [R1+0xe78], R52 ;  /* 0x000e783401007387 */ /* 0x0003e80000100a00 */
[----:B----4-:R4:W-:Y:S04]  /*b100*/  LDGSTS.E [R5+0x60100], desc[UR16][R72.64], P2 ;  /* 0x6010000048057fae */ /* 0x0109e80009121850 */
[----:B--2---:R-:W-:Y:S04]  /*b110*/  LDGSTS.E [R5+0x60500], desc[UR16][R54.64], P2 ;  /* 0x6050000036057fae */ /* 0x004fe80009121850 */
[----:B---3--:R-:W-:Y:S04]  /*b120*/  LDGSTS.E [R5+0x60900], desc[UR16][R48.64], P2 ;  /* 0x6090000030057fae */ /* 0x008fe80009121850 */
[----:B------:R-:W-:Y:S04]  /*b130*/  LDGSTS.E [R5+0x60d00], desc[UR16][R10.64], P2 ;  /* 0x60d000000a057fae */ /* 0x000fe80009121850 */
[----:B------:R-:W2:Y:S04]  /*b140*/  LDL.64 R54, [R1+0x58] ;  /* 0x0000580001367983 */ /* 0x000ea80000100a00 */
[----:B------:R-:W3:Y:S04]  /*b150*/  LDL.64 R48, [R1+0x38] ;  /* 0x0000380001307983 */ /* 0x000ee80000100a00 */
[----:B------:R-:W4:Y:S04]  /*b160*/  LDL.64 R10, [R1+0x18] ;  /* 0x00001800010a7983 */ /* 0x000f280000100a00 */
        /* <DEDUP_REMOVED lines=28> */
[----:B--2---:R-:W-:Y:S04]  /*b330*/  LDGSTS.E [R3+0x60200], desc[UR16][R54.64], P2 ;  /* 0x6020000036037fae */ /* 0x004fe80009121850 */
[----:B---3--:R-:W-:Y:S04]  /*b340*/  LDGSTS.E [R3+0x60600], desc[UR16][R48.64], P2 ;  /* 0x6060000030037fae */ /* 0x008fe80009121850 */
[----:B----4-:R-:W-:Y:S04]  /*b350*/  LDGSTS.E [R3+0x60a00], desc[UR16][R10.64], P2 ;  /* 0x60a000000a037fae */ /* 0x010fe80009121850 */
[----:B------:R-:W-:Y:S04]  /*b360*/  LDGSTS.E [R3+0x60e00], desc[UR16][R140.64], P2 ;  /* 0x60e000008c037fae */ /* 0x000fe80009121850 */
[----:B------:R-:W2:Y:S04]  /*b370*/  LDL.64 R48, [R1+0x50] ;  /* 0x0000500001307983 */ /* 0x000ea80000100a00 */
[----:B------:R-:W3:Y:S04]  /*b380*/  LDL.64 R10, [R1+0x30] ;  /* 0x00003000010a7983 */ /* 0x000ee80000100a00 */
        /* <DEDUP_REMOVED lines=30> */
[----:B------:R-:W-:Y:S04]  /*b570*/  LDGSTS.E [R0+0x60b00], desc[UR16][R32.64], P2 ;  /* 0x60b0000020007fae */ /* 0x000fe80009121850 */
[----:B------:R-:W-:Y:S04]  /*b580*/  LDGSTS.E [R0+0x60f00], desc[UR16][R206.64], P2 ;  /* 0x60f00000ce007fae */ /* 0x000fe80009121850 */
[----:B------:R-:W-:Y:S04]  /*b590*/  LDGSTS.E [R0+0x61300], desc[UR16][R204.64], P2 ;  /* 0x61300000cc007fae */ /* 0x000fe80009121850 */
[----:B------:R-:W2:Y:S04]  /*b5a0*/  LDL.LU.64 R32, [R1+0xe90] ;  /* 0x000e900001207983 */ /* 0x000ea80000300a00 */
[----:B-1----:R-:W3:Y:S04]  /*b5b0*/  LDL.LU.64 R58, [R1+0x458] ;  /* 0x00045800013a7983 */ /* 0x002ee80000300a00 */
[----:B------:R-:W4:Y:S04]  /*b5c0*/  LDL.LU.64 R54, [R1+0x450] ;  /* 0x0004500001367983 */ /* 0x000f280000300a00 */
[----:B------:R-:W4:Y:S04]  /*b5d0*/  LDL.LU.64 R50, [R1+0x448] ;  /* 0x0004480001327983 */ /* 0x000f280000300a00 */
[----:B------:R-:W4:Y:S04]  /*b5e0*/  LDL.LU.64 R72, [R1+0x440] ;  /* 0x0004400001487983 */ /* 0x000f280000300a00 */
[----:B------:R-:W4:Y:S04]  /*b5f0*/  LDL.LU.64 R48, [R1+0x438] ;  /* 0x0004380001307983 */ /* 0x000f280000300a00 */
[----:B------:R-:W4:Y:S04]  /*b600*/  LDL.LU.64 R10, [R1+0x430] ;  /* 0x00043000010a7983 */ /* 0x000f280000300a00 */
        /* <DEDUP_REMOVED lines=26> */
[----:B--2---:R-:W-:Y:S01]  /*b7b0*/  LDGSTS.E [R0+0x67f00], desc[UR16][R32.64], P2 ;  /* 0x67f0000020007fae */ /* 0x004fe20009121850 */
[----:B------:R-:W-:Y:S01]  /*b7c0*/  ISETP.GE.U32.AND P2, PT, R2, 0x7fffff5f, PT ;  /* 0x7fffff5f0200780c */ /* 0x000fe20003f46070 */
[----:B------:R-:W-:Y:S01]  /*b7d0*/  IMAD.SHL.U32 R2, R240, 0x40, RZ ;  /* 0x00000040f0027824 */ /* 0x000fe200078e00ff */
[----:B------:R-:W-:Y:S01]  /*b7e0*/  IADD3 R240, R4, -0x63, RZ ;  /* 0xffffff9d04f07810 */ /* 0x000fe20007ffe0ff */
[----:B------:R-:W0:Y:S01]  /*b7f0*/  LDGDEPBAR ;  /* 0x00000000000079af */ /* 0x000e220000000000 */
[----:B------:R-:W-:-:S02]  /*b800*/  VIADD R4, R6, 0xffffff9c ;  /* 0xffffff9c06047836 */ /* 0x000fc40000000000 */
[C---:B------:R-:W-:Y:S01]  /*b810*/  IMAD.WIDE R6, R2.reuse, 0x4, R242 ;  /* 0x0000000402067825 */ /* 0x040fe200078e02f2 */
[----:B------:R-:W-:Y:S03]  /*b820*/  BAR.SYNC.DEFER_BLOCKING 0x0 ;  /* 0x0000000000007b1d */ /* 0x000fe60000010000 */
[----:B---3--:R-:W-:-:S04]  /*b830*/  IMAD.WIDE R242, R2, 0x4, R58 ;  /* 0x0000000402f27825 */ /* 0x008fc800078e023a */
[C---:B----4-:R-:W-:Y:S02]  /*b840*/  IMAD.WIDE R52, R2.reuse, 0x4, R54 ;  /* 0x0000000402347825 */ /* 0x050fe400078e0236 */
[----:B------:R-:W2:Y:S02]  /*b850*/  LDL.LU.64 R54, [R1+0x3e8] ;  /* 0x0003e80001367983 */ /* 0x000ea40000300a00 */
[C---:B------:R-:W-:Y:S02]  /*b860*/  IMAD.WIDE R244, R2.reuse, 0x4, R244 ;  /* 0x0000000402f47825 */ /* 0x040fe400078e02f4 */
[----:B------:R1:W-:Y:S04]  /*b870*/  STL.64 [R1+0x810], R242 ;  /* 0x000810f201007387 */ /* 0x0003e80000100a00 */
[----:B------:R-:W3:Y:S04]  /*b880*/  LDL.LU.64 R14, [R1+0x3e0] ;  /* 0x0003e000010e7983 */ /* 0x000ee80000300a00 */
[----:B------:R-:W4:Y:S04]  /*b890*/  LDL.LU.64 R56, [R1+0x3d8] ;  /* 0x0003d80001387983 */ /* 0x000f280000300a00 */
[----:B------:R1:W-:Y:S04]  /*b8a0*/  STL.64 [R1+0x7f8], R52 ;  /* 0x0007f83401007387 */ /* 0x0003e80000100a00 */
[----:B------:R-:W4:Y:S04]  /*b8b0*/  LDL.LU.64 R58, [R1+0x3d0] ;  /* 0x0003d000013a7983 */ /* 0x000f280000300a00 */
[----:B------:R-:W-:Y:S01]  /*b8c0*/  @!PT LDS RZ, [RZ] ;  /* 0x00000000fffff984 */ /* 0x000fe20000000800 */
[----:B------:R-:W-:Y:S01]  /*b8d0*/  @!PT LDS RZ, [RZ] ;  /* 0x00000000fffff984 */ /* 0x000fe20000000800 */
[----:B------:R-:W-:Y:S01]  /*b8e0*/  @!PT LDS RZ, [RZ] ;  /* 0x00000000fffff984 */ /* 0x000fe20000000800 */
[----:B------:R-:W-:Y:S04]  /*b8f0*/  LDGSTS.E [R252+0x10000], desc[UR16][R6.64], !P3 ;  /* 0x1000000006fc7fae */ /* 0x000fe8000d921850 */
[----:B------:R-:W-:Y:S04]  /*b900*/  LDGSTS.E [R252+0x14000], desc[UR16][R244.64], !P3 ;  /* 0x14000000f4fc7fae */ /* 0x000fe8000d921850 */
[----:B------:R1:W-:Y:S04]  /*b910*/  LDGSTS.E [R252+0x10004], desc[UR16][R242.64], !P4 ;  /* 0x10004000f2fc7fae */ /* 0x0003e8000e121850 */
[----:B------:R1:W-:Y:S01]  /*b920*/  LDGSTS.E [R252+0x14004], desc[UR16][R52.64], !P4 ;  /* 0x1400400034fc7fae */ /* 0x0003e2000e121850 */
[----:B------:R-:W-:Y:S01]  /*b930*/  IMAD.WIDE R50, R2, 0x4, R50 ;  /* 0x0000000402327825 */ /* 0x000fe200078e0232 */
[----:B------:R-:W-:-:S03]  /*b940*/  ISETP.GE.U32.AND P3, PT, R240, 0x7fffff5e, PT ;  /* 0x7fffff5ef000780c */ /* 0x000fc60003f66070 */
[----:B------:R-:W-:Y:S01]  /*b950*/  IMAD.WIDE R72, R2, 0x4, R72 ;  /* 0x0000000402487825 */ /* 0x000fe200078e0248 */
[----:B------:R1:W-:Y:S02]  /*b960*/  STL.64 [R1+0xdf8], R6 ;  /* 0x000df80601007387 */ /* 0x0003e40000100a00 */
[----:B-1----:R-:W1:Y:S08]  /*b970*/  LDC R242, c[0x0][0x230] ;  /* 0x00008c00fff27b82 */ /* 0x002e700000000800 */
[----:B------:R-:W1:Y:S08]  /*b980*/  LDC R52, c[0x0][0x230] ;  /* 0x00008c00ff347b82 */ /* 0x000e700000000800 */
[----:B------:R-:W1:Y:S01]  /*b990*/  LDC R53, c[0x0][0x230] ;  /* 0x00008c00ff357b82 */ /* 0x000e620000000800 */
[----:B------:R-:W-:Y:S01]  /*b9a0*/  ISETP.GE.U32.AND P4, PT, R4, 0x7fffff5d, PT ;  /* 0x7fffff5d0400780c */ /* 0x000fe20003f86070 */
[----:B------:R-:W-:Y:S01]  /*b9b0*/  STL.64 [R1+0xe00], R244 ;  /* 0x000e00f401007387 */ /* 0x000fe20000100a00 */
[----:B------:R-:W-:-:S03]  /*b9c0*/  IMAD.WIDE R6, R2, 0x4, R10 ;  /* 0x0000000402067825 */ /* 0x000fc600078e020a */
[----:B------:R1:W-:Y:S02]  /*b9d0*/  STL.64 [R1+0x7f0], R50 ;  /* 0x0007f03201007387 */ /* 0x0003e40000100a00 */
[----:B------:R-:W4:Y:S02]  /*b9e0*/  LDC R243, c[0x0][0x230] ;  /* 0x00008c00fff37b82 */ /* 0x000f240000000800 */
[----:B------:R1:W-:Y:S04]  /*b9f0*/  STL.64 [R1+0x7e8], R72 ;  /* 0x0007e84801007387 */ /* 0x0003e80000100a00 */
[----:B------:R-:W-:Y:S01]  /*ba00*/  LDGSTS.E [R252+0x10008], desc[UR16][R50.64], !P5 ;  /* 0x1000800032fc7fae */ /* 0x000fe2000e921850 */
[----:B-1----:R-:W-:-:S03]  /*ba10*/  VIADD R240, R52, 0xffffffbb ;  /* 0xffffffbb34f07836 */ /* 0x002fc60000000000 */
[----:B------:R-:W-:Y:S01]  /*ba20*/  LDGSTS.E [R252+0x14008], desc[UR16][R72.64], !P5 ;  /* 0x1400800048fc7fae */ /* 0x000fe2000e921850 */
[----:B------:R-:W-:Y:S01]  /*ba30*/  IADD3 R4, R53, -0x46, RZ ;  /* 0xffffffba35047810 */ /* 0x000fe20007ffe0ff */
[----:B------:R-:W-:Y:S02]  /*ba40*/  IMAD.WIDE R52, R2, 0x4, R48 ;  /* 0x0000000402347825 */ /* 0x000fe400078e0230 */
[----:B------:R-:W4:Y:S04]  /*ba50*/  LDL.LU.64 R48, [R1+0x3c8] ;  /* 0x0003c80001307983 */ /* 0x000f280000300a00 */
[----:B------:R-:W4:Y:S04]  /*ba60*/  LDL.LU.64 R10, [R1+0x3c0] ;  /* 0x0003c000010a7983 */ /* 0x000f280000300a00 */
[----:B------:R1:W-:Y:S04]  /*ba70*/  STL.64 [R1+0x7e0], R52 ;  /* 0x0007e03401007387 */ /* 0x0003e80000100a00 */
[----:B------:R1:W-:Y:S04]  /*ba80*/  STL.64 [R1+0x7d8], R6 ;  /* 0x0007d80601007387 */ /* 0x0003e80000100a00 */
[----:B------:R-:W4:Y:S04]  /*ba90*/  LDL.LU.64 R50, [R1+0x3b8] ;  /* 0x0003b80001327983 */ /* 0x000f280000300a00 */
[----:B------:R-:W4:Y:S04]  /*baa0*/  LDL.LU.64 R72, [R1+0x3b0] ;  /* 0x0003b00001487983 */ /* 0x000f280000300a00 */
[----:B------:R1:W-:Y:S04]  /*bab0*/  LDGSTS.E [R252+0x1000c], desc[UR16][R52.64], !P6 ;  /* 0x1000c00034fc7fae */ /* 0x0003e8000f121850 */
[----:B------:R1:W-:Y:S01]  /*bac0*/  LDGSTS.E [R252+0x1400c], desc[UR16][R6.64], !P6 ;  /* 0x1400c00006fc7fae */ /* 0x0003e2000f121850 */
[----:B------:R-:W-:Y:S01]  /*bad0*/  ISETP.GE.U32.AND P5, PT, R240, 0x7fffff7c, PT ;  /* 0x7fffff7cf000780c */ /* 0x000fe20003fa6070 */
[----:B-1----:R-:W1:Y:S08]  /*bae0*/  LDC R53, c[0x0][0x230] ;  /* 0x00008c00ff357b82 */ /* 0x002e700000000800 */
[----:B------:R-:W1:Y:S08]  /*baf0*/  LDC R6, c[0x0][0x230] ;  /* 0x00008c00ff067b82 */ /* 0x000e700000000800 */
[----:B------:R-:W1:Y:S01]  /*bb00*/  LDC R7, c[0x0][0x230] ;  /* 0x00008c00ff077b82 */ /* 0x000e620000000800 */
[----:B------:R-:W-:-:S07]  /*bb10*/  ISETP.GE.U32.AND P6, PT, R4, 0x7fffff7b, PT ;  /* 0x7fffff7b0400780c */ /* 0x000fce0003fc6070 */
[----:B------:R-:W4:Y:S01]  /*bb20*/  LDC R52, c[0x0][0x230] ;  /* 0x00008c00ff347b82 */ /* 0x000f220000000800 */
[----:B-1----:R-:W-:Y:S02]  /*bb30*/  VIADD R240, R6, 0xffffffb9 ;  /* 0xffffffb906f07836 */ /* 0x002fe40000000000 */
[----:B------:R-:W-:Y:S02]  /*bb40*/  VIADD R4, R7, 0xffffffb8 ;  /* 0xffffffb807047836 */ /* 0x000fe40000000000 */
[----:B--2---:R-:W-:-:S04]  /*bb50*/  IMAD.WIDE R54, R2, 0x4, R54 ;  /* 0x0000000402367825 */ /* 0x004fc800078e0236 */
[C---:B---3--:R-:W-:Y:S01]  /*bb60*/  IMAD.WIDE R14, R2.reuse, 0x4, R14 ;  /* 0x00000004020e7825 */ /* 0x048fe200078e020e */
[----:B------:R-:W-:Y:S03]  /*bb70*/  STL.64 [R1+0x620], R54 ;  /* 0x0006203601007387 */ /* 0x000fe60000100a00 */
[C---:B----4-:R-:W-:Y:S01]  /*bb80*/  IMAD.WIDE R244, R2.reuse, 0x4, R56 ;  /* 0x0000000402f47825 */ /* 0x050fe200078e0238 */
[----:B------:R1:W-:Y:S04]  /*bb90*/  STL.64 [R1+0x618], R14 ;  /* 0x0006180e01007387 */ /* 0x0003e80000100a00 */
[----:B------:R-:W2:Y:S01]  /*bba0*/  LDL.LU.64 R56, [R1+0x428] ;  /* 0x0004280001387983 */ /* 0x000ea20000300a00 */
[----:B------:R-:W-:-:S03]  /*bbb0*/  IMAD.WIDE R6, R2, 0x4, R58 ;  /* 0x0000000402067825 */ /* 0x000fc600078e023a */
[----:B------:R-:W-:Y:S04]  /*bbc0*/  STL.64 [R1+0x610], R244 ;  /* 0x000610f401007387 */ /* 0x000fe80000100a00 */
[----:B------:R-:W3:Y:S04]  /*bbd0*/  LDL.LU.64 R58, [R1+0x420] ;  /* 0x00042000013a7983 */ /* 0x000ee80000300a00 */
[----:B------:R-:W-:Y:S04]  /*bbe0*/  LDGSTS.E [R252+0x18000], desc[UR16][R54.64], !P1 ;  /* 0x1800000036fc7fae */ /* 0x000fe8000c921850 */
[----:B------:R4:W-:Y:S04]  /*bbf0*/  STL.64 [R1+0x608], R6 ;  /* 0x0006080601007387 */ /* 0x0009e80000100a00 */
[----:B------:R-:W-:Y:S04]  /*bc00*/  LDGSTS.E [R252+0x1c000], desc[UR16][R14.64], !P1 ;  /* 0x1c0000000efc7fae */ /* 0x000fe8000c921850 */
[----:B------:R-:W-:Y:S04]  /*bc10*/  LDGSTS.E [R252+0x18004], desc[UR16][R244.64], !P2 ;  /* 0x18004000f4fc7fae */ /* 0x000fe8000d121850 */
[----:B-1----:R-:W3:Y:S04]  /*bc20*/  LDL.LU.64 R14, [R1+0x418] ;  /* 0x00041800010e7983 */ /* 0x002ee80000300a00 */
[----:B------:R-:W3:Y:S01]  /*bc30*/  LDL.LU.64 R54, [R1+0x410] ;  /* 0x0004100001367983 */ /* 0x000ee20000300a00 */
[----:B------:R-:W-:-:S03]  /*bc40*/  ISETP.GE.U32.AND P1, PT, R240, 0x7fffff7a, PT ;  /* 0x7fffff7af000780c */ /* 0x000fc60003f26070 */
[----:B------:R4:W-:Y:S01]  /*bc50*/  LDGSTS.E [R252+0x1c004], desc[UR16][R6.64], !P2 ;  /* 0x1c00400006fc7fae */ /* 0x0009e2000d121850 */
[----:B------:R-:W-:Y:S01]  /*bc60*/  ISETP.GE.U32.AND P2, PT, R4, 0x7fffff79, PT ;  /* 0x7fffff790400780c */ /* 0x000fe20003f46070 */
[----:B------:R-:W-:Y:S01]  /*bc70*/  VIADD R4, R243, 0xffffff9a ;  /* 0xffffff9af3047836 */ /* 0x000fe20000000000 */
[----:B------:R-:W-:Y:S01]  /*bc80*/  IADD3 R240, R242, -0x65, RZ ;  /* 0xffffff9bf2f07810 */ /* 0x000fe20007ffe0ff */
[----:B----4-:R-:W1:Y:S08]  /*bc90*/  LDC R7, c[0x0][0x230] ;  /* 0x00008c00ff077b82 */ /* 0x010e700000000800 */
[----:B------:R-:W4:Y:S01]  /*bca0*/  LDC R6, c[0x0][0x230] ;  /* 0x00008c00ff067b82 */ /* 0x000f220000000800 */
[----:B------:R-:W-:-:S04]  /*bcb0*/  IMAD.WIDE R48, R2, 0x4, R48 ;  /* 0x0000000402307825 */ /* 0x000fc800078e0230 */
[C---:B------:R-:W-:Y:S01]  /*bcc0*/  IMAD.WIDE R10, R2.reuse, 0x4, R10 ;  /* 0x00000004020a7825 */ /* 0x040fe200078e020a */
[----:B------:R1:W-:Y:S04]  /*bcd0*/  STL.64 [R1+0x600], R48 ;  /* 0x0006003001007387 */ /* 0x0003e80000100a00 */
[----:B------:R4:W-:Y:S04]  /*bce0*/  STL.64 [R1+0x5f8], R10 ;  /* 0x0005f80a01007387 */ /* 0x0009e80000100a00 */
[----:B------:R-:W-:Y:S01]  /*bcf0*/  LDGSTS.E [R252+0x18008], desc[UR16][R48.64], !P3 ;  /* 0x1800800030fc7fae */ /* 0x000fe2000d921850 */
[----:B------:R-:W-:-:S03]  /*bd00*/  IMAD.WIDE R244, R2, 0x4, R50 ;  /* 0x0000000402f47825 */ /* 0x000fc600078e0232 */
[----:B------:R-:W-:Y:S01]  /*bd10*/  LDGSTS.E [R252+0x1c008], desc[UR16][R10.64], !P3 ;  /* 0x1c0080000afc7fae */ /* 0x000fe2000d921850 */
[----:B------:R-:W-:-:S03]  /*bd20*/  IMAD.WIDE R242, R2, 0x4, R72 ;  /* 0x0000000402f27825 */ /* 0x000fc600078e0248 */
[----:B------:R-:W3:Y:S04]  /*bd30*/  LDL.LU.64 R50, [R1+0x408] ;  /* 0x0004080001327983 */ /* 0x000ee80000300a00 */
[----:B------:R4:W-:Y:S04]  /*bd40*/  STL.64 [R1+0x5f0], R244 ;  /* 0x0005f0f401007387 */ /* 0x0009e80000100a00 */
[----:B------:R-:W3:Y:S04]  /*bd50*/  LDL.LU.64 R72, [R1+0x400] ;  /* 0x0004000001487983 */ /* 0x000ee80000300a00 */
[----:B-1----:R-:W3:Y:S04]  /*bd60*/  LDL.LU.64 R48, [R1+0x3f8] ;  /* 0x0003f80001307983 */ /* 0x002ee80000300a00 */
[----:B----4-:R-:W4:Y:S01]  /*bd70*/  LDL.LU.64 R10, [R1+0x3f0] ;  /* 0x0003f000010a7983 */ /* 0x010f220000300a00 */
[----:B------:R-:W-:-:S03]  /*bd80*/  ISETP.GE.U32.AND P3, PT, R240, 0x7fffff5c, PT ;  /* 0x7fffff5cf000780c */ /* 0x000fc60003f66070 */
[----:B------:R1:W-:Y:S01]  /*bd90*/  LDGSTS.E [R252+0x1800c], desc[UR16][R244.64], !P4 ;  /* 0x1800c000f4fc7fae */ /* 0x0003e2000e121850 */
[----:B------:R-:W-:-:S03]  /*bda0*/  VIADD R240, R53, 0xffffff99 ;  /* 0xffffff9935f07836 */ /* 0x000fc60000000000 */
[----:B------:R3:W-:Y:S01]  /*bdb0*/  LDGSTS.E [R252+0x1c00c], desc[UR16][R242.64], !P4 ;  /* 0x1c00c000f2fc7fae */ /* 0x0007e2000e121850 */
[----:B------:R-:W-:Y:S02]  /*bdc0*/  ISETP.GE.U32.AND P4, PT, R4, 0x7fffff5b, PT ;  /* 0x7fffff5b0400780c */ /* 0x000fe40003f86070 */
[----:B------:R-:W-:Y:S01]  /*bdd0*/  IADD3 R4, R52, -0x68, RZ ;  /* 0xffffff9834047810 */ /* 0x000fe20007ffe0ff */
[----:B------:R3:W-:Y:S01]  /*bde0*/  STL.64 [R1+0xe08], R242 ;  /* 0x000e08f201007387 */ /* 0x0007e20000100a00 */
[----:B-1----:R-:W1:Y:S08]  /*bdf0*/  LDC R245, c[0x0][0x230] ;  /* 0x00008c00fff57b82 */ /* 0x002e700000000800 */
[----:B------:R-:W1:Y:S01]  /*be00*/  LDC R244, c[0x0][0x230] ;  /* 0x00008c00fff47b82 */ /* 0x000e620000000800 */
[----:B--2---:R-:W-:-:S04]  /*be10*/  IMAD.WIDE R56, R2, 0x4, R56 ;  /* 0x0000000402387825 */ /* 0x004fc800078e0238 */
[C---:B---3--:R-:W-:Y:S01]  /*be20*/  IMAD.WIDE R58, R2.reuse, 0x4, R58 ;  /* 0x00000004023a7825 */ /* 0x048fe200078e023a */
[----:B------:R2:W-:Y:S04]  /*be30*/  STL.64 [R1+0x7d0], R56 ;  /* 0x0007d03801007387 */ /* 0x0005e80000100a00 */
[----:B------:R3:W-:Y:S04]  /*be40*/  STL.64 [R1+0x7c8], R58 ;  /* 0x0007c83a01007387 */ /* 0x0007e80000100a00 */
[----:B------:R-:W-:Y:S04]  /*be50*/  LDGSTS.E [R251+0x10000], desc[UR16][R56.64], !P5 ;  /* 0x1000000038fb7fae */ /* 0x000fe8000e921850 */
[----:B------:R-:W-:Y:S01]  /*be60*/  LDGSTS.E [R251+0x14000], desc[UR16][R58.64], !P5 ;  /* 0x140000003afb7fae */ /* 0x000fe2000e921850 */
[----:B------:R-:W-:-:S03]  /*be70*/  IMAD.WIDE R242, R2, 0x4, R14 ;  /* 0x0000000402f27825 */ /* 0x000fc600078e020e */
[----:B------:R-:W4:Y:S01]  /*be80*/  LDL.LU.64 R14, [R1+0x3a8] ;  /* 0x0003a800010e7983 */ /* 0x000f220000300a00 */
[----:B------:R-:W-:-:S03]  /*be90*/  IMAD.WIDE R52, R2, 0x4, R54 ;  /* 0x0000000402347825 */ /* 0x000fc600078e0236 */
[----:B------:R-:W4:Y:S04]  /*bea0*/  LDL.LU.64 R54, [R1+0x3a0] ;  /* 0x0003a00001367983 */ /* 0x000f280000300a00 */
[----:B------:R-:W-:Y:S04]  /*beb0*/  STL.64 [R1+0x7c0], R242 ;  /* 0x0007c0f201007387 */ /* 0x000fe80000100a00 */
[----:B------:R1:W-:Y:S04]  /*bec0*/  STL.64 [R1+0x7b8], R52 ;  /* 0x0007b83401007387 */ /* 0x0003e80000100a00 */
[----:B--2---:R-:W2:Y:S04]  /*bed0*/  LDL.LU.64 R56, [R1+0x398] ;  /* 0x0003980001387983 */ /* 0x004ea80000300a00 */
[----:B---3--:R-:W3:Y:S01]  /*bee0*/  LDL.LU.64 R58, [R1+0x390] ;  /* 0x00039000013a7983 */ /* 0x008ee20000300a00 */
[----:B------:R-:W-:-:S03]  /*bef0*/  ISETP.GE.U32.AND P5, PT, R240, 0x7fffff5a, PT ;  /* 0x7fffff5af000780c */ /* 0x000fc60003fa6070 */
[----:B------:R-:W-:Y:S01]  /*bf00*/  LDGSTS.E [R251+0x10004], desc[UR16][R242.64], !P6 ;  /* 0x10004000f2fb7fae */ /* 0x000fe2000f121850 */
[----:B------:R-:W-:-:S03]  /*bf10*/  VIADD R240, R7, 0xffffffb7 ;  /* 0xffffffb707f07836 */ /* 0x000fc60000000000 */
[----:B------:R1:W-:Y:S01]  /*bf20*/  LDGSTS.E [R251+0x14004], desc[UR16][R52.64], !P6 ;  /* 0x1400400034fb7fae */ /* 0x0003e2000f121850 */
[----:B------:R-:W-:Y:S01]  /*bf30*/  ISETP.GE.U32.AND P6, PT, R4, 0x7fffff59, PT ;  /* 0x7fffff590400780c */ /* 0x000fe20003fc6070 */
[----:B------:R-:W-:Y:S01]  /*bf40*/  VIADD R4, R6, 0xffffffb6 ;  /* 0xffffffb606047836 */ /* 0x000fe20000000000 */
[----:B-1----:R-:W1:Y:S08]  /*bf50*/  LDC R53, c[0x0][0x230] ;  /* 0x00008c00ff357b82 */ /* 0x002e700000000800 */
[----:B------:R-:W1:Y:S01]  /*bf60*/  LDC R52, c[0x0][0x230] ;  /* 0x00008c00ff347b82 */ /* 0x000e620000000800 */
[----:B------:R-:W-:-:S04]  /*bf70*/  IMAD.WIDE R50, R2, 0x4, R50 ;  /* 0x0000000402327825 */ /* 0x000fc800078e0232 */
[C---:B------:R-:W-:Y:S01]  /*bf80*/  IMAD.WIDE R72, R2.reuse, 0x4, R72 ;  /* 0x0000000402487825 */ /* 0x040fe200078e0248 */
[----:B------:R1:W-:Y:S03]  /*bf90*/  STL.64 [R1+0x7b0], R50 ;  /* 0x0007b03201007387 */ /* 0x0003e60000100a00 */
[C---:B------:R-:W-:Y:S01]  /*bfa0*/  IMAD.WIDE R242, R2.reuse, 0x4, R48 ;  /* 0x0000000402f27825 */ /* 0x040fe200078e0230 */
[----:B------:R1:W-:Y:S03]  /*bfb0*/  STL.64 [R1+0x7a8], R72 ;  /* 0x0007a84801007387 */ /* 0x0003e60000100a00 */
[----:B----4-:R-:W-:Y:S01]  /*bfc0*/  IMAD.WIDE R6, R2, 0x4, R10 ;  /* 0x0000000402067825 */ /* 0x010fe200078e020a */
[----:B------:R-:W4:Y:S04]  /*bfd0*/  LDL.LU.64 R48, [R1+0x248] ;  /* 0x0002480001307983 */ /* 0x000f280000300a00 */
[----:B------:R-:W4:Y:S04]  /*bfe0*/  LDL.LU.64 R10, [R1+0x240] ;  /* 0x00024000010a7983 */ /* 0x000f280000300a00 */
[----:B------:R-:W-:Y:S04]  /*bff0*/  STL.64 [R1+0x7a0], R242 ;  /* 0x0007a0f201007387 */ /* 0x000fe80000100a00 */
[----:B------:R-:W-:Y:S04]  /*c000*/  LDGSTS.E [R251+0x10008], desc[UR16][R50.64], !P1 ;  /* 0x1000800032fb7fae */ /* 0x000fe8000c921850 */
[----:B------:R1:W-:Y:S04]  /*c010*/  STL.64 [R1+0x798], R6 ;  /* 0x0007980601007387 */ /* 0x0003e80000100a00 */
[----:B------:R-:W-:Y:S04]  /*c020*/  LDGSTS.E [R251+0x14008], desc[UR16][R72.64], !P1 ;  /* 0x1400800048fb7fae */ /* 0x000fe8000c921850 */
[----:B-1----:R-:W4:Y:S01]  /*c030*/  LDL.LU.64 R50, [R1+0x238] ;  /* 0x0002380001327983 */ /* 0x002f220000300a00 */
[----:B------:R-:W-:-:S03]  /*c040*/  ISETP.GE.U32.AND P1, PT, R240, 0x7fffff78, PT ;  /* 0x7fffff78f000780c */ /* 0x000fc60003f26070 */
[----:B------:R-:W-:Y:S04]  /*c050*/  LDGSTS.E [R251+0x1000c], desc[UR16][R242.64], !P2 ;  /* 0x1000c000f2fb7fae */ /* 0x000fe8000d121850 */
[----:B------:R-:W4:Y:S01]  /*c060*/  LDL.LU.64 R72, [R1+0x230] ;  /* 0x0002300001487983 */ /* 0x000f220000300a00 */
[----:B------:R-:W-:-:S03]  /*c070*/  IADD3 R240, R245, -0x4b, RZ ;  /* 0xffffffb5f5f07810 */ /* 0x000fc60007ffe0ff */
[----:B------:R1:W-:Y:S01]  /*c080*/  LDGSTS.E [R251+0x1400c], desc[UR16][R6.64], !P2 ;  /* 0x1400c00006fb7fae */ /* 0x0003e2000d121850 */
[----:B------:R-:W-:Y:S01]  /*c090*/  ISETP.GE.U32.AND P2, PT, R4, 0x7fffff77, PT ;  /* 0x7fffff770400780c */ /* 0x000fe20003f46070 */
[----:B------:R-:W-:Y:S01]  /*c0a0*/  VIADD R4, R244, 0xffffffb4 ;  /* 0xffffffb4f4047836 */ /* 0x000fe20000000000 */
[----:B-1----:R-:W1:Y:S08]  /*c0b0*/  LDC R7, c[0x0][0x230] ;  /* 0x00008c00ff077b82 */ /* 0x002e700000000800 */
[----:B------:R-:W1:Y:S01]  /*c0c0*/  LDC R6, c[0x0][0x230] ;  /* 0x00008c00ff067b82 */ /* 0x000e620000000800 */
[----:B------:R-:W-:-:S04]  /*c0d0*/  IMAD.WIDE R14, R2, 0x4, R14 ;  /* 0x00000004020e7825 */ /* 0x000fc800078e020e */
[C---:B------:R-:W-:Y:S01]  /*c0e0*/  IMAD.WIDE R54, R2.reuse, 0x4, R54 ;  /* 0x0000000402367825 */ /* 0x040fe200078e0236 */
[----:B------:R1:W-:Y:S04]  /*c0f0*/  STL.64 [R1+0x5e8], R14 ;  /* 0x0005e80e01007387 */ /* 0x0003e80000100a00 */
[----:B------:R1:W-:Y:S04]  /*c100*/  STL.64 [R1+0x5e0], R54 ;  /* 0x0005e03601007387 */ /* 0x0003e80000100a00 */
[----:B------:R-:W-:Y:S01]  /*c110*/  LDGSTS.E [R251+0x18000], desc[UR16][R14.64], !P3 ;  /* 0x180000000efb7fae */ /* 0x000fe2000d921850 */
[----:B--2---:R-:W-:-:S03]  /*c120*/  IMAD.WIDE R244, R2, 0x4, R56 ;  /* 0x0000000402f47825 */ /* 0x004fc600078e0238 */
[----:B------:R-:W-:Y:S01]  /*c130*/  LDGSTS.E [R251+0x1c000], desc[UR16][R54.64], !P3 ;  /* 0x1c00000036fb7fae */ /* 0x000fe2000d921850 */
[----:B---3--:R-:W-:-:S03]  /*c140*/  IMAD.WIDE R242, R2, 0x4, R58 ;  /* 0x0000000402f27825 */ /* 0x008fc600078e023a */
[----:B------:R-:W2:Y:S04]  /*c150*/  LDL.LU.64 R56, [R1+0x388] ;  /* 0x0003880001387983 */ /* 0x000ea80000300a00 */
[----:B------:R-:W3:Y:S04]  /*c160*/  LDL.LU.64 R58, [R1+0x380] ;  /* 0x00038000013a7983 */ /* 0x000ee80000300a00 */
[----:B------:R-:W-:Y:S04]  /*c170*/  STL.64 [R1+0x5d8], R244 ;  /* 0x0005d8f401007387 */ /* 0x000fe80000100a00 */
[----:B------:R1:W-:Y:S04]  /*c180*/  STL.64 [R1+0x5d0], R242 ;  /* 0x0005d0f201007387 */ /* 0x0003e80000100a00 */
[----:B-1----:R-:W3:Y:S04]  /*c190*/  LDL.LU.64 R14, [R1+0x378] ;  /* 0x00037800010e7983 */ /* 0x002ee80000300a00 */
[----:B------:R-:W3:Y:S01]  /*c1a0*/  LDL.LU.64 R54, [R1+0x370] ;  /* 0x0003700001367983 */ /* 0x000ee20000300a00 */
[----:B------:R-:W-:-:S03]  /*c1b0*/  ISETP.GE.U32.AND P3, PT, R240, 0x7fffff76, PT ;  /* 0x7fffff76f000780c */ /* 0x000fc60003f66070 */
[----:B------:R-:W-:Y:S01]  /*c1c0*/  LDGSTS.E [R251+0x18004], desc[UR16][R244.64], !P4 ;  /* 0x18004000f4fb7fae */ /* 0x000fe2000e121850 */
[----:B------:R-:W-:-:S03]  /*c1d0*/  VIADD R240, R53, 0xffffff97 ;  /* 0xffffff9735f07836 */ /* 0x000fc60000000000 */
[----:B------:R1:W-:Y:S01]  /*c1e0*/  LDGSTS.E [R251+0x1c004], desc[UR16][R242.64], !P4 ;  /* 0x1c004000f2fb7fae */ /* 0x0003e2000e121850 */
[----:B------:R-:W-:Y:S02]  /*c1f0*/  ISETP.GE.U32.AND P4, PT, R4, 0x7fffff75, PT ;  /* 0x7fffff750400780c */ /* 0x000fe40003f86070 */
[----:B------:R-:W-:Y:S01]  /*c200*/  IADD3 R4, R52, -0x6a, RZ ;  /* 0xffffff9634047810 */ /* 0x000fe20007ffe0ff */
[----:B-1----:R-:W1:Y:S08]  /*c210*/  LDC R243, c[0x0][0x230] ;  /* 0x00008c00fff37b82 */ /* 0x002e700000000800 */
[----:B------:R-:W1:Y:S01]  /*c220*/  LDC R242, c[0x0][0x230] ;  /* 0x00008c00fff27b82 */ /* 0x000e620000000800 */
[----:B----4-:R-:W-:-:S04]  /*c230*/  IMAD.WIDE R48, R2, 0x4, R48 ;  /* 0x0000000402307825 */ /* 0x010fc800078e0230 */
[C---:B------:R-:W-:Y:S01]  /*c240*/  IMAD.WIDE R10, R2.reuse, 0x4, R10 ;  /* 0x00000004020a7825 */ /* 0x040fe200078e020a */
[----:B------:R4:W-:Y:S04]  /*c250*/  STL.64 [R1+0x5c8], R48 ;  /* 0x0005c83001007387 */ /* 0x0009e80000100a00 */
[----:B------:R1:W-:Y:S04]  /*c260*/  STL.64 [R1+0x5c0], R10 ;  /* 0x0005c00a01007387 */ /* 0x0003e80000100a00 */
[----:B------:R-:W-:Y:S04]  /*c270*/  LDGSTS.E [R251+0x18008], desc[UR16][R48.64], !P5 ;  /* 0x1800800030fb7fae */ /* 0x000fe8000e921850 */
[----:B------:R-:W-:Y:S01]  /*c280*/  LDGSTS.E [R251+0x1c008], desc[UR16][R10.64], !P5 ;  /* 0x1c0080000afb7fae */ /* 0x000fe2000e921850 */
[----:B------:R-:W-:-:S03]  /*c290*/  IMAD.WIDE R244, R2, 0x4, R50 ;  /* 0x0000000402f47825 */ /* 0x000fc600078e0232 */
[----:B------:R-:W3:Y:S01]  /*c2a0*/  LDL.LU.64 R50, [R1+0x368] ;  /* 0x0003680001327983 */ /* 0x000ee20000300a00 */
[----:B------:R-:W-:-:S03]  /*c2b0*/  IMAD.WIDE R52, R2, 0x4, R72 ;  /* 0x0000000402347825 */ /* 0x000fc600078e0248 */
[----:B------:R-:W-:Y:S04]  /*c2c0*/  LDGSTS.E [R251+0x1800c], desc[UR16][R244.64], !P6 ;  /* 0x1800c000f4fb7fae */ /* 0x000fe8000f121850 */
[----:B------:R-:W3:Y:S04]  /*c2d0*/  LDL.LU.64 R72, [R1+0x360] ;  /* 0x0003600001487983 */ /* 0x000ee80000300a00 */
[----:B------:R-:W-:Y:S04]  /*c2e0*/  STL.64 [R1+0x5b8], R244 ;  /* 0x0005b8f401007387 */ /* 0x000fe80000100a00 */
[----:B------:R1:W-:Y:S04]  /*c2f0*/  STL.64 [R1+0x5b0], R52 ;  /* 0x0005b03401007387 */ /* 0x0003e80000100a00 */
[----:B----4-:R-:W4:Y:S04]  /*c300*/  LDL.LU.64 R48, [R1+0x358] ;  /* 0x0003580001307983 */ /* 0x010f280000300a00 */
[----:B-1----:R-:W4:Y:S01]  /*c310*/  LDL.LU.64 R10, [R1+0x350] ;  /* 0x00035000010a7983 */ /* 0x002f220000300a00 */
[----:B------:R-:W-:Y:S01]  /*c320*/  ISETP.GE.U32.AND P5, PT, R240, 0x7fffff58, PT ;  /* 0x7fffff58f000780c */ /* 0x000fe20003fa6070 */
[----:B------:R-:W-:-:S02]  /*c330*/  VIADD R240, R7, 0xffffff95 ;  /* 0xffffff9507f07836 */ /* 0x000fc40000000000 */
[----:B------:R1:W-:Y:S01]  /*c340*/  LDGSTS.E [R251+0x1c00c], desc[UR16][R52.64], !P6 ;  /* 0x1c00c00034fb7fae */ /* 0x0003e2000f121850 */
[----:B------:R-:W-:Y:S01]  /*c350*/  ISETP.GE.U32.AND P6, PT, R4, 0x7fffff57, PT ;  /* 0x7fffff570400780c */ /* 0x000fe20003fc6070 */
[----:B------:R-:W-:Y:S01]  /*c360*/  VIADD R4, R6, 0xffffff94 ;  /* 0xffffff9406047836 */ /* 0x000fe20000000000 */
[----:B-1----:R-:W1:Y:S08]  /*c370*/  LDC R53, c[0x0][0x230] ;  /* 0x00008c00ff357b82 */ /* 0x002e700000000800 */
[----:B------:R-:W1:Y:S01]  /*c380*/  LDC R52, c[0x0][0x230] ;  /* 0x00008c00ff347b82 */ /* 0x000e620000000800 */
[----:B--2---:R-:W-:-:S04]  /*c390*/  IMAD.WIDE R56, R2, 0x4, R56 ;  /* 0x0000000402387825 */ /* 0x004fc800078e0238 */
[C---:B---3--:R-:W-:Y:S01]  /*c3a0*/  IMAD.WIDE R58, R2.reuse, 0x4, R58 ;  /* 0x00000004023a7825 */ /* 0x048fe200078e023a */
[----:B------:R2:W-:Y:S04]  /*c3b0*/  STL.64 [R1+0x790], R56 ;  /* 0x0007903801007387 */ /* 0x0005e80000100a00 */
[----:B------:R3:W-:Y:S04]  /*c3c0*/  STL.64 [R1+0x788], R58 ;  /* 0x0007883a01007387 */ /* 0x0007e80000100a00 */
[----:B------:R-:W-:Y:S01]  /*c3d0*/  LDGSTS.E [R250+0x10000], desc[UR16][R56.64], !P1 ;  /* 0x1000000038fa7fae */ /* 0x000fe2000c921850 */
[----:B------:R-:W-:-:S03]  /*c3e0*/  IMAD.WIDE R244, R2, 0x4, R14 ;  /* 0x0000000402f47825 */ /* 0x000fc600078e020e */
[----:B------:R-:W-:Y:S01]  /*c3f0*/  LDGSTS.E [R250+0x14000], desc[UR16][R58.64], !P1 ;  /* 0x140000003afa7fae */ /* 0x000fe2000c921850 */
[----:B------:R-:W-:-:S03]  /*c400*/  IMAD.WIDE R6, R2, 0x4, R54 ;  /* 0x0000000402067825 */ /* 0x000fc600078e0236 */
[----:B------:R-:W-:Y:S04]  /*c410*/  LDGSTS.E [R250+0x10004], desc[UR16][R244.64], !P2 ;  /* 0x10004000f4fa7fae */ /* 0x000fe8000d121850 */
[----:B------:R-:W4:Y:S04]  /*c420*/  LDL.LU.64 R54, [R1+0x228] ;  /* 0x0002280001367983 */ /* 0x000f280000300a00 */
[----:B------:R-:W4:Y:S04]  /*c430*/  LDL.LU.64 R14, [R1+0x220] ;  /* 0x00022000010e7983 */ /* 0x000f280000300a00 */
[----:B------:R-:W-:Y:S04]  /*c440*/  STL.64 [R1+0x780], R244 ;  /* 0x000780f401007387 */ /* 0x000fe80000100a00 */
[----:B------:R1:W-:Y:S04]  /*c450*/  STL.64 [R1+0x778], R6 ;  /* 0x0007780601007387 */ /* 0x0003e80000100a00 */
[----:B--2---:R-:W2:Y:S04]  /*c460*/  LDL.LU.64 R56, [R1+0x218] ;  /* 0x0002180001387983 */ /* 0x004ea80000300a00 */
[----:B---3--:R-:W3:Y:S01]  /*c470*/  LDL.LU.64 R58, [R1+0x210] ;  /* 0x00021000013a7983 */ /* 0x008ee20000300a00 */
[----:B------:R-:W-:-:S03]  /*c480*/  ISETP.GE.U32.AND P1, PT, R240, 0x7fffff56, PT ;  /* 0x7fffff56f000780c */ /* 0x000fc60003f26070 */
[----:B------:R1:W-:Y:S01]  /*c490*/  LDGSTS.E [R250+0x14004], desc[UR16][R6.64], !P2 ;  /* 0x1400400006fa7fae */ /* 0x0003e2000d121850 */
[----:B------:R-:W-:Y:S01]  /*c4a0*/  ISETP.GE.U32.AND P2, PT, R4, 0x7fffff55, PT ;  /* 0x7fffff550400780c */ /* 0x000fe20003f46070 */
[----:B------:R-:W-:Y:S01]  /*c4b0*/  VIADD R4, R242, 0xffffffb2 ;  /* 0xffffffb2f2047836 */ /* 0x000fe20000000000 */
[----:B------:R-:W-:Y:S01]  /*c4c0*/  IADD3 R240, R243, -0x4d, RZ ;  /* 0xffffffb3f3f07810 */ /* 0x000fe20007ffe0ff */
[----:B-1----:R-:W1:Y:S08]  /*c4d0*/  LDC R7, c[0x0][0x230] ;  /* 0x00008c00ff077b82 */ /* 0x002e700000000800 */
[----:B------:R-:W1:Y:S01]  /*c4e0*/  LDC R6, c[0x0][0x230] ;  /* 0x00008c00ff067b82 */ /* 0x000e620000000800 */
[----:B------:R-:W-:-:S05]  /*c4f0*/  IMAD.WIDE R50, R2, 0x4, R50 ;  /* 0x0000000402327825 */ /* 0x000fca00078e0232 */
[----:B------:R1:W-:Y:S04]  /*c500*/  STL.64 [R1+0x770], R50 ;  /* 0x0007703201007387 */ /* 0x0003e80000100a00 */
[----:B------:R-:W-:Y:S01]  /*c510*/  LDGSTS.E [R250+0x10008], desc[UR16][R50.64], !P3 ;  /* 0x1000800032fa7fae */ /* 0x000fe2000d921850 */
[----:B------:R-:W-:-:S05]  /*c520*/  IMAD.WIDE R72, R2, 0x4, R72 ;  /* 0x0000000402487825 */ /* 0x000fca00078e0248 */
[----:B------:R1:W-:Y:S04]  /*c530*/  STL.64 [R1+0x768], R72 ;  /* 0x0007684801007387 */ /* 0x0003e80000100a00 */
[----:B------:R-:W-:Y:S01]  /*c540*/  LDGSTS.E [R250+0x14008], desc[UR16][R72.64], !P3 ;  /* 0x1400800048fa7fae */ /* 0x000fe2000d921850 */
[----:B----4-:R-:W-:-:S03]  /*c550*/  IMAD.WIDE R244, R2, 0x4, R48 ;  /* 0x0000000402f47825 */ /* 0x010fc600078e0230 */
[----:B------:R-:W4:Y:S01]  /*c560*/  LDL.LU.64 R48, [R1+0x208] ;  /* 0x0002080001307983 */ /* 0x000f220000300a00 */
[----:B------:R-:W-:-:S03]  /*c570*/  IMAD.WIDE R242, R2, 0x4, R10 ;  /* 0x0000000402f27825 */ /* 0x000fc600078e020a */
[----:B------:R-:W4:Y:S04]  /*c580*/  LDL.LU.64 R10, [R1+0x200] ;  /* 0x00020000010a7983 */ /* 0x000f280000300a00 */
[----:B------:R-:W-:Y:S04]  /*c590*/  STL.64 [R1+0x760], R244 ;  /* 0x000760f401007387 */ /* 0x000fe80000100a00 */
[----:B------:R1:W-:Y:S04]  /*c5a0*/  STL.64 [R1+0x758], R242 ;  /* 0x000758f201007387 */ /* 0x0003e80000100a00 */
[----:B-1----:R-:W4:Y:S04]  /*c5b0*/  LDL.LU.64 R50, [R1+0x1f8] ;  /* 0x0001f80001327983 */ /* 0x002f280000300a00 */
[----:B------:R-:W4:Y:S01]  /*c5c0*/  LDL.LU.64 R72, [R1+0x1f0] ;  /* 0x0001f00001487983 */ /* 0x000f220000300a00 */
        /* <DEDUP_REMOVED lines=8> */
[----:B------:R-:W-:-:S04]  /*c650*/  IMAD.WIDE R54, R2, 0x4, R54 ;  /* 0x0000000402367825 */ /* 0x000fc800078e0236 */
[C---:B------:R-:W-:Y:S01]  /*c660*/  IMAD.WIDE R14, R2.reuse, 0x4, R14 ;  /* 0x00000004020e7825 */ /* 0x040fe200078e020e */
[----:B------:R-:W-:Y:S04]  /*c670*/  STL.64 [R1+0x5a8], R54 ;  /* 0x0005a83601007387 */ /* 0x000fe80000100a00 */
[----:B------:R1:W-:Y:S04]  /*c680*/  STL.64 [R1+0x5a0], R14 ;  /* 0x0005a00e01007387 */ /* 0x0003e80000100a00 */
[----:B------:R-:W-:Y:S01]  /*c690*/  LDGSTS.E [R250+0x18000], desc[UR16][R54.64], !P5 ;  /* 0x1800000036fa7fae */ /* 0x000fe2000e921850 */
[----:B--2---:R-:W-:-:S03]  /*c6a0*/  IMAD.WIDE R244, R2, 0x4, R56 ;  /* 0x0000000402f47825 */ /* 0x004fc600078e0238 */
[----:B------:R-:W-:Y:S01]  /*c6b0*/  LDGSTS.E [R250+0x1c000], desc[UR16][R14.64], !P5 ;  /* 0x1c0000000efa7fae */ /* 0x000fe2000e921850 */
[----:B---3--:R-:W-:-:S03]  /*c6c0*/  IMAD.WIDE R52, R2, 0x4, R58 ;  /* 0x0000000402347825 */ /* 0x008fc600078e023a */
[----:B------:R-:W2:Y:S04]  /*c6d0*/  LDL.LU.64 R56, [R1+0x348] ;  /* 0x0003480001387983 */ /* 0x000ea80000300a00 */
[----:B------:R-:W-:Y:S04]  /*c6e0*/  STL.64 [R1+0x598], R244 ;  /* 0x000598f401007387 */ /* 0x000fe80000100a00 */
[----:B------:R-:W3:Y:S04]  /*c6f0*/  LDL.LU.64 R58, [R1+0x340] ;  /* 0x00034000013a7983 */ /* 0x000ee80000300a00 */
[----:B------:R1:W-:Y:S04]  /*c700*/  STL.64 [R1+0x590], R52 ;  /* 0x0005903401007387 */ /* 0x0003e80000100a00 */
[----:B-1----:R-:W3:Y:S04]  /*c710*/  LDL.LU.64 R14, [R1+0x338] ;  /* 0x00033800010e7983 */ /* 0x002ee80000300a00 */
[----:B------:R-:W3:Y:S01]  /*c720*/  LDL.LU.64 R54, [R1+0x330] ;  /* 0x0003300001367983 */ /* 0x000ee20000300a00 */
        /* <DEDUP_REMOVED lines=8> */
[----:B----4-:R-:W-:-:S04]  /*c7b0*/  IMAD.WIDE R48, R2, 0x4, R48 ;  /* 0x0000000402307825 */ /* 0x010fc800078e0230 */
[C---:B------:R-:W-:Y:S01]  /*c7c0*/  IMAD.WIDE R10, R2.reuse, 0x4, R10 ;  /* 0x00000004020a7825 */ /* 0x040fe200078e020a */
[----:B------:R4:W-:Y:S04]  /*c7d0*/  STL.64 [R1+0x588], R48 ;  /* 0x0005883001007387 */ /* 0x0009e80000100a00 */
[----:B------:R1:W-:Y:S04]  /*c7e0*/  STL.64 [R1+0x580], R10 ;  /* 0x0005800a01007387 */ /* 0x0003e80000100a00 */
[----:B------:R-:W-:Y:S01]  /*c7f0*/  LDGSTS.E [R250+0x18008], desc[UR16][R48.64], !P1 ;  /* 0x1800800030fa7fae */ /* 0x000fe2000c921850 */
[----:B------:R-:W-:-:S03]  /*c800*/  IMAD.WIDE R244, R2, 0x4, R50 ;  /* 0x0000000402f47825 */ /* 0x000fc600078e0232 */
[----:B------:R-:W-:Y:S01]  /*c810*/  LDGSTS.E [R250+0x1c008], desc[UR16][R10.64], !P1 ;  /* 0x1c0080000afa7fae */ /* 0x000fe2000c921850 */
[----:B------:R-:W-:-:S03]  /*c820*/  IMAD.WIDE R6, R2, 0x4, R72 ;  /* 0x0000000402067825 */ /* 0x000fc600078e0248 */
[----:B------:R-:W-:Y:S04]  /*c830*/  LDGSTS.E [R250+0x1800c], desc[UR16][R244.64], !P2 ;  /* 0x1800c000f4fa7fae */ /* 0x000fe8000d121850 */
[----:B------:R-:W3:Y:S04]  /*c840*/  LDL.LU.64 R72, [R1+0x328] ;  /* 0x0003280001487983 */ /* 0x000ee80000300a00 */
[----:B------:R-:W-:Y:S04]  /*c850*/  STL.64 [R1+0x578], R244 ;  /* 0x000578f401007387 */ /* 0x000fe80000100a00 */
[----:B----4-:R-:W4:Y:S04]  /*c860*/  LDL.LU.64 R48, [R1+0x320] ;  /* 0x0003200001307983 */ /* 0x010f280000300a00 */
[----:B------:R1:W-:Y:S04]  /*c870*/  STL.64 [R1+0x570], R6 ;  /* 0x0005700601007387 */ /* 0x0003e80000100a00 */
[----:B------:R-:W4:Y:S04]  /*c880*/  LDL.LU.64 R50, [R1+0x318] ;  /* 0x0003180001327983 */ /* 0x000f280000300a00 */
[----:B-1----:R-:W4:Y:S01]  /*c890*/  LDL.LU.64 R10, [R1+0x310] ;  /* 0x00031000010a7983 */ /* 0x002f220000300a00 */
[----:B------:R-:W-:-:S03]  /*c8a0*/  ISETP.GE.U32.AND P1, PT, R240, 0x7fffff54, PT ;  /* 0x7fffff54f000780c */ /* 0x000fc60003f26070 */
[----:B------:R1:W-:Y:S01]  /*c8b0*/  LDGSTS.E [R250+0x1c00c], desc[UR16][R6.64], !P2 ;  /* 0x1c00c00006fa7fae */ /* 0x0003e2000d121850 */
[----:B------:R-:W-:Y:S01]  /*c8c0*/  ISETP.GE.U32.AND P2, PT, R4, 0x7fffff53, PT ;  /* 0x7fffff530400780c */ /* 0x000fe20003f46070 */
[----:B------:R-:W-:Y:S01]  /*c8d0*/  VIADD R4, R242, 0xffffff90 ;  /* 0xffffff90f2047836 */ /* 0x000fe20000000000 */
[----:B------:R-:W-:Y:S01]  /*c8e0*/  IADD3 R240, R243, -0x6f, RZ ;  /* 0xffffff91f3f07810 */ /* 0x000fe20007ffe0ff */
[----:B------:R-:W-:Y:S01]  /*c8f0*/  STL.64 [R1+0xe10], R250 ;  /* 0x000e10fa01007387 */ /* 0x000fe20000100a00 */
[----:B-1----:R-:W1:Y:S08]  /*c900*/  LDC R7, c[0x0][0x230] ;  /* 0x00008c00ff077b82 */ /* 0x002e700000000800 */
[----:B------:R-:W1:Y:S01]  /*c910*/  LDC R6, c[0x0][0x230] ;  /* 0x00008c00ff067b82 */ /* 0x000e620000000800 */
[----:B--2---:R-:W-:-:S04]  /*c920*/  IMAD.WIDE R56, R2, 0x4, R56 ;  /* 0x0000000402387825 */ /* 0x004fc800078e0238 */
[C---:B---3--:R-:W-:Y:S01]  /*c930*/  IMAD.WIDE R58, R2.reuse, 0x4, R58 ;  /* 0x00000004023a7825 */ /* 0x048fe200078e023a */
[----:B------:R2:W-:Y:S04]  /*c940*/  STL.64 [R1+0x750], R56 ;  /* 0x0007503801007387 */ /* 0x0005e80000100a00 */
[----:B------:R3:W-:Y:S01]  /*c950*/  STL.64 [R1+0x748], R58 ;  /* 0x0007483a01007387 */ /* 0x0007e20000100a00 */
[----:B------:R-:W-:-:S03]  /*c960*/  IMAD.WIDE R244, R2, 0x4, R14 ;  /* 0x0000000402f47825 */ /* 0x000fc600078e020e */
[----:B------:R-:W-:Y:S01]  /*c970*/  LDGSTS.E [R249+0x10000], desc[UR16][R56.64], !P3 ;  /* 0x1000000038f97fae */ /* 0x000fe2000d921850 */
[----:B------:R-:W-:-:S03]  /*c980*/  IMAD.WIDE R242, R2, 0x4, R54 ;  /* 0x0000000402f27825 */ /* 0x000fc600078e0236 */
[----:B------:R-:W4:Y:S04]  /*c990*/  LDL.LU.64 R14, [R1+0x1e8] ;  /* 0x0001e800010e7983 */ /* 0x000f280000300a00 */
[----:B------:R-:W4:Y:S04]  /*c9a0*/  LDL.LU.64 R54, [R1+0x1e0] ;  /* 0x0001e00001367983 */ /* 0x000f280000300a00 */
[----:B------:R-:W-:Y:S04]  /*c9b0*/  STL.64 [R1+0x740], R244 ;  /* 0x000740f401007387 */ /* 0x000fe80000100a00 */
[----:B------:R1:W-:Y:S04]  /*c9c0*/  STL.64 [R1+0x738], R242 ;  /* 0x000738f201007387 */ /* 0x0003e80000100a00 */
[----:B--2---:R-:W2:Y:S04]  /*c9d0*/  LDL.LU.64 R56, [R1+0x1d8] ;  /* 0x0001d80001387983 */ /* 0x004ea80000300a00 */
[----:B------:R-:W-:Y:S04]  /*c9e0*/  LDGSTS.E [R249+0x14000], desc[UR16][R58.64], !P3 ;  /* 0x140000003af97fae */ /* 0x000fe8000d921850 */
[----:B---3--:R-:W3:Y:S01]  /*c9f0*/  LDL.LU.64 R58, [R1+0x1d0] ;  /* 0x0001d000013a7983 */ /* 0x008ee20000300a00 */
        /* <DEDUP_REMOVED lines=9> */
[C---:B----4-:R-:W-:Y:S01]  /*ca90*/  IMAD.WIDE R48, R2.reuse, 0x4, R48 ;  /* 0x0000000402307825 */ /* 0x050fe200078e0230 */
[----:B------:R4:W-:Y:S04]  /*caa0*/  STL.64 [R1+0x730], R72 ;  /* 0x0007304801007387 */ /* 0x0009e80000100a00 */
[----:B------:R1:W-:Y:S01]  /*cab0*/  STL.64 [R1+0x728], R48 ;  /* 0x0007283001007387 */ /* 0x0003e20000100a00 */
[----:B------:R-:W-:-:S03]  /*cac0*/  IMAD.WIDE R244, R2, 0x4, R50 ;  /* 0x0000000402f47825 */ /* 0x000fc600078e0232 */
[----:B------:R-:W-:Y:S01]  /*cad0*/  LDGSTS.E [R249+0x10008], desc[UR16][R72.64], !P5 ;  /* 0x1000800048f97fae */ /* 0x000fe2000e921850 */
[----:B------:R-:W-:-:S03]  /*cae0*/  IMAD.WIDE R52, R2, 0x4, R10 ;  /* 0x0000000402347825 */ /* 0x000fc600078e020a */
[----:B------:R-:W3:Y:S04]  /*caf0*/  LDL.LU.64 R50, [R1+0x1c8] ;  /* 0x0001c80001327983 */ /* 0x000ee80000300a00 */
[----:B------:R-:W3:Y:S04]  /*cb00*/  LDL.LU.64 R10, [R1+0x1c0] ;  /* 0x0001c000010a7983 */ /* 0x000ee80000300a00 */
[----:B------:R-:W-:Y:S04]  /*cb10*/  STL.64 [R1+0x720], R244 ;  /* 0x000720f401007387 */ /* 0x000fe80000100a00 */
[----:B------:R1:W-:Y:S04]  /*cb20*/  STL.64 [R1+0x718], R52 ;  /* 0x0007183401007387 */ /* 0x0003e80000100a00 */
[----:B----4-:R-:W4:Y:S04]  /*cb30*/  LDL.LU.64 R72, [R1+0x1b8] ;  /* 0x0001b80001487983 */ /* 0x010f280000300a00 */
[----:B------:R-:W-:Y:S04]  /*cb40*/  LDGSTS.E [R249+0x14008], desc[UR16][R48.64], !P5 ;  /* 0x1400800030f97fae */ /* 0x000fe8000e921850 */
[----:B-1----:R-:W4:Y:S01]  /*cb50*/  LDL.LU.64 R48, [R1+0x1b0] ;  /* 0x0001b00001307983 */ /* 0x002f220000300a00 */
        /* <DEDUP_REMOVED lines=14> */
[----:B------:R-:W-:Y:S04]  /*cc40*/  LDGSTS.E [R249+0x1c000], desc[UR16][R54.64], !P1 ;  /* 0x1c00000036f97fae */ /* 0x000fe8000c921850 */
[----:B------:R-:W2:Y:S01]  /*cc50*/  LDL.LU.64 R56, [R1+0x308] ;  /* 0x0003080001387983 */ /* 0x000ea20000300a00 */
[----:B---3--:R-:W-:-:S03]  /*cc60*/  IMAD.WIDE R6, R2, 0x4, R58 ;  /* 0x0000000402067825 */ /* 0x008fc600078e023a */
[----:B------:R-:W-:Y:S04]  /*cc70*/  LDGSTS.E [R249+0x18004], desc[UR16][R244.64], !P2 ;  /* 0x18004000f4f97fae */ /* 0x000fe8000d121850 */
[----:B------:R-:W3:Y:S04]  /*cc80*/  LDL.LU.64 R58, [R1+0x300] ;  /* 0x00030000013a7983 */ /* 0x000ee80000300a00 */
[----:B------:R-:W-:Y:S04]  /*cc90*/  STL.64 [R1+0x558], R244 ;  /* 0x000558f401007387 */ /* 0x000fe80000100a00 */
[----:B------:R1:W-:Y:S04]  /*cca0*/  STL.64 [R1+0x550], R6 ;  /* 0x0005500601007387 */ /* 0x0003e80000100a00 */
[----:B-1----:R-:W3:Y:S04]  /*ccb0*/  LDL.LU.64 R14, [R1+0x2f8] ;  /* 0x0002f800010e7983 */ /* 0x002ee80000300a00 */
[----:B------:R-:W3:Y:S01]  /*ccc0*/  LDL.LU.64 R54, [R1+0x2f0] ;  /* 0x0002f00001367983 */ /* 0x000ee20000300a00 */
[----:B------:R-:W-:-:S03]  /*ccd0*/  ISETP.GE.U32.AND P1, PT, R240, 0x7fffff6e, PT ;  /* 0x7fffff6ef000780c */ /* 0x000fc60003f26070 */
[----:B------:R1:W-:Y:S01]  /*cce0*/  LDGSTS.E [R249+0x1c004], desc[UR16][R6.64], !P2 ;  /* 0x1c00400006f97fae */ /* 0x0003e2000d121850 */
[----:B------:R-:W-:Y:S01]  /*ccf0*/  ISETP.GE.U32.AND P2, PT, R4, 0x7fffff6d, PT ;  /* 0x7fffff6d0400780c */ /* 0x000fe20003f46070 */
[----:B------:R-:W-:Y:S01]  /*cd00*/  VIADD R4, R242, 0xffffff8e ;  /* 0xffffff8ef2047836 */ /* 0x000fe20000000000 */
[----:B------:R-:W-:Y:S01]  /*cd10*/  IADD3 R240, R243, -0x71, RZ ;  /* 0xffffff8ff3f07810 */ /* 0x000fe20007ffe0ff */
[----:B-1----:R-:W1:Y:S08]  /*cd20*/  LDC R7, c[0x0][0x230] ;  /* 0x00008c00ff077b82 */ /* 0x002e700000000800 */
[----:B------:R-:W1:Y:S01]  /*cd30*/  LDC R6, c[0x0][0x230] ;  /* 0x00008c00ff067b82 */ /* 0x000e620000000800 */
[----:B------:R-:W-:-:S04]  /*cd40*/  IMAD.WIDE R50, R2, 0x4, R50 ;  /* 0x0000000402327825 */ /* 0x000fc800078e0232 */
[C---:B------:R-:W-:Y:S01]  /*cd50*/  IMAD.WIDE R10, R2.reuse, 0x4, R10 ;  /* 0x00000004020a7825 */ /* 0x040fe200078e020a */
[----:B------:R1:W-:Y:S04]  /*cd60*/  STL.64 [R1+0x548], R50 ;  /* 0x0005483201007387 */ /* 0x0003e80000100a00 */
[----:B------:R1:W-:Y:S04]  /*cd70*/  STL.64 [R1+0x540], R10 ;  /* 0x0005400a01007387 */ /* 0x0003e80000100a00 */
[----:B------:R-:W-:Y:S01]  /*cd80*/  LDGSTS.E [R249+0x18008], desc[UR16][R50.64], !P3 ;  /* 0x1800800032f97fae */ /* 0x000fe2000d921850 */
[----:B----4-:R-:W-:-:S03]  /*cd90*/  IMAD.WIDE R244, R2, 0x4, R72 ;  /* 0x0000000402f47825 */ /* 0x010fc600078e0248 */
[----:B------:R-:W-:Y:S04]  /*cda0*/  LDGSTS.E [R249+0x1c008], desc[UR16][R10.64], !P3 ;  /* 0x1c0080000af97fae */ /* 0x000fe8000d921850 */
[----:B------:R-:W4:Y:S01]  /*cdb0*/  LDL.LU.64 R72, [R1+0x2e8] ;  /* 0x0002e80001487983 */ /* 0x000f220000300a00 */
[----:B------:R-:W-:-:S03]  /*cdc0*/  IMAD.WIDE R242, R2, 0x4, R48 ;  /* 0x0000000402f27825 */ /* 0x000fc600078e0230 */
[----:B------:R-:W-:Y:S04]  /*cdd0*/  LDGSTS.E [R249+0x1800c], desc[UR16][R244.64], !P4 ;  /* 0x1800c000f4f97fae */ /* 0x000fe8000e121850 */
[----:B------:R-:W4:Y:S04]  /*cde0*/  LDL.LU.64 R48, [R1+0x2e0] ;  /* 0x0002e00001307983 */ /* 0x000f280000300a00 */
[----:B------:R-:W-:Y:S04]  /*cdf0*/  STL.64 [R1+0x538], R244 ;  /* 0x000538f401007387 */ /* 0x000fe80000100a00 */
[----:B------:R1:W-:Y:S04]  /*ce00*/  STL.64 [R1+0x530], R242 ;  /* 0x000530f201007387 */ /* 0x0003e80000100a00 */
[----:B-1----:R-:W4:Y:S04]  /*ce10*/  LDL.LU.64 R50, [R1+0x2d8] ;  /* 0x0002d80001327983 */ /* 0x002f280000300a00 */
[----:B------:R-:W4:Y:S01]  /*ce20*/  LDL.LU.64 R10, [R1+0x2d0] ;  /* 0x0002d000010a7983 */ /* 0x000f220000300a00 */
[----:B------:R-:W-:Y:S01]  /*ce30*/  ISETP.GE.U32.AND P3, PT, R240, 0x7fffff50, PT ;  /* 0x7fffff50f000780c */ /* 0x000fe20003f66070 */
[----:B------:R-:W-:-:S02]  /*ce40*/  VIADD R240, R53, 0xffffff8d ;  /* 0xffffff8d35f07836 */ /* 0x000fc40000000000 */
[----:B------:R1:W-:Y:S01]  /*ce50*/  LDGSTS.E [R249+0x1c00c], desc[UR16][R242.64], !P4 ;  /* 0x1c00c000f2f97fae */ /* 0x0003e2000e121850 */
[----:B------:R-:W-:Y:S02]  /*ce60*/  ISETP.GE.U32.AND P4, PT, R4, 0x7fffff4f, PT ;  /* 0x7fffff4f0400780c */ /* 0x000fe40003f86070 */
[----:B------:R-:W-:Y:S01]  /*ce70*/  IADD3 R4, R52, -0x74, RZ ;  /* 0xffffff8c34047810 */ /* 0x000fe20007ffe0ff */
[----:B-1----:R-:W1:Y:S08]  /*ce80*/  LDC R243, c[0x0][0x230] ;  /* 0x00008c00fff37b82 */ /* 0x002e700000000800 */
[----:B------:R-:W1:Y:S01]  /*ce90*/  LDC R242, c[0x0][0x230] ;  /* 0x00008c00fff27b82 */ /* 0x000e620000000800 */
[----:B--2---:R-:W-:-:S05]  /*cea0*/  IMAD.WIDE R56, R2, 0x4, R56 ;  /* 0x0000000402387825 */ /* 0x004fca00078e0238 */
[----:B------:R2:W-:Y:S04]  /*ceb0*/  STL.64 [R1+0x710], R56 ;  /* 0x0007103801007387 */ /* 0x0005e80000100a00 */
[----:B------:R-:W-:Y:S01]  /*cec0*/  LDGSTS.E [R248+0x10000], desc[UR16][R56.64], !P5 ;  /* 0x1000000038f87fae */ /* 0x000fe2000e921850 */
[----:B---3--:R-:W-:-:S05]  /*ced0*/  IMAD.WIDE R58, R2, 0x4, R58 ;  /* 0x00000004023a7825 */ /* 0x008fca00078e023a */
[----:B------:R3:W-:Y:S04]  /*cee0*/  STL.64 [R1+0x708], R58 ;  /* 0x0007083a01007387 */ /* 0x0007e80000100a00 */
        /* <DEDUP_REMOVED lines=17> */
[----:B----4-:R-:W-:-:S05]  /*d000*/  IMAD.WIDE R72, R2, 0x4, R72 ;  /* 0x0000000402487825 */ /* 0x010fca00078e0248 */
[----:B------:R4:W-:Y:S04]  /*d010*/  STL.64 [R1+0x6f0], R72 ;  /* 0x0006f04801007387 */ /* 0x0009e80000100a00 */
[----:B------:R-:W-:Y:S01]  /*d020*/  LDGSTS.E [R248+0x10008], desc[UR16][R72.64], !P1 ;  /* 0x1000800048f87fae */ /* 0x000fe2000c921850 */
[----:B------:R-:W-:-:S05]  /*d030*/  IMAD.WIDE R48, R2, 0x4, R48 ;  /* 0x0000000402307825 */ /* 0x000fca00078e0230 */
[----:B------:R1:W-:Y:S04]  /*d040*/  STL.64 [R1+0x6e8], R48 ;  /* 0x0006e83001007387 */ /* 0x0003e80000100a00 */
[----:B------:R-:W-:Y:S01]  /*d050*/  LDGSTS.E [R248+0x14008], desc[UR16][R48.64], !P1 ;  /* 0x1400800030f87fae */ /* 0x000fe2000c921850 */
[----:B------:R-:W-:-:S04]  /*d060*/  IMAD.WIDE R244, R2, 0x4, R50 ;  /* 0x0000000402f47825 */ /* 0x000fc800078e0232 */
[----:B------:R-:W-:Y:S01]  /*d070*/  IMAD.WIDE R50, R2, 0x4, R10 ;  /* 0x0000000402327825 */ /* 0x000fe200078e020a */
[----:B------:R-:W-:Y:S04]  /*d080*/  LDGSTS.E [R248+0x1000c], desc[UR16][R244.64], !P2 ;  /* 0x1000c000f4f87fae */ /* 0x000fe8000d121850 */
[----:B------:R-:W3:Y:S04]  /*d090*/  LDL.LU.64 R10, [R1+0x188] ;  /* 0x00018800010a7983 */ /* 0x000ee80000300a00 */
[----:B------:R-:W3:Y:S04]  /*d0a0*/  LDL.LU.64 R6, [R1+0x180] ;  /* 0x0001800001067983 */ /* 0x000ee80000300a00 */
[----:B------:R-:W-:Y:S04]  /*d0b0*/  STL.64 [R1+0x6e0], R244 ;  /* 0x0006e0f401007387 */ /* 0x000fe80000100a00 */
[----:B------:R1:W-:Y:S04]  /*d0c0*/  STL.64 [R1+0x6d8], R50 ;  /* 0x0006d83201007387 */ /* 0x0003e80000100a00 */
[----:B----4-:R-:W4:Y:S04]  /*d0d0*/  LDL.LU.64 R72, [R1+0x178] ;  /* 0x0001780001487983 */ /* 0x010f280000300a00 */
[----:B-1----:R-:W4:Y:S01]  /*d0e0*/  LDL.LU.64 R48, [R1+0x170] ;  /* 0x0001700001307983 */ /* 0x002f220000300a00 */
        /* <DEDUP_REMOVED lines=15> */
[----:B------:R-:W-:Y:S04]  /*d1e0*/  LDGSTS.E [R248+0x18004], desc[UR16][R244.64], !P4 ;  /* 0x18004000f4f87fae */ /* 0x000fe8000e121850 */
[----:B-1----:R-:W2:Y:S04]  /*d1f0*/  LDL.LU.64 R14, [R1+0x2c8] ;  /* 0x0002c800010e7983 */ /* 0x002ea80000300a00 */
[----:B------:R-:W-:Y:S04]  /*d200*/  STL.64 [R1+0x518], R244 ;  /* 0x000518f401007387 */ /* 0x000fe80000100a00 */
[----:B------:R-:W3:Y:S04]  /*d210*/  LDL.LU.64 R56, [R1+0x2c0] ;  /* 0x0002c00001387983 */ /* 0x000ee80000300a00 */
[----:B------:R1:W-:Y:S04]  /*d220*/  STL.64 [R1+0x510], R242 ;  /* 0x000510f201007387 */ /* 0x0003e80000100a00 */
[----:B------:R-:W3:Y:S04]  /*d230*/  LDL.LU.64 R58, [R1+0x2b8] ;  /* 0x0002b800013a7983 */ /* 0x000ee80000300a00 */
[----:B------:R-:W3:Y:S01]  /*d240*/  LDL.LU.64 R54, [R1+0x2b0] ;  /* 0x0002b00001367983 */ /* 0x000ee20000300a00 */
[----:B------:R-:W-:Y:S01]  /*d250*/  ISETP.GE.U32.AND P3, PT, R240, 0x7fffff6a, PT ;  /* 0x7fffff6af000780c */ /* 0x000fe20003f66070 */
[----:B------:R-:W-:-:S02]  /*d260*/  VIADD R240, R53, 0xffffff8b ;  /* 0xffffff8b35f07836 */ /* 0x000fc40000000000 */
[----:B------:R1:W-:Y:S01]  /*d270*/  LDGSTS.E [R248+0x1c004], desc[UR16][R242.64], !P4 ;  /* 0x1c004000f2f87fae */ /* 0x0003e2000e121850 */
[----:B------:R-:W-:Y:S02]  /*d280*/  ISETP.GE.U32.AND P4, PT, R4, 0x7fffff69, PT ;  /* 0x7fffff690400780c */ /* 0x000fe40003f86070 */
        /* <DEDUP_REMOVED lines=9> */
[----:B------:R-:W-:Y:S01]  /*d320*/  LDGSTS.E [R248+0x1c008], desc[UR16][R6.64], !P5 ;  /* 0x1c00800006f87fae */ /* 0x000fe2000e921850 */
[----:B------:R-:W-:-:S03]  /*d330*/  IMAD.WIDE R52, R2, 0x4, R48 ;  /* 0x0000000402347825 */ /* 0x000fc600078e0230 */
[----:B------:R-:W-:Y:S04]  /*d340*/  LDGSTS.E [R248+0x1800c], desc[UR16][R244.64], !P6 ;  /* 0x1800c000f4f87fae */ /* 0x000fe8000f121850 */
[----:B------:R-:W4:Y:S04]  /*d350*/  LDL.LU.64 R48, [R1+0x2a8] ;  /* 0x0002a80001307983 */ /* 0x000f280000300a00 */
[----:B------:R-:W-:Y:S04]  /*d360*/  STL.64 [R1+0x4f8], R244 ;  /* 0x0004f8f401007387 */ /* 0x000fe80000100a00 */
[----:B-1----:R-:W4:Y:S04]  /*d370*/  LDL.LU.64 R10, [R1+0x2a0] ;  /* 0x0002a000010a7983 */ /* 0x002f280000300a00 */
[----:B------:R1:W-:Y:S04]  /*d380*/  STL.64 [R1+0x4f0], R52 ;  /* 0x0004f03401007387 */ /* 0x0003e80000100a00 */
[----:B------:R-:W4:Y:S04]  /*d390*/  LDL.LU.64 R6, [R1+0x298] ;  /* 0x0002980001067983 */ /* 0x000f280000300a00 */
[----:B------:R-:W4:Y:S01]  /*d3a0*/  LDL.LU.64 R72, [R1+0x290] ;  /* 0x0002900001487983 */ /* 0x000f220000300a00 */
[----:B------:R-:W-:Y:S01]  /*d3b0*/  ISETP.GE.U32.AND P5, PT, R240, 0x7fffff4c, PT ;  /* 0x7fffff4cf000780c */ /* 0x000fe20003fa6070 */
[----:B------:R-:W-:-:S02]  /*d3c0*/  VIADD R240, R51, 0xffffff89 ;  /* 0xffffff8933f07836 */ /* 0x000fc40000000000 */
[----:B------:R1:W-:Y:S01]  /*d3d0*/  LDGSTS.E [R248+0x1c00c], desc[UR16][R52.64], !P6 ;  /* 0x1c00c00034f87fae */ /* 0x0003e2000f121850 */
[----:B------:R-:W-:Y:S01]  /*d3e0*/  ISETP.GE.U32.AND P6, PT, R4, 0x7fffff4b, PT ;  /* 0x7fffff4b0400780c */ /* 0x000fe20003fc6070 */
[----:B------:R-:W-:Y:S02]  /*d3f0*/  VIADD R4, R50, 0xffffff88 ;  /* 0xffffff8832047836 */ /* 0x000fe40000000000 */
        /* <DEDUP_REMOVED lines=8> */
[----:B------:R-:W4:Y:S01]  /*d480*/  LDL.LU.64 R50, [R1+0x168] ;  /* 0x0001680001327983 */ /* 0x000f220000300a00 */
[----:B------:R-:W-:-:S03]  /*d490*/  IMAD.WIDE R54, R2, 0x4, R54 ;  /* 0x0000000402367825 */ /* 0x000fc600078e0236 */
[----:B------:R-:W4:Y:S04]  /*d4a0*/  LDL.LU.64 R58, [R1+0x160] ;  /* 0x00016000013a7983 */ /* 0x000f280000300a00 */
[----:B------:R-:W-:Y:S04]  /*d4b0*/  STL.64 [R1+0x6c0], R244 ;  /* 0x0006c0f401007387 */ /* 0x000fe80000100a00 */
[----:B------:R-:W-:Y:S04]  /*d4c0*/  LDGSTS.E [R247+0x10000], desc[UR16][R14.64], !P1 ;  /* 0x100000000ef77fae */ /* 0x000fe8000c921850 */
[----:B------:R1:W-:Y:S04]  /*d4d0*/  STL.64 [R1+0x6b8], R54 ;  /* 0x0006b83601007387 */ /* 0x0003e80000100a00 */
[----:B------:R-:W-:Y:S04]  /*d4e0*/  LDGSTS.E [R247+0x14000], desc[UR16][R56.64], !P1 ;  /* 0x1400000038f77fae */ /* 0x000fe8000c921850 */
[----:B--2---:R-:W2:Y:S01]  /*d4f0*/  LDL.LU.64 R14, [R1+0x158] ;  /* 0x00015800010e7983 */ /* 0x004ea20000300a00 */
[----:B------:R-:W-:-:S03]  /*d500*/  ISETP.GE.U32.AND P1, PT, R240, 0x7fffff4a, PT ;  /* 0x7fffff4af000780c */ /* 0x000fc60003f26070 */
[----:B------:R-:W-:Y:S04]  /*d510*/  LDGSTS.E [R247+0x10004], desc[UR16][R244.64], !P2 ;  /* 0x10004000f4f77fae */ /* 0x000fe8000d121850 */
[----:B---3--:R-:W3:Y:S01]  /*d520*/  LDL.LU.64 R56, [R1+0x150] ;  /* 0x0001500001387983 */ /* 0x008ee20000300a00 */
[----:B------:R-:W-:-:S03]  /*d530*/  IADD3 R240, R243, -0x59, RZ ;  /* 0xffffffa7f3f07810 */ /* 0x000fc60007ffe0ff */
        /* <DEDUP_REMOVED lines=8> */
[----:B------:R1:W-:Y:S01]  /*d5c0*/  STL.64 [R1+0x6a8], R10 ;  /* 0x0006a80a01007387 */ /* 0x0003e20000100a00 */
        /* <DEDUP_REMOVED lines=22> */
[----:B------:R-:W-:Y:S04]  /*d730*/  LDGSTS.E [R247+0x18000], desc[UR16][R50.64], !P5 ;  /* 0x1800000032f77fae */ /* 0x000fe8000e921850 */
[----:B------:R-:W-:Y:S01]  /*d740*/  LDGSTS.E [R247+0x1c000], desc[UR16][R58.64], !P5 ;  /* 0x1c0000003af77fae */ /* 0x000fe2000e921850 */
[----:B--2---:R-:W-:-:S03]  /*d750*/  IMAD.WIDE R242, R2, 0x4, R14 ;  /* 0x0000000402f27825 */ /* 0x004fc600078e020e */
[----:B------:R-:W2:Y:S04]  /*d760*/  LDL.LU.64 R14, [R1+0x288] ;  /* 0x00028800010e7983 */ /* 0x000ea80000300a00 */
[----:B------:R-:W-:Y:S01]  /*d770*/  LDGSTS.E [R247+0x18004], desc[UR16][R242.64], !P6 ;  /* 0x18004000f2f77fae */ /* 0x000fe2000f121850 */
[----:B---3--:R-:W-:-:S03]  /*d780*/  IMAD.WIDE R52, R2, 0x4, R56 ;  /* 0x0000000402347825 */ /* 0x008fc600078e0238 */
[----:B------:R-:W3:Y:S04]  /*d790*/  LDL.LU.64 R56, [R1+0x280] ;  /* 0x0002800001387983 */ /* 0x000ee80000300a00 */
[----:B------:R-:W-:Y:S04]  /*d7a0*/  STL.64 [R1+0x4d8], R242 ;  /* 0x0004d8f201007387 */ /* 0x000fe80000100a00 */
[----:B------:R1:W-:Y:S04]  /*d7b0*/  STL.64 [R1+0x4d0], R52 ;  /* 0x0004d03401007387 */ /* 0x0003e80000100a00 */
[----:B-1----:R-:W3:Y:S04]  /*d7c0*/  LDL.LU.64 R50, [R1+0x278] ;  /* 0x0002780001327983 */ /* 0x002ee80000300a00 */
[----:B------:R-:W3:Y:S01]  /*d7d0*/  LDL.LU.64 R58, [R1+0x270] ;  /* 0x00027000013a7983 */ /* 0x000ee20000300a00 */
[----:B------:R-:W-:Y:S01]  /*d7e0*/  ISETP.GE.U32.AND P5, PT, R240, 0x7fffff66, PT ;  /* 0x7fffff66f000780c */ /* 0x000fe20003fa6070 */
[----:B------:R-:W-:-:S02]  /*d7f0*/  VIADD R240, R55, 0xffffff87 ;  /* 0xffffff8737f07836 */ /* 0x000fc40000000000 */
        /* <DEDUP_REMOVED lines=8> */
[----:B------:R-:W-:Y:S04]  /*d880*/  STL.64 [R1+0x4c0], R242 ;  /* 0x0004c0f201007387 */ /* 0x000fe80000100a00 */
[----:B------:R1:W-:Y:S01]  /*d890*/  LDGSTS.E [R247+0x18008], desc[UR16][R244.64], !P1 ;  /* 0x18008000f4f77fae */ /* 0x0003e2000c921850 */
[----:B----4-:R-:W-:-:S03]  /*d8a0*/  IMAD.WIDE R72, R2, 0x4, R48 ;  /* 0x0000000402487825 */ /* 0x010fc600078e0230 */
[----:B------:R4:W-:Y:S04]  /*d8b0*/  LDGSTS.E [R247+0x1c008], desc[UR16][R242.64], !P1 ;  /* 0x1c008000f2f77fae */ /* 0x0009e8000c921850 */
[----:B------:R-:W-:Y:S01]  /*d8c0*/  LDGSTS.E [R247+0x1800c], desc[UR16][R72.64], !P2 ;  /* 0x1800c00048f77fae */ /* 0x000fe2000d121850 */
[----:B-1----:R-:W1:Y:S01]  /*d8d0*/  LDC R245, c[0x0][0x230] ;  /* 0x00008c00fff57b82 */ /* 0x002e620000000800 */
[----:B------:R-:W-:-:S07]  /*d8e0*/  IMAD.WIDE R48, R2, 0x4, R10 ;  /* 0x0000000402307825 */ /* 0x000fce00078e020a */
[----:B------:R-:W1:Y:S01]  /*d8f0*/  LDC R244, c[0x0][0x230] ;  /* 0x00008c00fff47b82 */ /* 0x000e620000000800 */
[----:B------:R-:W4:Y:S04]  /*d900*/  LDL.LU.64 R10, [R1+0x268] ;  /* 0x00026800010a7983 */ /* 0x000f280000300a00 */
[----:B------:R-:W4:Y:S04]  /*d910*/  LDL.LU.64 R54, [R1+0x260] ;  /* 0x0002600001367983 */ /* 0x000f280000300a00 */
[----:B------:R-:W-:Y:S04]  /*d920*/  STL.64 [R1+0x4b8], R72 ;  /* 0x0004b84801007387 */ /* 0x000fe80000100a00 */
[----:B------:R1:W-:Y:S04]  /*d930*/  STL.64 [R1+0x4b0], R48 ;  /* 0x0004b03001007387 */ /* 0x0003e80000100a00 */
[----:B------:R-:W-:Y:S04]  /*d940*/  LDGSTS.E [R247+0x1c00c], desc[UR16][R48.64], !P2 ;  /* 0x1c00c00030f77fae */ /* 0x000fe8000d121850 */
[----:B-1----:R-:W4:Y:S04]  /*d950*/  LDL.LU.64 R48, [R1+0x258] ;  /* 0x0002580001307983 */ /* 0x002f280000300a00 */
[----:B------:R-:W4:Y:S01]  /*d960*/  LDL.LU.64 R72, [R1+0x250] ;  /* 0x0002500001487983 */ /* 0x000f220000300a00 */
[----:B------:R-:W-:-:S02]  /*d970*/  ISETP.GE.U32.AND P1, PT, R240, 0x7fffff48, PT ;  /* 0x7fffff48f000780c */ /* 0x000fc40003f26070 */
[----:B------:R-:W-:Y:S01]  /*d980*/  ISETP.GE.U32.AND P2, PT, R4, 0x7fffff47, PT ;  /* 0x7fffff470400780c */ /* 0x000fe20003f46070 */
[----:B------:R-:W-:Y:S01]  /*d990*/  VIADD R4, R6, 0xffffff84 ;  /* 0xffffff8406047836 */ /* 0x000fe20000000000 */
[----:B------:R-:W-:Y:S01]  /*d9a0*/  IADD3 R240, R7, -0x7b, RZ ;  /* 0xffffff8507f07810 */ /* 0x000fe20007ffe0ff */
[----:B--2---:R-:W-:-:S04]  /*d9b0*/  IMAD.WIDE R14, R2, 0x4, R14 ;  /* 0x00000004020e7825 */ /* 0x004fc800078e020e */
[C---:B---3--:R-:W-:Y:S01]  /*d9c0*/  IMAD.WIDE R56, R2.reuse, 0x4, R56 ;  /* 0x0000000402387825 */ /* 0x048fe200078e0238 */
[----:B------:R1:W-:Y:S04]  /*d9d0*/  STL.64 [R1+0x690], R14 ;  /* 0x0006900e01007387 */ /* 0x0003e80000100a00 */
[----:B------:R2:W-:Y:S04]  /*d9e0*/  STL.64 [R1+0x688], R56 ;  /* 0x0006883801007387 */ /* 0x0005e80000100a00 */
[----:B------:R-:W-:Y:S01]  /*d9f0*/  LDGSTS.E [R246+0x10000], desc[UR16][R14.64], !P3 ;  /* 0x100000000ef67fae */ /* 0x000fe2000d921850 */
[----:B----4-:R-:W-:-:S03]  /*da00*/  IMAD.WIDE R242, R2, 0x4, R50 ;  /* 0x0000000402f27825 */ /* 0x010fc600078e0232 */
[----:B------:R-:W-:Y:S01]  /*da10*/  LDGSTS.E [R246+0x14000], desc[UR16][R56.64], !P3 ;  /* 0x1400000038f67fae */ /* 0x000fe2000d921850 */
[----:B------:R-:W-:-:S03]  /*da20*/  IMAD.WIDE R6, R2, 0x4, R58 ;  /* 0x0000000402067825 */ /* 0x000fc600078e023a */
[----:B------:R-:W3:Y:S04]  /*da30*/  LDL.LU.64 R50, [R1+0x128] ;  /* 0x0001280001327983 */ /* 0x000ee80000300a00 */
[----:B------:R-:W4:Y:S04]  /*da40*/  LDL.LU.64 R58, [R1+0x120] ;  /* 0x00012000013a7983 */ /* 0x000f280000300a00 */
[----:B------:R-:W-:Y:S04]  /*da50*/  STL.64 [R1+0x680], R242 ;  /* 0x000680f201007387 */ /* 0x000fe80000100a00 */
[----:B------:R2:W-:Y:S04]  /*da60*/  STL.64 [R1+0x678], R6 ;  /* 0x0006780601007387 */ /* 0x0005e80000100a00 */
[----:B-1----:R-:W4:Y:S04]  /*da70*/  LDL.LU.64 R14, [R1+0x118] ;  /* 0x00011800010e7983 */ /* 0x002f280000300a00 */
[----:B--2---:R-:W2:Y:S01]  /*da80*/  LDL.LU.64 R56, [R1+0x110] ;  /* 0x0001100001387983 */ /* 0x004ea20000300a00 */
        /* <DEDUP_REMOVED lines=10> */
[----:B------:R-:W-:Y:S04]  /*db30*/  LDGSTS.E [R246+0x10008], desc[UR16][R10.64], !P5 ;  /* 0x100080000af67fae */ /* 0x000fe8000e921850 */
[----:B------:R-:W2:Y:S04]  /*db40*/  LDL.LU.64 R54, [R1+0x108] ;  /* 0x0001080001367983 */ /* 0x000ea80000300a00 */
[----:B------:R-:W-:Y:S04]  /*db50*/  STL.64 [R1+0x670], R10 ;  /* 0x0006700a01007387 */ /* 0x000fe80000100a00 */
[----:B------:R-:W2:Y:S04]  /*db60*/  LDL.LU.64 R52, [R1+0x100] ;  /* 0x0001000001347983 */ /* 0x000ea80000300a00 */
[----:B------:R1:W-:Y:S04]  /*db70*/  STL.64 [R1+0x668], R250 ;  /* 0x000668fa01007387 */ /* 0x0003e80000100a00 */
[----:B------:R1:W-:Y:S01]  /*db80*/  LDGSTS.E [R246+0x14008], desc[UR16][R250.64], !P5 ;  /* 0x14008000faf67fae */ /* 0x0003e2000e921850 */
[----:B------:R-:W-:-:S03]  /*db90*/  IMAD.WIDE R248, R2, 0x4, R48 ;  /* 0x0000000402f87825 */ /* 0x000fc600078e0230 */
[----:B------:R-:W2:Y:S01]  /*dba0*/  LDL.LU.64 R48, [R1+0xf8] ;  /* 0x0000f80001307983 */ /* 0x000ea20000300a00 */
[----:B------:R-:W-:-:S03]  /*dbb0*/  IMAD.WIDE R242, R2, 0x4, R72 ;  /* 0x0000000402f27825 */ /* 0x000fc600078e0248 */
[----:B------:R-:W2:Y:S01]  /*dbc0*/  LDL.LU.64 R72, [R1+0xf0] ;  /* 0x0000f00001487983 */ /* 0x000ea20000300a00 */
[----:B------:R-:W-:Y:S01]  /*dbd0*/  ISETP.GE.U32.AND P5, PT, R240, 0x7fffff64, PT ;  /* 0x7fffff64f000780c */ /* 0x000fe20003fa6070 */
[----:B-1----:R-:W1:Y:S02]  /*dbe0*/  LDC R250, c[0x0][0x230] ;  /* 0x00008c00fffa7b82 */ /* 0x002e640000000800 */
[----:B------:R-:W-:Y:S01]  /*dbf0*/  LDGSTS.E [R246+0x1000c], desc[UR16][R248.64], !P6 ;  /* 0x1000c000f8f67fae */ /* 0x000fe2000f121850 */
[----:B------:R-:W-:-:S03]  /*dc00*/  VIADD R240, R245, 0xffffffa1 ;  /* 0xffffffa1f5f07836 */ /* 0x000fc60000000000 */
[----:B------:R-:W-:Y:S04]  /*dc10*/  STL.64 [R1+0x660], R248 ;  /* 0x000660f801007387 */ /* 0x000fe80000100a00 */
[----:B------:R1:W-:Y:S01]  /*dc20*/  LDGSTS.E [R246+0x1400c], desc[UR16][R242.64], !P6 ;  /* 0x1400c000f2f67fae */ /* 0x0003e2000f121850 */
[----:B------:R-:W-:Y:S01]  /*dc30*/  ISETP.GE.U32.AND P6, PT, R4, 0x7fffff63, PT ;  /* 0x7fffff630400780c */ /* 0x000fe20003fc6070 */
[----:B------:R-:W-:Y:S02]  /*dc40*/  VIADD R4, R244, 0xffffffa0 ;  /* 0xffffffa0f4047836 */ /* 0x000fe40000000000 */
[----:B------:R-:W2:Y:S04]  /*dc50*/  LDL.LU.64 R10, [R1+0xe88] ;  /* 0x000e8800010a7983 */ /* 0x000ea80000300a00 */
[----:B------:R1:W-:Y:S02]  /*dc60*/  STL.64 [R1+0x658], R242 ;  /* 0x000658f201007387 */ /* 0x0003e40000100a00 */
[----:B-1----:R-:W1:Y:S08]  /*dc70*/  LDC R243, c[0x0][0x230] ;  /* 0x00008c00fff37b82 */ /* 0x002e700000000800 */
[----:B------:R-:W1:Y:S01]  /*dc80*/  LDC R242, c[0x0][0x230] ;  /* 0x00008c00fff27b82 */ /* 0x000e620000000800 */
[----:B---3--:R-:W-:-:S04]  /*dc90*/  IMAD.WIDE R50, R2, 0x4, R50 ;  /* 0x0000000402327825 */ /* 0x008fc800078e0232 */
[C---:B----4-:R-:W-:Y:S01]  /*dca0*/  IMAD.WIDE R58, R2.reuse, 0x4, R58 ;  /* 0x00000004023a7825 */ /* 0x050fe200078e023a */
[----:B------:R3:W-:Y:S04]  /*dcb0*/  STL.64 [R1+0x4a8], R50 ;  /* 0x0004a83201007387 */ /* 0x0007e80000100a00 */
[----:B------:R4:W-:Y:S04]  /*dcc0*/  STL.64 [R1+0x4a0], R58 ;  /* 0x0004a03a01007387 */ /* 0x0009e80000100a00 */
[----:B------:R-:W-:Y:S01]  /*dcd0*/  LDGSTS.E [R246+0x18000], desc[UR16][R50.64], !P1 ;  /* 0x1800000032f67fae */ /* 0x000fe2000c921850 */
[----:B------:R-:W-:-:S03]  /*dce0*/  IMAD.WIDE R248, R2, 0x4, R14 ;  /* 0x0000000402f87825 */ /* 0x000fc600078e020e */
[----:B------:R-:W-:Y:S01]  /*dcf0*/  LDGSTS.E [R246+0x1c000], desc[UR16][R58.64], !P1 ;  /* 0x1c0000003af67fae */ /* 0x000fe2000c921850 */
[----:B--2---:R-:W-:-:S03]  /*dd00*/  IMAD.WIDE R244, R2, 0x4, R56 ;  /* 0x0000000402f47825 */ /* 0x004fc600078e0238 */
[----:B------:R-:W-:Y:S04]  /*dd10*/  LDGSTS.E [R246+0x18004], desc[UR16][R248.64], !P2 ;  /* 0x18004000f8f67fae */ /* 0x000fe8000d121850 */
[----:B------:R-:W2:Y:S04]  /*dd20*/  LDL.LU.64 R56, [R1+0xe8] ;  /* 0x0000e80001387983 */ /* 0x000ea80000300a00 */
[----:B------:R-:W2:Y:S04]  /*dd30*/  LDL.LU.64 R14, [R1+0xe0] ;  /* 0x0000e000010e7983 */ /* 0x000ea80000300a00 */
[----:B------:R-:W-:Y:S04]  /*dd40*/  STL.64 [R1+0x498], R248 ;  /* 0x000498f801007387 */ /* 0x000fe80000100a00 */
[----:B------:R-:W-:Y:S04]  /*dd50*/  STL.64 [R1+0x490], R244 ;  /* 0x000490f401007387 */ /* 0x000fe80000100a00 */
[----:B---3--:R-:W3:Y:S01]  /*dd60*/  LDL.LU.64 R50, [R1+0xd8] ;  /* 0x0000d80001327983 */ /* 0x008ee20000300a00 */
[----:B------:R-:W-:-:S03]  /*dd70*/  ISETP.GE.U32.AND P1, PT, R240, 0x7fffff62, PT ;  /* 0x7fffff62f000780c */ /* 0x000fc60003f26070 */
[----:B----4-:R-:W4:Y:S01]  /*dd80*/  LDL.LU.64 R58, [R1+0xd0] ;  /* 0x0000d000013a7983 */ /* 0x010f220000300a00 */
[----:B------:R-:W-:-:S03]  /*dd90*/  IADD3 R240, R7, -0x7d, RZ ;  /* 0xffffff8307f07810 */ /* 0x000fc60007ffe0ff */
[----:B------:R-:W-:Y:S01]  /*dda0*/  LDGSTS.E [R246+0x1c004], desc[UR16][R244.64], !P2 ;  /* 0x1c004000f4f67fae */ /* 0x000fe2000d121850 */
[----:B------:R-:W-:Y:S01]  /*ddb0*/  ISETP.GE.U32.AND P2, PT, R4, 0x7fffff61, PT ;  /* 0x7fffff610400780c */ /* 0x000fe20003f46070 */
[----:B------:R-:W-:Y:S02]  /*ddc0*/  VIADD R4, R6, 0xffffff82 ;  /* 0xffffff8206047836 */ /* 0x000fe40000000000 */
[----:B------:R-:W-:-:S04]  /*ddd0*/  IMAD.WIDE R54, R2, 0x4, R54 ;  /* 0x0000000402367825 */ /* 0x000fc800078e0236 */
[C---:B------:R-:W-:Y:S01]  /*dde0*/  IMAD.WIDE R52, R2.reuse, 0x4, R52 ;  /* 0x0000000402347825 */ /* 0x040fe200078e0234 */
[----:B------:R-:W-:Y:S04]  /*ddf0*/  STL.64 [R1+0x488], R54 ;  /* 0x0004883601007387 */ /* 0x000fe80000100a00 */
[----:B------:R1:W-:Y:S04]  /*de00*/  STL.64 [R1+0x480], R52 ;  /* 0x0004803401007387 */ /* 0x0003e80000100a00 */
[----:B------:R-:W-:Y:S01]  /*de10*/  LDGSTS.E [R246+0x18008], desc[UR16][R54.64], !P3 ;  /* 0x1800800036f67fae */ /* 0x000fe2000d921850 */
[----:B------:R-:W-:-:S03]  /*de20*/  IMAD.WIDE R48, R2, 0x4, R48 ;  /* 0x0000000402307825 */ /* 0x000fc600078e0230 */
[----:B------:R-:W-:Y:S01]  /*de30*/  LDGSTS.E [R246+0x1c008], desc[UR16][R52.64], !P3 ;  /* 0x1c00800034f67fae */ /* 0x000fe2000d921850 */
[----:B------:R-:W-:-:S03]  /*de40*/  IMAD.WIDE R6, R2, 0x4, R72 ;  /* 0x0000000402067825 */ /* 0x000fc600078e0248 */
[----:B------:R1:W-:Y:S04]  /*de50*/  STL.64 [R1+0x478], R48 ;  /* 0x0004783001007387 */ /* 0x0003e80000100a00 */
[----:B------:R-:W-:Y:S04]  /*de60*/  LDGSTS.E [R246+0x1800c], desc[UR16][R48.64], !P4 ;  /* 0x1800c00030f67fae */ /* 0x000fe8000e121850 */
[----:B-1----:R-:W4:Y:S04]  /*de70*/  LDL.LU.64 R52, [R1+0xc8] ;  /* 0x0000c80001347983 */ /* 0x002f280000300a00 */
[----:B------:R1:W-:Y:S04]  /*de80*/  STL.64 [R1+0x470], R6 ;  /* 0x0004700601007387 */ /* 0x0003e80000100a00 */
[----:B------:R-:W4:Y:S04]  /*de90*/  LDL.LU.64 R72, [R1+0xc0] ;  /* 0x0000c00001487983 */ /* 0x000f280000300a00 */
[----:B------:R-:W4:Y:S04]  /*dea0*/  LDL.LU.64 R54, [R1+0xb8] ;  /* 0x0000b80001367983 */ /* 0x000f280000300a00 */
[----:B------:R-:W4:Y:S01]  /*deb0*/  LDL.LU.64 R48, [R1+0xb0] ;  /* 0x0000b00001307983 */ /* 0x000f220000300a00 */
[----:B------:R-:W-:-:S03]  /*dec0*/  ISETP.GE.U32.AND P3, PT, R240, 0x7fffff44, PT ;  /* 0x7fffff44f000780c */ /* 0x000fc60003f66070 */
[----:B------:R1:W-:Y:S01]  /*ded0*/  LDGSTS.E [R246+0x1c00c], desc[UR16][R6.64], !P4 ;  /* 0x1c00c00006f67fae */ /* 0x0003e2000e121850 */
[----:B------:R-:W-:Y:S01]  /*dee0*/  ISETP.GE.U32.AND P4, PT, R4, 0x7fffff43, PT ;  /* 0x7fffff430400780c */ /* 0x000fe20003f86070 */
[----:B------:R-:W-:Y:S01]  /*def0*/  VIADD R4, R243, 0xffffff81 ;  /* 0xffffff81f3047836 */ /* 0x000fe20000000000 */
[----:B------:R-:W-:Y:S01]  /*df00*/  IADD3 R240, R242, -0x80, RZ ;  /* 0xffffff80f2f07810 */ /* 0x000fe20007ffe0ff */
[----:B------:R1:W-:Y:S02]  /*df10*/  STL.64 [R1+0xe20], R246 ;  /* 0x000e20f601007387 */ /* 0x0003e40000100a00 */
[----:B-1----:R-:W1:Y:S08]  /*df20*/  LDC R7, c[0x0][0x230] ;  /* 0x00008c00ff077b82 */ /* 0x002e700000000800 */
[----:B------:R-:W1:Y:S08]  /*df30*/  LDC R6, c[0x0][0x230] ;  /* 0x00008c00ff067b82 */ /* 0x000e700000000800 */
[----:B------:R-:W1:Y:S08]  /*df40*/  LDC R247, c[0x0][0x230] ;  /* 0x00008c00fff77b82 */ /* 0x000e700000000800 */
[----:B------:R-:W1:Y:S01]  /*df50*/  LDC R246, c[0x0][0x230] ;  /* 0x00008c00fff67b82 */ /* 0x000e620000000800 */
[----:B---3--:R-:W-:-:S02]  /*df60*/  IMAD.WIDE R242, R2, 0x4, R50 ;  /* 0x0000000402f27825 */ /* 0x008fc400078e0232 */
[----:B------:R-:W3:Y:S02]  /*df70*/  S2R R51, SR_TID.X ;  /* 0x0000000000337919 */ /* 0x000ee40000002100 */
[----:B--2---:R-:W-:-:S04]  /*df80*/  IMAD.WIDE R56, R2, 0x4, R56 ;  /* 0x0000000402387825 */ /* 0x004fc800078e0238 */
[C---:B------:R-:W-:Y:S01]  /*df90*/  IMAD.WIDE R14, R2.reuse, 0x4, R14 ;  /* 0x00000004020e7825 */ /* 0x040fe200078e020e */
[----:B------:R-:W-:Y:S03]  /*dfa0*/  STL.64 [R1+0x650], R56 ;  /* 0x0006503801007387 */ /* 0x000fe60000100a00 */
[----:B----4-:R-:W-:Y:S01]  /*dfb0*/  IMAD.WIDE R58, R2, 0x4, R58 ;  /* 0x00000004023a7825 */ /* 0x010fe200078e023a */
[----:B------:R2:W-:Y:S04]  /*dfc0*/  STL.64 [R1+0x648], R14 ;  /* 0x0006480e01007387 */ /* 0x0005e80000100a00 */
[----:B------:R-:W-:Y:S04]  /*dfd0*/  LDGSTS.E [R10+0x10000], desc[UR16][R56.64], !P5 ;  /* 0x10000000380a7fae */ /* 0x000fe8000e921850 */
[----:B------:R-:W-:Y:S04]  /*dfe0*/  LDGSTS.E [R10+0x14000], desc[UR16][R14.64], !P5 ;  /* 0x140000000e0a7fae */ /* 0x000fe8000e921850 */
[----:B------:R-:W-:Y:S04]  /*dff0*/  STL.64 [R1+0x640], R242 ;  /* 0x000640f201007387 */ /* 0x000fe80000100a00 */
[----:B------:R4:W-:Y:S04]  /*e000*/  LDGSTS.E [R10+0x10004], desc[UR16][R242.64], !P6 ;  /* 0x10004000f20a7fae */ /* 0x0009e8000f121850 */
[----:B--2---:R-:W2:Y:S01]  /*e010*/  LDL.LU.64 R14, [R1+0xa8] ;  /* 0x0000a800010e7983 */ /* 0x004ea20000300a00 */
[----:B---3--:R-:W-:-:S03]  /*e020*/  LOP3.LUT R51, R51, 0x3f, RZ, 0xc0, !PT ;  /* 0x0000003f33337812 */ /* 0x008fc600078ec0ff */
[----:B------:R3:W-:Y:S01]  /*e030*/  STL.64 [R1+0x638], R58 ;  /* 0x0006383a01007387 */ /* 0x0007e20000100a00 */
[----:B------:R-:W-:-:S03]  /*e040*/  ISETP.GE.AND P5, PT, R51, R240, PT ;  /* 0x000000f03300720c */ /* 0x000fc60003fa6270 */
[----:B------:R-:W2:Y:S04]  /*e050*/  LDL.LU.64 R56, [R1+0xa0] ;  /* 0x0000a00001387983 */ /* 0x000ea80000300a00 */
[----:B------:R2:W-:Y:S01]  /*e060*/  LDGSTS.E [R10+0x14004], desc[UR16][R58.64], !P6 ;  /* 0x140040003a0a7fae */ /* 0x0005e2000f121850 */
[----:B------:R-:W-:Y:S02]  /*e070*/  ISETP.GE.U32.AND P6, PT, R4, 0x7fffff42, PT ;  /* 0x7fffff420400780c */ /* 0x000fe40003fc6070 */
[----:B------:R-:W-:Y:S01]  /*e080*/  SEL R4, RZ, 0x4, P5 ;  /* 0x00000004ff047807 */ /* 0x000fe20002800000 */
[----:B------:R-:W2:Y:S01]  /*e090*/  LDL.LU.64 R50, [R1+0x98] ;  /* 0x0000980001327983 */ /* 0x000ea20000300a00 */
[----:B------:R-:W-:-:S03]  /*e0a0*/  ISETP.GT.AND P5, PT, R241, 0xbf, PT ;  /* 0x000000bff100780c */ /* 0x000fc60003fa4270 */
[----:B------:R-:W2:Y:S04]  /*e0b0*/  LDL.LU R241, [R1+0xe80] ;  /* 0x000e800001f17983 */ /* 0x000ea80000300800 */
[----:B---3--:R-:W3:Y:S01]  /*e0c0*/  LDL.LU.64 R58, [R1+0x90] ;  /* 0x00009000013a7983 */ /* 0x008ee20000300a00 */
[----:B------:R-:W-:-:S05]  /*e0d0*/  IMAD.WIDE R248, R2, 0x4, R52 ;  /* 0x0000000402f87825 */ /* 0x000fca00078e0234 */
[----:B------:R1:W-:Y:S01]  /*e0e0*/  STL.64 [R1+0x630], R248 ;  /* 0x000630f801007387 */ /* 0x0003e20000100a00 */
[----:B------:R-:W-:-:S03]  /*e0f0*/  IMAD.WIDE R52, R2, 0x4, R72 ;  /* 0x0000000402347825 */ /* 0x000fc600078e0248 */
[----:B------:R3:W-:Y:S01]  /*e100*/  LDGSTS.E [R10+0x10008], desc[UR16][R248.64], !P1 ;  /* 0x10008000f80a7fae */ /* 0x0007e2000c921850 */
[----:B------:R-:W-:-:S03]  /*e110*/  IMAD.WIDE R244, R2, 0x4, R54 ;  /* 0x0000000402f47825 */ /* 0x000fc600078e0236 */
[----:B------:R-:W3:Y:S04]  /*e120*/  LDL.LU.64 R72, [R1+0x88] ;  /* 0x0000880001487983 */ /* 0x000ee80000300a00 */
[----:B------:R1:W-:Y:S01]  /*e130*/  STL.64 [R1+0x628], R52 ;  /* 0x0006283401007387 */ /* 0x0003e20000100a00 */
[----:B----4-:R-:W-:-:S03]  /*e140*/  IMAD.WIDE R242, R2, 0x4, R48 ;  /* 0x0000000402f27825 */ /* 0x010fc600078e0230 */
[----:B------:R-:W4:Y:S04]  /*e150*/  LDL.LU.64 R54, [R1+0x80] ;  /* 0x0000800001367983 */ /* 0x000f280000300a00 */
[----:B------:R-:W-:Y:S04]  /*e160*/  STL.64 [R1+0x820], R244 ;  /* 0x000820f401007387 */ /* 0x000fe80000100a00 */
[----:B------:R-:W4:Y:S04]  /*e170*/  LDL.LU.64 R48, [R1+0x78] ;  /* 0x0000780001307983 */ /* 0x000f280000300a00 */
[----:B-1----:R-:W4:Y:S01]  /*e180*/  LDL.LU.64 R248, [R1+0x70] ;  /* 0x0000700001f87983 */ /* 0x002f220000300a00 */
[----:B------:R-:W-:-:S02]  /*e190*/  SEL R4, R4, RZ, P5 ;  /* 0x000000ff04047207 */ /* 0x000fc40002800000 */
[----:B------:R-:W-:Y:S01]  /*e1a0*/  ISETP.GE.U32.AND P5, PT, R240, 0x7fffff41, PT ;  /* 0x7fffff41f000780c */ /* 0x000fe20003fa6070 */
[----:B------:R1:W-:Y:S01]  /*e1b0*/  STL.64 [R1+0x840], R242 ;  /* 0x000840f201007387 */ /* 0x0003e20000100a00 */
[----:B------:R-:W-:-:S03]  /*e1c0*/  VIADD R240, R250, 0xffffff7f ;  /* 0xffffff7ffaf07836 */ /* 0x000fc60000000000 */
[----:B------:R-:W-:Y:S01]  /*e1d0*/  LDGSTS.E [R10+0x14008], desc[UR16][R52.64], !P1 ;  /* 0x14008000340a7fae */ /* 0x000fe2000c921850 */
[----:B------:R-:W-:-:S03]  /*e1e0*/  ISETP.NE.U32.AND P1, PT, R4, RZ, PT ;  /* 0x000000ff0400720c */ /* 0x000fc60003f25070 */
[----:B------:R-:W-:Y:S01]  /*e1f0*/  LDGSTS.E [R10+0x1000c], desc[UR16][R244.64], !P2 ;  /* 0x1000c000f40a7fae */ /* 0x000fe2000d121850 */
[----:B------:R-:W-:-:S03]  /*e200*/  IADD3 R4, R6, -0x83, RZ ;  /* 0xffffff7d06047810 */ /* 0x000fc60007ffe0ff */
[----:B------:R-:W-:Y:S04]  /*e210*/  LDGSTS.E [R10+0x1400c], desc[UR16][R242.64], !P2 ;  /* 0x1400c000f20a7fae */ /* 0x000fe8000d121850 */
[----:B------:R-:W4:Y:S01]  /*e220*/  LDL.LU.64 R52, [R1+0xe78] ;  /* 0x000e780001347983 */ /* 0x000f220000300a00 */
[----:B------:R-:W-:Y:S01]  /*e230*/  ISETP.GE.U32.AND P2, PT, R240, 0x7fffff40, PT ;  /* 0x7fffff40f000780c */ /* 0x000fe20003f46070 */
[----:B------:R-:W-:Y:S02]  /*e240*/  VIADD R240, R7, 0xffffff7e ;  /* 0xffffff7e07f07836 */ /* 0x000fe40000000000 */
[----:B--2---:R-:W-:-:S05]  /*e250*/  IMAD.WIDE R14, R2, 0x4, R14 ;  /* 0x00000004020e7825 */ /* 0x004fca00078e020e */
[----:B------:R2:W-:Y:S01]  /*e260*/  STL.64 [R1+0x808], R14 ;  /* 0x0008080e01007387 */ /* 0x0005e20000100a00 */
[----:B------:R-:W-:-:S03]  /*e270*/  IMAD.WIDE R56, R2, 0x4, R56 ;  /* 0x0000000402387825 */ /* 0x000fc600078e0238 */
[----:B------:R-:W4:Y:S04]  /*e280*/  LDL.LU.64 R250, [R1+0x68] ;  /* 0x0000680001fa7983 */ /* 0x000f280000300a00 */
[----:B------:R2:W-:Y:S01]  /*e290*/  STL.64 [R1+0x838], R56 ;  /* 0x0008383801007387 */ /* 0x0005e20000100a00 */
[----:B------:R-:W-:-:S03]  /*e2a0*/  IMAD.WIDE R50, R2, 0x4, R50 ;  /* 0x0000000402327825 */ /* 0x000fc600078e0232 */
[----:B-1----:R-:W4:Y:S04]  /*e2b0*/  LDL.LU.64 R242, [R1+0x48] ;  /* 0x0000480001f27983 */ /* 0x002f280000300a00 */
[----:B------:R-:W4:Y:S01]  /*e2c0*/  LDL.LU.64 R244, [R1+0x28] ;  /* 0x0000280001f47983 */ /* 0x000f220000300a00 */
[----:B---3--:R-:W-:-:S03]  /*e2d0*/  IMAD.WIDE R58, R2, 0x4, R58 ;  /* 0x00000004023a7825 */ /* 0x008fc600078e023a */
[----:B------:R1:W-:Y:S04]  /*e2e0*/  STL.64 [R1+0x468], R50 ;  /* 0x0004683201007387 */ /* 0x0003e80000100a00 */
[----:B------:R-:W3:Y:S04]  /*e2f0*/  LDL.LU.64 R6, [R1+0x8] ;  /* 0x0000080001067983 */ /* 0x000ee80000300a00 */
[----:B------:R-:W-:Y:S04]  /*e300*/  LDGSTS.E [R10+0x18000], desc[UR16][R14.64], !P3 ;  /* 0x180000000e0a7fae */ /* 0x000fe8000d921850 */
[----:B------:R-:W-:Y:S04]  /*e310*/  LDGSTS.E [R10+0x1c000], desc[UR16][R56.64], !P3 ;  /* 0x1c000000380a7fae */ /* 0x000fe8000d921850 */
[----:B------:R-:W-:Y:S04]  /*e320*/  LDGSTS.E [R10+0x18004], desc[UR16][R50.64], !P4 ;  /* 0x18004000320a7fae */ /* 0x000fe8000e121850 */
[----:B--2---:R-:W2:Y:S04]  /*e330*/  LDL.LU.64 R14, [R1+0xe70] ;  /* 0x000e7000010e7983 */ /* 0x004ea80000300a00 */
[----:B------:R-:W2:Y:S04]  /*e340*/  LDL.LU.64 R56, [R1+0xe68] ;  /* 0x000e680001387983 */ /* 0x000ea80000300a00 */
[----:B------:R4:W-:Y:S04]  /*e350*/  STL.64 [R1+0x830], R58 ;  /* 0x0008303a01007387 */ /* 0x0009e80000100a00 */
[----:B-1----:R-:W2:Y:S01]  /*e360*/  LDL.LU.64 R50, [R1+0xe60] ;  /* 0x000e600001327983 */ /* 0x002ea20000300a00 */
[----:B------:R-:W-:-:S03]  /*e370*/  IMAD.WIDE R72, R2, 0x4, R72 ;  /* 0x0000000402487825 */ /* 0x000fc600078e0248 */
[----:B------:R-:W-:Y:S04]  /*e380*/  LDGSTS.E [R10+0x1c004], desc[UR16][R58.64], !P4 ;  /* 0x1c0040003a0a7fae */ /* 0x000fe8000e121850 */
[----:B------:R-:W-:Y:S01]  /*e390*/  LDGSTS.E [R10+0x18008], desc[UR16][R72.64], !P6 ;  /* 0x18008000480a7fae */ /* 0x000fe2000f121850 */
[----:B----4-:R-:W-:-:S05]  /*e3a0*/  IMAD.WIDE R54, R2, 0x4, R54 ;  /* 0x0000000402367825 */ /* 0x010fca00078e0236 */
[----:B------:R-:W-:Y:S01]  /*e3b0*/  LDGSTS.E [R10+0x1c008], desc[UR16][R54.64], !P6 ;  /* 0x1c008000360a7fae */ /* 0x000fe2000f121850 */
[----:B------:R-:W-:-:S03]  /*e3c0*/  IMAD.WIDE R48, R2, 0x4, R48 ;  /* 0x0000000402307825 */ /* 0x000fc600078e0230 */
[----:B------:R-:W4:Y:S01]  /*e3d0*/  LDL.LU.64 R58, [R1+0xe58] ;  /* 0x000e5800013a7983 */ /* 0x000f220000300a00 */
[----:B------:R-:W-:-:S03]  /*e3e0*/  IMAD.WIDE R248, R2, 0x4, R248 ;  /* 0x0000000402f87825 */ /* 0x000fc600078e02f8 */
[----:B------:R1:W-:Y:S04]  /*e3f0*/  STL.64 [R1+0x460], R72 ;  /* 0x0004604801007387 */ /* 0x0003e80000100a00 */
[----:B------:R1:W-:Y:S04]  /*e400*/  STL.64 [R1+0x828], R54 ;  /* 0x0008283601007387 */ /* 0x0003e80000100a00 */
[----:B------:R-:W-:Y:S04]  /*e410*/  STL.64 [R1+0xe28], R2 ;  /* 0x000e280201007387 */ /* 0x000fe80000100a00 */
[----:B-1----:R-:W2:Y:S04]  /*e420*/  LDL.LU.64 R72, [R1+0xe50] ;  /* 0x000e500001487983 */ /* 0x002ea80000300a00 */
[----:B------:R1:W-:Y:S04]  /*e430*/  STL.64 [R1+0x458], R48 ;  /* 0x0004583001007387 */ /* 0x0003e80000100a00 */
[----:B------:R-:W4:Y:S04]  /*e440*/  LDL.LU.64 R54, [R1+0xe48] ;  /* 0x000e480001367983 */ /* 0x000f280000300a00 */
[----:B------:R-:W-:Y:S04]  /*e450*/  STL.64 [R1+0x818], R248 ;  /* 0x000818f801007387 */ /* 0x000fe80000100a00 */
[----:B------:R-:W-:Y:S01]  /*e460*/  LDGSTS.E [R10+0x1800c], desc[UR16][R48.64], !P5 ;  /* 0x1800c000300a7fae */ /* 0x000fe2000e921850 */
[----:B------:R-:W-:-:S02]  /*e470*/  ISETP.GE.U32.AND P3, PT, R240, 0x7fffff3f, PT ;  /* 0x7fffff3ff000780c */ /* 0x000fc40003f66070 */
[----:B------:R-:W1:Y:S01]  /*e480*/  LDC R240, c[0x0][0x230] ;  /* 0x00008c00fff07b82 */ /* 0x000e620000000800 */
[----:B------:R-:W-:Y:S01]  /*e490*/  ISETP.GE.U32.AND P4, PT, R4, 0x7fffff3e, PT ;  /* 0x7fffff3e0400780c */ /* 0x000fe20003f86070 */
[----:B-1----:R-:W2:Y:S01]  /*e4a0*/  LDL.LU.64 R48, [R1+0xe40] ;  /* 0x000e400001307983 */ /* 0x002ea20000300a00 */
[----:B------:R-:W-:-:S03]  /*e4b0*/  VIADD R4, R247, 0xffffff5f ;  /* 0xffffff5ff7047836 */ /* 0x000fc60000000000 */
[----:B------:R1:W-:Y:S02]  /*e4c0*/  LDGSTS.E [R10+0x1c00c], desc[UR16][R248.64], !P5 ;  /* 0x1c00c000f80a7fae */ /* 0x0003e4000e921850 */
[----:B------:R-:W-:Y:S02]  /*e4d0*/  ISETP.GE.U32.AND P5, PT, R4, 0x7fffff20, PT ;  /* 0x7fffff200400780c */ /* 0x000fe40003fa6070 */
[----:B------:R-:W-:Y:S01]  /*e4e0*/  SHF.L.U32 R4, R241, 0x6, RZ ;  /* 0x00000006f1047819 */ /* 0x000fe200000006ff */
[----:B------:R-:W-:Y:S01]  /*e4f0*/  VIADD R240, R240, 0xffffff7c ;  /* 0xffffff7cf0f07836 */ /* 0x000fe20000000000 */
[----:B------:R-:W1:Y:S01]  /*e500*/  LDC R241, c[0x0][0x230] ;  /* 0x00008c00fff17b82 */ /* 0x000e620000000800 */
[----:B------:R-:W-:Y:S03]  /*e510*/  STL.64 [R1+0xe30], R10 ;  /* 0x000e300a01007387 */ /* 0x000fe60000100a00 */
[----:B------:R-:W-:Y:S01]  /*e520*/  ISETP.GE.U32.AND P6, PT, R240, 0x7fffff3d, PT ;  /* 0x7fffff3df000780c */ /* 0x000fe20003fc6070 */
[----:B------:R-:W-:Y:S01]  /*e530*/  VIADD R240, R246, 0xffffff5e ;  /* 0xffffff5ef6f07836 */ /* 0x000fe20000000000 */
[----:B------:R-:W0:Y:S04]  /*e540*/  LDGDEPBAR ;  /* 0x00000000000079af */ /* 0x000e280000000000 */
[----:B-1----:R1:W-:Y:S02]  /*e550*/  STL.64 [R1+0xe38], R240 ;  /* 0x000e38f001007387 */ /* 0x0023e40000100a00 */
[----:B-1----:R-:W-:-:S04]  /*e560*/  IMAD.WIDE R240, R4, 0x4, R250 ;  /* 0x0000000404f07825 */ /* 0x002fc800078e02fa */
[C---:B------:R-:W-:Y:S01]  /*e570*/  IMAD.WIDE R2, R4.reuse, 0x4, R242 ;  /* 0x0000000404027825 */ /* 0x040fe200078e02f2 */
[----:B------:R-:W-:Y:S03]  /*e580*/  STL.64 [R1+0x410], R240 ;  /* 0x000410f001007387 */ /* 0x000fe60000100a00 */
[C---:B------:R-:W-:Y:S01]  /*e590*/  IMAD.WIDE R10, R4.reuse, 0x4, R244 ;  /* 0x00000004040a7825 */ /* 0x040fe200078e02f4 */
[----:B------:R2:W-:Y:S04]  /*e5a0*/  STL.64 [R1+0x408], R2 ;  /* 0x0004080201007387 */ /* 0x0005e80000100a00 */
[----:B------:R-:W-:Y:S01]  /*e5b0*/  STL.64 [R1+0x400], R10 ;  /* 0x0004000a01007387 */ /* 0x000fe20000100a00 */
[----:B---3--:R-:W-:-:S03]  /*e5c0*/  IMAD.WIDE R6, R4, 0x4, R6 ;  /* 0x0000000404067825 */ /* 0x008fc600078e0206 */
[----:B------:R-:W3:Y:S04]  /*e5d0*/  LDL.LU.64 R250, [R1+0x60] ;  /* 0x0000600001fa7983 */ /* 0x000ee80000300a00 */
[----:B------:R1:W-:Y:S04]  /*e5e0*/  STL.64 [R1+0x3f8], R6 ;  /* 0x0003f80601007387 */ /* 0x0003e80000100a00 */
[----:B------:R-:W3:Y:S01]  /*e5f0*/  LDL.LU.64 R242, [R1+0x40] ;  /* 0x0000400001f27983 */ /* 0x000ee20000300a00 */
[----:B--2---:R-:W-:-:S05]  /*e600*/  IMAD.WIDE R2, R4, 0x4, R48 ;  /* 0x0000000404027825 */ /* 0x004fca00078e0230 */
[----:B------:R2:W-:Y:S04]  /*e610*/  STL.64 [R1+0x450], R2 ;  /* 0x0004500201007387 */ /* 0x0005e80000100a00 */
[----:B------:R-:W3:Y:S04]  /*e620*/  LDL.LU.64 R244, [R1+0x20] ;  /* 0x0000200001f47983 */ /* 0x000ee80000300a00 */
[----:B-1----:R-:W3:Y:S01]  /*e630*/  LDL.LU.64 R6, [R1] ;  /* 0x0000000001067983 */ /* 0x002ee20000300a00 */
[----:B----4-:R-:W-:-:S04]  /*e640*/  IMAD.WIDE R10, R4, 0x4, R54 ;  /* 0x00000004040a7825 */ /* 0x010fc800078e0236 */
[C---:B--2---:R-:W-:Y:S01]  /*e650*/  IMAD.WIDE R2, R4.reuse, 0x4, R72 ;  /* 0x0000000404027825 */ /* 0x044fe200078e0248 */
[----:B------:R1:W-:Y:S03]  /*e660*/  STL.64 [R1+0x448], R10 ;  /* 0x0004480a01007387 */ /* 0x0003e60000100a00 */
[C---:B------:R-:W-:Y:S01]  /*e670*/  IMAD.WIDE R48, R4.reuse, 0x4, R58 ;  /* 0x0000000404307825 */ /* 0x040fe200078e023a */
[----:B------:R2:W-:Y:S03]  /*e680*/  STL.64 [R1+0x440], R2 ;  /* 0x0004400201007387 */ /* 0x0005e60000100a00 */
[C---:B------:R-:W-:Y:S01]  /*e690*/  IMAD.WIDE R14, R4.reuse, 0x4, R14 ;  /* 0x00000004040e7825 */ /* 0x040fe200078e020e */
[----:B------:R-:W-:Y:S03]  /*e6a0*/  STL.64 [R1+0x438], R48 ;  /* 0x0004383001007387 */ /* 0x000fe60000100a00 */
[----:B-1----:R-:W-:-:S04]  /*e6b0*/  IMAD.WIDE R10, R4, 0x4, R50 ;  /* 0x00000004040a7825 */ /* 0x002fc800078e0232 */
[C---:B--2---:R-:W-:Y:S01]  /*e6c0*/  IMAD.WIDE R2, R4.reuse, 0x4, R56 ;  /* 0x0000000404027825 */ /* 0x044fe200078e0238 */
[----:B------:R1:W-:Y:S04]  /*e6d0*/  STL.64 [R1+0x430], R10 ;  /* 0x0004300a01007387 */ /* 0x0003e80000100a00 */
[----:B------:R2:W-:Y:S04]  /*e6e0*/  STL.64 [R1+0x428], R2 ;  /* 0x0004280201007387 */ /* 0x0005e80000100a00 */
[----:B------:R4:W-:Y:S01]  /*e6f0*/  STL.64 [R1+0x420], R14 ;  /* 0x0004200e01007387 */ /* 0x0009e20000100a00 */
[----:B-1----:R-:W-:-:S04]  /*e700*/  IMAD.WIDE R10, R4, 0x4, R52 ;  /* 0x00000004040a7825 */ /* 0x002fc800078e0234 */
[C---:B--2---:R-:W-:Y:S01]  /*e710*/  IMAD.WIDE R2, R4.reuse, 0x4, R60 ;  /* 0x0000000404027825 */ /* 0x044fe200078e023c */
[----:B------:R1:W-:Y:S03]  /*e720*/  STL.64 [R1+0x418], R10 ;  /* 0x0004180a01007387 */ /* 0x0003e60000100a00 */
[C---:B----4-:R-:W-:Y:S01]  /*e730*/  IMAD.WIDE R14, R4.reuse, 0x4, R80 ;  /* 0x00000004040e7825 */ /* 0x050fe200078e0250 */
        /* <DEDUP_REMOVED lines=37> */
[----:B------:R-:W-:Y:S01]  /*e990*/  STL.64 [R1+0x358], R14 ;  /* 0x0003580e01007387 */ /* 0x000fe20000100a00 */
[----:B---3--:R-:W-:-:S05]  /*e9a0*/  IMAD.WIDE R10, R4, 0x4, R250 ;  /* 0x00000004040a7825 */ /* 0x008fca00078e02fa */
[----:B------:R-:W-:Y:S01]  /*e9b0*/  STL.64 [R1+0x350], R10 ;  /* 0x0003500a01007387 */ /* 0x000fe20000100a00 */
[----:B-1----:R-:W-:-:S05]  /*e9c0*/  IMAD.WIDE R2, R4, 0x4, R242 ;  /* 0x0000000404027825 */ /* 0x002fca00078e02f2 */
[----:B------:R1:W-:Y:S02]  /*e9d0*/  STL.64 [R1+0x348], R2 ;  /* 0x0003480201007387 */ /* 0x0003e40000100a00 */
[----:B-1----:R-:W-:-:S04]  /*e9e0*/  IMAD.WIDE R2, R4, 0x4, R94 ;  /* 0x0000000404027825 */ /* 0x002fc800078e025e */
[----:B------:R-:W-:-:S04]  /*e9f0*/  IMAD.WIDE R14, R4, 0x4, R244 ;  /* 0x00000004040e7825 */ /* 0x000fc800078e02f4 */
[C---:B------:R-:W-:Y:S01]  /*ea00*/  IMAD.WIDE R10, R4.reuse, 0x4, R6 ;  /* 0x00000004040a7825 */ /* 0x040fe200078e0206 */
[----:B------:R-:W-:Y:S03]  /*ea10*/  STL.64 [R1+0x340], R14 ;  /* 0x0003400e01007387 */ /* 0x000fe60000100a00 */
[C---:B------:R-:W-:Y:S01]  /*ea20*/  IMAD.WIDE R6, R4.reuse, 0x4, R88 ;  /* 0x0000000404067825 */ /* 0x040fe200078e0258 */
[----:B------:R1:W-:Y:S04]  /*ea30*/  STL.64 [R1+0x338], R10 ;  /* 0x0003380a01007387 */ /* 0x0003e80000100a00 */
[----:B------:R2:W-:Y:S04]  /*ea40*/  STL.64 [R1+0x330], R2 ;  /* 0x0003300201007387 */ /* 0x0005e80000100a00 */
[----:B------:R3:W-:Y:S01]  /*ea50*/  STL.64 [R1+0x328], R6 ;  /* 0x0003280601007387 */ /* 0x0007e20000100a00 */
[----:B-1----:R-:W-:-:S04]  /*ea60*/  IMAD.WIDE R10, R4, 0x4, R120 ;  /* 0x00000004040a7825 */ /* 0x002fc800078e0278 */
[C---:B--2---:R-:W-:Y:S01]  /*ea70*/  IMAD.WIDE R2, R4.reuse, 0x4, R92 ;  /* 0x0000000404027825 */ /* 0x044fe200078e025c */
[----:B------:R1:W-:Y:S03]  /*ea80*/  STL.64 [R1+0x320], R10 ;  /* 0x0003200a01007387 */ /* 0x0003e60000100a00 */
[C---:B---3--:R-:W-:Y:S01]  /*ea90*/  IMAD.WIDE R6, R4.reuse, 0x4, R102 ;  /* 0x0000000404067825 */ /* 0x048fe200078e0266 */
[----:B------:R2:W-:Y:S04]  /*eaa0*/  STL.64 [R1+0x318], R2 ;  /* 0x0003180201007387 */ /* 0x0005e80000100a00 */
[----:B------:R3:W-:Y:S01]  /*eab0*/  STL.64 [R1+0x310], R6 ;  /* 0x0003100601007387 */ /* 0x0007e20000100a00 */
[----:B-1----:R-:W-:-:S04]  /*eac0*/  IMAD.WIDE R10, R4, 0x4, R96 ;  /* 0x00000004040a7825 */ /* 0x002fc800078e0260 */
[C---:B--2---:R-:W-:Y:S01]  /*ead0*/  IMAD.WIDE R2, R4.reuse, 0x4, R128 ;  /* 0x0000000404027825 */ /* 0x044fe200078e0280 */
[----:B------:R-:W-:Y:S03]  /*eae0*/  STL.64 [R1+0x308], R10 ;  /* 0x0003080a01007387 */ /* 0x000fe60000100a00 */
[C---:B---3--:R-:W-:Y:S01]  /*eaf0*/  IMAD.WIDE R6, R4.reuse, 0x4, R196 ;  /* 0x0000000404067825 */ /* 0x048fe200078e02c4 */
[----:B------:R-:W2:Y:S04]  /*eb00*/  LDL.LU.64 R72, [R1+0x58] ;  /* 0x0000580001487983 */ /* 0x000ea80000300a00 */
[----:B------:R1:W-:Y:S04]  /*eb10*/  STL.64 [R1+0x300], R2 ;  /* 0x0003000201007387 */ /* 0x0003e80000100a00 */
[----:B------:R3:W-:Y:S04]  /*eb20*/  STL.64 [R1+0x2f8], R6 ;  /* 0x0002f80601007387 */ /* 0x0007e80000100a00 */
[----:B------:R-:W4:Y:S01]  /*eb30*/  LDL.LU.64 R54, [R1+0x38] ;  /* 0x0000380001367983 */ /* 0x000f220000300a00 */
[----:B-1----:R-:W-:-:S05]  /*eb40*/  IMAD.WIDE R2, R4, 0x4, R100 ;  /* 0x0000000404027825 */ /* 0x002fca00078e0264 */
[----:B------:R1:W-:Y:S04]  /*eb50*/  STL.64 [R1+0x2f0], R2 ;  /* 0x0002f00201007387 */ /* 0x0003e80000100a00 */
[----:B------:R-:W4:Y:S01]  /*eb60*/  LDL.LU.64 R48, [R1+0x18] ;  /* 0x0000180001307983 */ /* 0x000f220000300a00 */
[----:B---3--:R-:W-:-:S04]  /*eb70*/  IMAD.WIDE R6, R4, 0x4, R18 ;  /* 0x0000000404067825 */ /* 0x008fc800078e0212 */
[C---:B-1----:R-:W-:Y:S01]  /*eb80*/  IMAD.WIDE R2, R4.reuse, 0x4, R104 ;  /* 0x0000000404027825 */ /* 0x042fe200078e0268 */
[----:B------:R1:W-:Y:S03]  /*eb90*/  STL.64 [R1+0x2e8], R6 ;  /* 0x0002e80601007387 */ /* 0x0003e60000100a00 */
[C---:B------:R-:W-:Y:S01]  /*eba0*/  IMAD.WIDE R10, R4.reuse, 0x4, R136 ;  /* 0x00000004040a7825 */ /* 0x040fe200078e0288 */
[----:B------:R3:W-:Y:S04]  /*ebb0*/  STL.64 [R1+0x2e0], R2 ;  /* 0x0002e00201007387 */ /* 0x0007e80000100a00 */
[----:B------:R3:W-:Y:S01]  /*ebc0*/  STL.64 [R1+0x2d8], R10 ;  /* 0x0002d80a01007387 */ /* 0x0007e20000100a00 */
[----:B-1----:R-:W-:-:S04]  /*ebd0*/  IMAD.WIDE R6, R4, 0x4, R108 ;  /* 0x0000000404067825 */ /* 0x002fc800078e026c */
[C---:B---3--:R-:W-:Y:S01]  /*ebe0*/  IMAD.WIDE R2, R4.reuse, 0x4, R116 ;  /* 0x0000000404027825 */ /* 0x048fe200078e0274 */
[----:B------:R1:W-:Y:S03]  /*ebf0*/  STL.64 [R1+0x2d0], R6 ;  /* 0x0002d00601007387 */ /* 0x0003e60000100a00 */
[C---:B------:R-:W-:Y:S01]  /*ec00*/  IMAD.WIDE R10, R4.reuse, 0x4, R112 ;  /* 0x00000004040a7825 */ /* 0x040fe200078e0270 */
[----:B------:R3:W-:Y:S03]  /*ec10*/  STL.64 [R1+0x2c8], R2 ;  /* 0x0002c80201007387 */ /* 0x0007e60000100a00 */
[C---:B------:R-:W-:Y:S01]  /*ec20*/  IMAD.WIDE R240, R4.reuse, 0x4, R124 ;  /* 0x0000000404f07825 */ /* 0x040fe200078e027c */
[----:B------:R3:W-:Y:S03]  /*ec30*/  STL.64 [R1+0x2c0], R10 ;  /* 0x0002c00a01007387 */ /* 0x0007e60000100a00 */
[----:B-1----:R-:W-:-:S04]  /*ec40*/  IMAD.WIDE R6, R4, 0x4, R142 ;  /* 0x0000000404067825 */ /* 0x002fc800078e028e */
[C---:B---3--:R-:W-:Y:S01]  /*ec50*/  IMAD.WIDE R2, R4.reuse, 0x4, R114 ;  /* 0x0000000404027825 */ /* 0x048fe200078e0272 */
[----:B------:R-:W-:Y:S03]  /*ec60*/  STL.64 [R1+0x2b8], R6 ;  /* 0x0002b80601007387 */ /* 0x000fe60000100a00 */
[C---:B------:R-:W-:Y:S01]  /*ec70*/  IMAD.WIDE R10, R4.reuse, 0x4, R118 ;  /* 0x00000004040a7825 */ /* 0x040fe200078e0276 */
[----:B------:R1:W-:Y:S03]  /*ec80*/  STL.64 [R1+0x2b0], R2 ;  /* 0x0002b00201007387 */ /* 0x0003e60000100a00 */
[C---:B------:R-:W-:Y:S01]  /*ec90*/  IMAD.WIDE R246, R4.reuse, 0x4, R122 ;  /* 0x0000000404f67825 */ /* 0x040fe200078e027a */
[----:B------:R3:W-:Y:S03]  /*eca0*/  STL.64 [R1+0x2a8], R240 ;  /* 0x0002a8f001007387 */ /* 0x0007e60000100a00 */
[C---:B------:R-:W-:Y:S01]  /*ecb0*/  IMAD.WIDE R248, R4.reuse, 0x4, R132 ;  /* 0x0000000404f87825 */ /* 0x040fe200078e0284 */
[----:B------:R3:W-:Y:S03]  /*ecc0*/  STL.64 [R1+0x2a0], R10 ;  /* 0x0002a00a01007387 */ /* 0x0007e60000100a00 */
[----:B-1----:R-:W-:-:S04]  /*ecd0*/  IMAD.WIDE R2, R4, 0x4, R148 ;  /* 0x0000000404027825 */ /* 0x002fc800078e0294 */
[C---:B------:R-:W-:Y:S01]  /*ece0*/  IMAD.WIDE R250, R4.reuse, 0x4, R126 ;  /* 0x0000000404fa7825 */ /* 0x040fe200078e027e */
[----:B------:R1:W-:Y:S03]  /*ecf0*/  STL.64 [R1+0x298], R2 ;  /* 0x0002980201007387 */ /* 0x0003e60000100a00 */
[C---:B------:R-:W-:Y:S01]  /*ed00*/  IMAD.WIDE R242, R4.reuse, 0x4, R156 ;  /* 0x0000000404f27825 */ /* 0x040fe200078e029c */
[----:B------:R1:W-:Y:S03]  /*ed10*/  STL.64 [R1+0x290], R246 ;  /* 0x000290f601007387 */ /* 0x0003e60000100a00 */
[C---:B------:R-:W-:Y:S01]  /*ed20*/  IMAD.WIDE R244, R4.reuse, 0x4, R194 ;  /* 0x0000000404f47825 */ /* 0x040fe200078e02c2 */
[----:B------:R1:W-:Y:S03]  /*ed30*/  STL.64 [R1+0x288], R248 ;  /* 0x000288f801007387 */ /* 0x0003e60000100a00 */
[C---:B------:R-:W-:Y:S01]  /*ed40*/  IMAD.WIDE R6, R4.reuse, 0x4, R130 ;  /* 0x0000000404067825 */ /* 0x040fe200078e0282 */
[----:B------:R1:W-:Y:S03]  /*ed50*/  STL.64 [R1+0x280], R250 ;  /* 0x000280fa01007387 */ /* 0x0003e60000100a00 */
[C---:B------:R-:W-:Y:S01]  /*ed60*/  IMAD.WIDE R194, R4.reuse, 0x4, R20 ;  /* 0x0000000404c27825 */ /* 0x040fe200078e0214 */
[----:B------:R1:W-:Y:S04]  /*ed70*/  STL.64 [R1+0x278], R242 ;  /* 0x000278f201007387 */ /* 0x0003e80000100a00 */
[----:B------:R1:W-:Y:S04]  /*ed80*/  STL.64 [R1+0x270], R244 ;  /* 0x000270f401007387 */ /* 0x0003e80000100a00 */
[----:B------:R1:W-:Y:S04]  /*ed90*/  STL.64 [R1+0x268], R6 ;  /* 0x0002680601007387 */ /* 0x0003e80000100a00 */
[----:B------:R-:W-:Y:S01]  /*eda0*/  STL.64 [R1+0x260], R194 ;  /* 0x000260c201007387 */ /* 0x000fe20000100a00 */
[----:B------:R-:W-:-:S04]  /*edb0*/  IMAD.WIDE R196, R4, 0x4, R134 ;  /* 0x0000000404c47825 */ /* 0x000fc800078e0286 */
        /* <DEDUP_REMOVED lines=28> */
[C---:B--2---:R-:W-:Y:S02]  /*ef80*/  IMAD.WIDE R166, R4.reuse, 0x4, R72 ;  /* 0x0000000404a67825 */ /* 0x044fe400078e0248 */
[----:B------:R-:W2:Y:S02]  /*ef90*/  LDL.LU.64 R72, [R1+0x50] ;  /* 0x0000500001487983 */ /* 0x000ea40000300a00 */
[C---:B----4-:R-:W-:Y:S02]  /*efa0*/  IMAD.WIDE R156, R4.reuse, 0x4, R54 ;  /* 0x00000004049c7825 */ /* 0x050fe400078e0236 */
[----:B------:R-:W4:Y:S02]  /*efb0*/  LDL.LU.64 R54, [R1+0x30] ;  /* 0x0000300001367983 */ /* 0x000f240000300a00 */
[C---:B------:R-:W-:Y:S02]  /*efc0*/  IMAD.WIDE R148, R4.reuse, 0x4, R48 ;  /* 0x0000000404947825 */ /* 0x040fe400078e0230 */
[----:B------:R-:W3:Y:S04]  /*efd0*/  LDL.LU.64 R48, [R1+0x10] ;  /* 0x0000100001307983 */ /* 0x000ee80000300a00 */
[----:B------:R-:W-:Y:S04]  /*efe0*/  STL.64 [R1+0x258], R196 ;  /* 0x000258c401007387 */ /* 0x000fe80000100a00 */
        /* <DEDUP_REMOVED lines=31> */
[----:B------:R-:W3:Y:S04]  /*f1e0*/  LDL.64 R180, [R1+0x410] ;  /* 0x0004100001b47983 */ /* 0x000ee80000100a00 */
        /* <DEDUP_REMOVED lines=20> */
[----:B------:R-:W3:Y:S01]  /*f330*/  LDL.64 R170, [R1+0x3a8] ;  /* 0x0003a80001aa7983 */ /* 0x000ee20000100a00 */
[----:B------:R-:W-:-:S04]  /*f340*/  IMAD.WIDE R86, R4, 0x4, R188 ;  /* 0x0000000404567825 */ /* 0x000fc800078e02bc */
[C---:B------:R-:W-:Y:S01]  /*f350*/  IMAD.WIDE R78, R4.reuse, 0x4, R206 ;  /* 0x00000004044e7825 */ /* 0x040fe200078e02ce */
[----:B------:R-:W-:Y:S03]  /*f360*/  STL.64 [R1+0x158], R86 ;  /* 0x0001585601007387 */ /* 0x000fe60000100a00 */
        /* <DEDUP_REMOVED lines=10> */
[----:B--2---:R-:W-:-:S05]  /*f410*/  IMAD.WIDE R84, R4, 0x4, R72 ;  /* 0x0000000404547825 */ /* 0x004fca00078e0248 */
[----:B------:R-:W-:Y:S01]  /*f420*/  STL.64 [R1+0x150], R84 ;  /* 0x0001505401007387 */ /* 0x000fe20000100a00 */
[----:B----4-:R-:W-:-:S05]  /*f430*/  IMAD.WIDE R82, R4, 0x4, R54 ;  /* 0x0000000404527825 */ /* 0x010fca00078e0236 */
[----:B------:R-:W-:Y:S01]  /*f440*/  STL.64 [R1+0x148], R82 ;  /* 0x0001485201007387 */ /* 0x000fe20000100a00 */
[----:B------:R-:W-:-:S04]  /*f450*/  IMAD.WIDE R72, R4, 0x4, R214 ;  /* 0x0000000404487825 */ /* 0x000fc800078e02d6 */
[----:B---3--:R-:W-:-:S05]  /*f460*/  IMAD.WIDE R80, R4, 0x4, R48 ;  /* 0x0000000404507825 */ /* 0x008fca00078e0230 */
[----:B------:R-:W-:Y:S04]  /*f470*/  STL.64 [R1+0x140], R80 ;  /* 0x0001405001007387 */ /* 0x000fe80000100a00 */
[----:B------:R-:W-:Y:S04]  /*f480*/  STL.64 [R1+0x138], R78 ;  /* 0x0001384e01007387 */ /* 0x000fe80000100a00 */
[----:B------:R-:W-:Y:S04]  /*f490*/  STL.64 [R1+0x130], R76 ;  /* 0x0001304c01007387 */ /* 0x000fe80000100a00 */
[----:B------:R-:W-:Y:S04]  /*f4a0*/  STL.64 [R1+0x128], R74 ;  /* 0x0001284a01007387 */ /* 0x000fe80000100a00 */
[----:B------:R-:W-:Y:S01]  /*f4b0*/  STL.64 [R1+0x120], R30 ;  /* 0x0001201e01007387 */ /* 0x000fe20000100a00 */
[----:B------:R-:W-:-:S03]  /*f4c0*/  IMAD.WIDE R58, R4, 0x4, R224 ;  /* 0x00000004043a7825 */ /* 0x000fc600078e02e0 */
        /* <DEDUP_REMOVED lines=32> */
[----:B------:R-:W-:Y:S04]  /*f6d0*/  STL.64 [R1+0x98], R26 ;  /* 0x0000981a01007387 */ /* 0x000fe80000100a00 */
[----:B------:R-:W-:Y:S04]  /*f6e0*/  STL.64 [R1+0x90], R48 ;  /* 0x0000903001007387 */ /* 0x000fe80000100a00 */
[----:B------:R-:W-:Y:S04]  /*f6f0*/  STL.64 [R1+0x88], R12 ;  /* 0x0000880c01007387 */ /* 0x000fe80000100a00 */
[----:B------:R-:W-:Y:S04]  /*f700*/  STL.64 [R1+0x80], R36 ;  /* 0x0000802401007387 */ /* 0x000fe80000100a00 */
[----:B------:R-:W-:Y:S04]  /*f710*/  STL.64 [R1+0x78], R22 ;  /* 0x0000781601007387 */ /* 0x000fe80000100a00 */
[----:B------:R-:W-:Y:S04]  /*f720*/  STL.64 [R1+0x70], R20 ;  /* 0x0000701401007387 */ /* 0x000fe80000100a00 */
[----:B------:R2:W-:Y:S04]  /*f730*/  STL.64 [R1+0x68], R18 ;  /* 0x0000681201007387 */ /* 0x0005e80000100a00 */
[----:B------:R3:W-:Y:S04]  /*f740*/  STL.64 [R1+0x60], R16 ;  /* 0x0000601001007387 */ /* 0x0007e80000100a00 */
[----:B------:R4:W-:Y:S04]  /*f750*/  STL.64 [R1+0x58], R14 ;  /* 0x0000580e01007387 */ /* 0x0009e80000100a00 */
[----:B------:R-:W2:Y:S04]  /*f760*/  LDL.64 R214, [R1+0x3a0] ;  /* 0x0003a00001d67983 */ /* 0x000ea80000100a00 */
[----:B------:R-:W4:Y:S04]  /*f770*/  LDL.64 R222, [R1+0x398] ;  /* 0x0003980001de7983 */ /* 0x000f280000100a00 */
[----:B------:R-:W3:Y:S04]  /*f780*/  LDL.64 R204, [R1+0x390] ;  /* 0x0003900001cc7983 */ /* 0x000ee80000100a00 */
[----:B------:R-:W3:Y:S04]  /*f790*/  LDL.64 R206, [R1+0x388] ;  /* 0x0003880001ce7983 */ /* 0x000ee80000100a00 */
[----:B------:R-:W3:Y:S04]  /*f7a0*/  LDL.64 R188, [R1+0x380] ;  /* 0x0003800001bc7983 */ /* 0x000ee80000100a00 */
[----:B------:R-:W3:Y:S04]  /*f7b0*/  LDL.64 R198, [R1+0x378] ;  /* 0x0003780001c67983 */ /* 0x000ee80000100a00 */
[----:B------:R-:W3:Y:S04]  /*f7c0*/  LDL.64 R216, [R1+0x370] ;  /* 0x0003700001d87983 */ /* 0x000ee80000100a00 */
[----:B------:R-:W3:Y:S04]  /*f7d0*/  LDL.64 R184, [R1+0x368] ;  /* 0x0003680001b87983 */ /* 0x000ee80000100a00 */
[----:B------:R-:W-:Y:S04]  /*f7e0*/  LDGSTS.E [R9+0x70000], desc[UR16][R180.64], P0 ;  /* 0x70000000b4097fae */ /* 0x000fe80008121850 */
        /* <DEDUP_REMOVED lines=43> */
[----:B------:R-:W3:Y:S04]  /*faa0*/  LDL.64 R170, [R1+0x2b0] ;  /* 0x0002b00001aa7983 */ /* 0x000ee80000100a00 */
[----:B--2---:R-:W-:Y:S04]  /*fab0*/  LDGSTS.E [R9+0x75800], desc[UR16][R214.64], P0 ;  /* 0x75800000d6097fae */ /* 0x004fe80008121850 */
[----:B----4-:R-:W-:Y:S04]  /*fac0*/  LDGSTS.E [R9+0x75c00], desc[UR16][R222.64], P0 ;  /* 0x75c00000de097fae */ /* 0x010fe80008121850 */
[----:B---3--:R-:W-:Y:S04]  /*fad0*/  LDGSTS.E [R9+0x76000], desc[UR16][R204.64], P0 ;  /* 0x76000000cc097fae */ /* 0x008fe80008121850 */
        /* <DEDUP_REMOVED lines=31> */
[----:B------:R-:W2:Y:S04]  /*fcd0*/  LDL.LU.64 R240, [R1+0xe38] ;  /* 0x000e380001f07983 */ /* 0x000ea80000300a00 */
[----:B------:R-:W3:Y:S04]  /*fce0*/  LDL.LU.64 R10, [R1+0xe30] ;  /* 0x000e3000010a7983 */ /* 0x000ee80000300a00 */
[----:B-1----:R-:W4:Y:S04]  /*fcf0*/  LDL.LU.64 R2, [R1+0xe28] ;  /* 0x000e280001027983 */ /* 0x002f280000300a00 */
[----:B------:R-:W-:Y:S04]  /*fd00*/  LDGSTS.E [R5+0x76100], desc[UR16][R246.64], P0 ;  /* 0x76100000f6057fae */ /* 0x000fe80008121850 */
[----:B------:R-:W-:Y:S04]  /*fd10*/  LDGSTS.E [R5+0x76500], desc[UR16][R248.64], P0 ;  /* 0x76500000f8057fae */ /* 0x000fe80008121850 */
[----:B------:R-:W-:Y:S04]  /*fd20*/  LDGSTS.E [R5+0x76900], desc[UR16][R250.64], P0 ;  /* 0x76900000fa057fae */ /* 0x000fe80008121850 */
[----:B------:R-:W3:Y:S04]  /*fd30*/  LDL.LU.64 R246, [R1+0xe20] ;  /* 0x000e200001f67983 */ /* 0x000ee80000300a00 */
[----:B------:R-:W3:Y:S04]  /*fd40*/  LDL.LU.64 R248, [R1+0xe18] ;  /* 0x000e180001f87983 */ /* 0x000ee80000300a00 */
[----:B------:R-:W3:Y:S04]  /*fd50*/  LDL.LU.64 R250, [R1+0xe10] ;  /* 0x000e100001fa7983 */ /* 0x000ee80000300a00 */
[----:B------:R-:W-:Y:S04]  /*fd60*/  LDGSTS.E [R5+0x76d00], desc[UR16][R242.64], P0 ;  /* 0x76d00000f2057fae */ /* 0x000fe80008121850 */
[----:B------:R-:W-:Y:S04]  /*fd70*/  LDGSTS.E [R5+0x77100], desc[UR16][R244.64], P0 ;  /* 0x77100000f4057fae */ /* 0x000fe80008121850 */
[----:B------:R-:W-:Y:S04]  /*fd80*/  LDGSTS.E [R5+0x77500], desc[UR16][R6.64], P0 ;  /* 0x7750000006057fae */ /* 0x000fe80008121850 */
[----:B------:R-:W3:Y:S04]  /*fd90*/  LDL.LU.64 R242, [R1+0xe08] ;  /* 0x000e080001f27983 */ /* 0x000ee80000300a00 */
[----:B------:R-:W2:Y:S04]  /*fda0*/  LDL.LU.64 R244, [R1+0xe00] ;  /* 0x000e000001f47983 */ /* 0x000ea80000300a00 */
[----:B------:R-:W3:Y:S04]  /*fdb0*/  LDL.LU.64 R6, [R1+0xdf8] ;  /* 0x000df80001067983 */ /* 0x000ee80000300a00 */
[----:B------:R-:W-:Y:S04]  /*fdc0*/  LDGSTS.E [R5+0x77900], desc[UR16][R194.64], P0 ;  /* 0x77900000c2057fae */ /* 0x000fe80008121850 */
[----:B------:R-:W-:Y:S04]  /*fdd0*/  LDGSTS.E [R5+0x77d00], desc[UR16][R196.64], P0 ;  /* 0x77d00000c4057fae */ /* 0x000fe80008121850 */
[----:B----4-:R-:W-:Y:S04]  /*fde0*/  LDGSTS.E [R3+0x70200], desc[UR16][R166.64], P0 ;  /* 0x70200000a6037fae */ /* 0x010fe80008121850 */
        /* <DEDUP_REMOVED lines=60> */
[----:B------:R3:W-:Y:S04]  /*101b0*/  LDGSTS.E [R0+0x77700], desc[UR16][R18.64], P0 ;  /* 0x7770000012007fae */ /* 0x0007e80008121850 */
[----:B------:R2:W-:Y:S04]  /*101c0*/  LDGSTS.E [R0+0x77b00], desc[UR16][R16.64], P0 ;  /* 0x77b0000010007fae */ /* 0x0005e80008121850 */
[----:B------:R1:W-:Y:S01]  /*101d0*/  LDGSTS.E [R0+0x77f00], desc[UR16][R14.64], P0 ;  /* 0x77f000000e007fae */ /* 0x0003e20008121850 */
[----:B---3--:R-:W-:-:S03]  /*101e0*/  IMAD.WIDE R18, R2, 0x4, R6 ;  /* 0x0000000402127825 */ /* 0x008fc600078e0206 */
[----:B------:R-:W0:Y:S01]  /*101f0*/  LDGDEPBAR ;  /* 0x00000000000079af */ /* 0x000e220000000000 */
[----:B--2---:R-:W-:-:S03]  /*10200*/  IMAD.WIDE R16, R2, 0x4, R244 ;  /* 0x0000000402107825 */ /* 0x004fc600078e02f4 */
[----:B------:R-:W2:Y:S01]  /*10210*/  LDL.LU.64 R6, [R1+0xdf0] ;  /* 0x000df00001067983 */ /* 0x000ea20000300a00 */
[----:B-1----:R-:W1:Y:S03]  /*10220*/  LDC R15, c[0x0][0x230] ;  /* 0x00008c00ff0f7b82 */ /* 0x002e660000000800 */
[----:B------:R-:W-:Y:S04]  /*10230*/  STL.64 [R1+0x48], R16 ;  /* 0x0000481001007387 */ /* 0x000fe80000100a00 */
[----:B------:R3:W-:Y:S01]  /*10240*/  STL.64 [R1+0x50], R18 ;  /* 0x0000501201007387 */ /* 0x0007e20000100a00 */
[----:B------:R-:W4:Y:S01]  /*10250*/  LDC R14, c[0x0][0x230] ;  /* 0x00008c00ff0e7b82 */ /* 0x000f220000000800 */
[----:B------:R-:W-:Y:S01]  /*10260*/  ISETP.GE.U32.AND P0, PT, R240, 0x7fffff1f, PT ;  /* 0x7fffff1ff000780c */ /* 0x000fe20003f06070 */
[----:B------:R-:W-:Y:S01]  /*10270*/  VIADD R12, R241, 0xffffff5d ;  /* 0xffffff5df10c7836 */ /* 0x000fe20000000000 */
[----:B------:R-:W3:Y:S05]  /*10280*/  LDL.LU.64 R80, [R1+0x810] ;  /* 0x0008100001507983 */ /* 0x000eea0000300a00 */
[----:B------:R-:W4:Y:S01]  /*10290*/  LDC R58, c[0x0][0x230] ;  /* 0x00008c00ff3a7b82 */ /* 0x000f220000000800 */
[----:B------:R-:W3:Y:S04]  /*102a0*/  LDL.LU.64 R56, [R1+0x7f8] ;  /* 0x0007f80001387983 */ /* 0x000ee80000300a00 */
[----:B------:R-:W3:Y:S03]  /*102b0*/  LDL.LU.64 R72, [R1+0x7f0] ;  /* 0x0007f00001487983 */ /* 0x000ee60000300a00 */
[----:B------:R-:W2:Y:S01]  /*102c0*/  LDC R59, c[0x0][0x230] ;  /* 0x00008c00ff3b7b82 */ /* 0x000ea20000000800 */
[----:B------:R-:W3:Y:S07]  /*102d0*/  LDL.LU.64 R54, [R1+0x7e8] ;  /* 0x0007e80001367983 */ /* 0x000eee0000300a00 */
[----:B------:R-:W-:Y:S01]  /*102e0*/  BAR.SYNC.DEFER_BLOCKING 0x0 ;  /* 0x0000000000007b1d */ /* 0x000fe20000010000 */
[----:B-1----:R-:W-:Y:S01]  /*102f0*/  VIADD R15, R15, 0xffffff7a ;  /* 0xffffff7a0f0f7836 */ /* 0x002fe20000000000 */
[----:B----4-:R-:W-:-:S06]  /*10300*/  IADD3 R14, R14, -0x87, RZ ;  /* 0xffffff790e0e7810 */ /* 0x010fcc0007ffe0ff */
[----:B------:R-:W1:Y:S01]  /*10310*/  LDC R25, c[0x0][0x230] ;  /* 0x00008c00ff197b82 */ /* 0x000e620000000800 */
[----:B------:R-:W4:Y:S04]  /*10320*/  LDL.LU.64 R60, [R1+0x7e0] ;  /* 0x0007e000013c7983 */ /* 0x000f280000300a00 */
[----:B------:R-:W4:Y:S03]  /*10330*/  LDL.LU.64 R52, [R1+0x7d8] ;  /* 0x0007d80001347983 */ /* 0x000f260000300a00 */
[----:B------:R-:W1:Y:S01]  /*10340*/  LDC R24, c[0x0][0x230] ;  /* 0x00008c00ff187b82 */ /* 0x000e620000000800 */
[----:B------:R-:W4:Y:S04]  /*10350*/  LDL.LU.64 R50, [R1+0x620] ;  /* 0x0006200001327983 */ /* 0x000f280000300a00 */
[----:B------:R-:W4:Y:S01]  /*10360*/  LDL.LU.64 R48, [R1+0x618] ;  /* 0x0006180001307983 */ /* 0x000f220000300a00 */
[----:B------:R-:W-:-:S02]  /*10370*/  IADD3 R13, R58, -0xa4, RZ ;  /* 0xffffff5c3a0d7810 */ /* 0x000fc40007ffe0ff */
[----:B------:R-:W1:Y:S01]  /*10380*/  LDC R26, c[0x0][0x230] ;  /* 0x00008c00ff1a7b82 */ /* 0x000e620000000800 */
[----:B------:R-:W-:Y:S04]  /*10390*/  STL [R1+0xe78], R8 ;  /* 0x000e780801007387 */ /* 0x000fe80000100800 */
[----:B--2---:R2:W-:Y:S03]  /*103a0*/  STL.64 [R1+0xdf0], R6 ;  /* 0x000df00601007387 */ /* 0x0045e60000100a00 */
[----:B------:R-:W1:Y:S01]  /*103b0*/  LDC R29, c[0x0][0x230] ;  /* 0x00008c00ff1d7b82 */ /* 0x000e620000000800 */
[----:B------:R-:W-:Y:S01]  /*103c0*/  @!PT LDS RZ, [RZ] ;  /* 0x00000000fffff984 */ /* 0x000fe20000000800 */
[----:B------:R-:W-:Y:S01]  /*103d0*/  @!PT LDS RZ, [RZ] ;  /* 0x00000000fffff984 */ /* 0x000fe20000000800 */
[----:B------:R-:W-:Y:S01]  /*103e0*/  @!PT LDS RZ, [RZ] ;  /* 0x00000000fffff984 */ /* 0x000fe20000000800 */
[----:B------:R3:W-:Y:S04]  /*103f0*/  LDGSTS.E [R252+0x20000], desc[UR16][R18.64], !P2 ;  /* 0x2000000012fc7fae */ /* 0x0007e8000d121850 */
[----:B------:R2:W-:Y:S01]  /*10400*/  LDGSTS.E [R252+0x24000], desc[UR16][R16.64], !P2 ;  /* 0x2400000010fc7fae */ /* 0x0005e2000d121850 */
[----:B------:R-:W-:Y:S01]  /*10410*/  ISETP.GE.U32.AND P2, PT, R12, 0x7fffff1e, PT ;  /* 0x7fffff1e0c00780c */ /* 0x000fe20003f46070 */
[----:B------:R-:W-:Y:S01]  /*10420*/  VIADD R12, R59, 0xffffff7b ;  /* 0xffffff7b3b0c7836 */ /* 0x000fe20000000000 */
[----:B------:R-:W1:Y:S08]  /*10430*/  LDC R27, c[0x0][0x230] ;  /* 0x00008c00ff1b7b82 */ /* 0x000e700000000800 */
[----:B---3--:R-:W3:Y:S08]  /*10440*/  LDC R19, c[0x0][0x230] ;  /* 0x00008c00ff137b82 */ /* 0x008ef00000000800 */
[----:B------:R-:W1:Y:S08]  /*10450*/  LDC R18, c[0x0][0x230] ;  /* 0x00008c00ff127b82 */ /* 0x000e700000000800 */
        /* <DEDUP_REMOVED lines=27> */
[----:B------:R-:W1:Y:S01]  /*10610*/  LDC R150, c[0x0][0x230] ;  /* 0x00008c00ff967b82 */ /* 0x000e620000000800 */
[----:B------:R-:W-:-:S07]  /*10620*/  IMAD.WIDE R22, R2, 0x4, R80 ;  /* 0x0000000402167825 */ /* 0x000fce00078e0250 */
[----:B------:R-:W1:Y:S01]  /*10630*/  LDC R151, c[0x0][0x230] ;  /* 0x00008c00ff977b82 */ /* 0x000e620000000800 */
[C---:B------:R-:W-:Y:S01]  /*10640*/  IMAD.WIDE R20, R2.reuse, 0x4, R56 ;  /* 0x0000000402147825 */ /* 0x040fe200078e0238 */
[----:B------:R-:W-:Y:S03]  /*10650*/  STL.64 [R1+0x40], R22 ;  /* 0x0000401601007387 */ /* 0x000fe60000100a00 */
[C---:B--2---:R-:W-:Y:S01]  /*10660*/  IMAD.WIDE R16, R2.reuse, 0x4, R72 ;  /* 0x0000000402107825 */ /* 0x044fe200078e0248 */
[----:B------:R-:W-:Y:S02]  /*10670*/  STL.64 [R1+0x38], R20 ;  /* 0x0000381401007387 */ /* 0x000fe40000100a00 */
[----:B------:R-:W2:Y:S01]  /*10680*/  LDC R159, c[0x0][0x230] ;  /* 0x00008c00ff9f7b82 */ /* 0x000ea20000000800 */
[----:B------:R-:W-:Y:S01]  /*10690*/  IMAD.WIDE R6, R2, 0x4, R54 ;  /* 0x0000000402067825 */ /* 0x000fe200078e0236 */
[----:B------:R-:W3:Y:S04]  /*106a0*/  LDL.LU.64 R56, [R1+0x610] ;  /* 0x0006100001387983 */ /* 0x000ee80000300a00 */
[----:B------:R4:W-:Y:S02]  /*106b0*/  STL.64 [R1+0x30], R16 ;  /* 0x0000301001007387 */ /* 0x0009e40000100a00 */
[----:B------:R-:W2:Y:S02]  /*106c0*/  LDC R158, c[0x0][0x230] ;  /* 0x00008c00ff9e7b82 */ /* 0x000ea40000000800 */
[----:B------:R-:W2:Y:S04]  /*106d0*/  LDL.LU.64 R58, [R1+0x608] ;  /* 0x00060800013a7983 */ /* 0x000ea80000300a00 */
[----:B------:R4:W-:Y:S02]  /*106e0*/  STL.64 [R1+0x28], R6 ;  /* 0x0000280601007387 */ /* 0x0009e40000100a00 */
[----:B------:R-:W2:Y:S02]  /*106f0*/  LDC R174, c[0x0][0x230] ;  /* 0x00008c00ffae7b82 */ /* 0x000ea40000000800 */
[----:B------:R-:W2:Y:S04]  /*10700*/  LDL.LU.64 R72, [R1+0x600] ;  /* 0x0006000001487983 */ /* 0x000ea80000300a00 */
[----:B------:R-:W-:Y:S02]  /*10710*/  LDGSTS.E [R252+0x20004], desc[UR16][R22.64], !P3 ;  /* 0x2000400016fc7fae */ /* 0x000fe4000d921850 */
[----:B------:R-:W2:Y:S02]  /*10720*/  LDC R175, c[0x0][0x230] ;  /* 0x00008c00ffaf7b82 */ /* 0x000ea40000000800 */
[----:B------:R-:W-:Y:S04]  /*10730*/  LDGSTS.E [R252+0x24004], desc[UR16][R20.64], !P3 ;  /* 0x2400400014fc7fae */ /* 0x000fe8000d921850 */
[----:B------:R4:W-:Y:S02]  /*10740*/  LDGSTS.E [R252+0x20008], desc[UR16][R16.64], !P4 ;  /* 0x2000800010fc7fae */ /* 0x0009e4000e121850 */
[----:B------:R-:W2:Y:S02]  /*10750*/  LDC R183, c[0x0][0x230] ;  /* 0x00008c00ffb77b82 */ /* 0x000ea40000000800 */
[----:B------:R1:W-:Y:S01]  /*10760*/  LDGSTS.E [R252+0x24008], desc[UR16][R6.64], !P4 ;  /* 0x2400800006fc7fae */ /* 0x0003e2000e121850 */
[----:B------:R-:W-:-:S03]  /*10770*/  ISETP.GE.U32.AND P3, PT, R13, 0x7fffff1d, PT ;  /* 0x7fffff1d0d00780c */ /* 0x000fc60003f66070 */
[----:B------:R-:W2:Y:S02]  /*10780*/  LDL.LU.64 R54, [R1+0x5f8] ;  /* 0x0005f80001367983 */ /* 0x000ea40000300a00 */
[----:B------:R-:W2:Y:S01]  /*10790*/  LDC R182, c[0x0][0x230] ;  /* 0x00008c00ffb67b82 */ /* 0x000ea20000000800 */
[----:B----4-:R-:W-:-:S04]  /*107a0*/  IMAD.WIDE R16, R2, 0x4, R60 ;  /* 0x0000000402107825 */ /* 0x010fc800078e023c */
[----:B-1----:R-:W-:Y:S01]  /*107b0*/  IMAD.WIDE R6, R2, 0x4, R52 ;  /* 0x0000000402067825 */ /* 0x002fe200078e0234 */
[----:B------:R1:W-:Y:S01]  /*107c0*/  STL.64 [R1+0x20], R16 ;  /* 0x0000201001007387 */ /* 0x0003e20000100a00 */
[----:B------:R-:W-:Y:S01]  /*107d0*/  ISETP.GE.U32.AND P4, PT, R12, 0x7fffff3c, PT ;  /* 0x7fffff3c0c00780c */ /* 0x000fe20003f86070 */
[----:B------:R-:W4:Y:S01]  /*107e0*/  LDC R191, c[0x0][0x230] ;  /* 0x00008c00ffbf7b82 */ /* 0x000f220000000800 */
[C---:B------:R-:W-:Y:S01]  /*107f0*/  IMAD.WIDE R20, R2.reuse, 0x4, R50 ;  /* 0x0000000402147825 */ /* 0x040fe200078e0232 */
[----:B------:R-:W-:Y:S03]  /*10800*/  STL.64 [R1+0x18], R6 ;  /* 0x0000180601007387 */ /* 0x000fe60000100a00 */
[----:B------:R-:W-:Y:S01]  /*10810*/  IMAD.WIDE R12, R2, 0x4, R48 ;  /* 0x00000004020c7825 */ /* 0x000fe200078e0230 */
[----:B------:R-:W4:Y:S02]  /*10820*/  LDL.LU.64 R52, [R1+0x5f0] ;  /* 0x0005f00001347983 */ /* 0x000f240000300a00 */
[----:B------:R-:W4:Y:S02]  /*10830*/  LDC R190, c[0x0][0x230] ;  /* 0x00008c00ffbe7b82 */ /* 0x000f240000000800 */
[----:B------:R-:W4:Y:S04]  /*10840*/  LDL.LU.64 R50, [R1+0x7d0] ;  /* 0x0007d00001327983 */ /* 0x000f280000300a00 */
[----:B------:R-:W4:Y:S02]  /*10850*/  LDL.LU.64 R48, [R1+0x7c8] ;  /* 0x0007c80001307983 */ /* 0x000f240000300a00 */
[----:B------:R-:W4:Y:S02]  /*10860*/  LDC R207, c[0x0][0x230] ;  /* 0x00008c00ffcf7b82 */ /* 0x000f240000000800 */
[----:B------:R-:W-:Y:S04]  /*10870*/  STL.64 [R1+0xea0], R20 ;  /* 0x000ea01401007387 */ /* 0x000fe80000100a00 */
[----:B------:R4:W-:Y:S02]  /*10880*/  STL.64 [R1+0xea8], R12 ;  /* 0x000ea80c01007387 */ /* 0x0009e40000100a00 */
[----:B------:R-:W4:Y:S02]  /*10890*/  LDC R209, c[0x0][0x230] ;  /* 0x00008c00ffd17b82 */ /* 0x000f240000000800 */
[----:B------:R1:W-:Y:S04]  /*108a0*/  LDGSTS.E [R252+0x2000c], desc[UR16][R16.64], !P6 ;  /* 0x2000c00010fc7fae */ /* 0x0003e8000f121850 */
[----:B------:R-:W-:Y:S01]  /*108b0*/  LDGSTS.E [R252+0x2400c], desc[UR16][R6.64], !P6 ;  /* 0x2400c00006fc7fae */ /* 0x000fe2000f121850 */
[----:B------:R-:W-:Y:S01]  /*108c0*/  ISETP.GE.U32.AND P6, PT, R15, 0x7fffff3b, PT ;  /* 0x7fffff3b0f00780c */ /* 0x000fe20003fc6070 */
[----:B------:R-:W4:Y:S02]  /*108d0*/  LDC R208, c[0x0][0x230] ;  /* 0x00008c00ffd07b82 */ /* 0x000f240000000800 */
[----:B------:R-:W-:Y:S04]  /*108e0*/  LDGSTS.E [R252+0x28000], desc[UR16][R20.64], !P5 ;  /* 0x2800000014fc7fae */ /* 0x000fe8000e921850 */
[----:B------:R4:W-:Y:S01]  /*108f0*/  LDGSTS.E [R252+0x2c000], desc[UR16][R12.64], !P5 ;  /* 0x2c0000000cfc7fae */ /* 0x0009e2000e921850 */
[----:B------:R-:W-:Y:S01]  /*10900*/  ISETP.GE.U32.AND P5, PT, R14, 0x7fffff3a, PT ;  /* 0x7fffff3a0e00780c */ /* 0x000fe20003fa6070 */
[----:B---3--:R-:W-:-:S02]  /*10910*/  IMAD.WIDE R32, R2, 0x4, R56 ;  /* 0x0000000402207825 */ /* 0x008fc400078e0238 */
[----:B------:R-:W3:Y:S02]  /*10920*/  LDL.LU.64 R56, [R1+0x7c0] ;  /* 0x0007c00001387983 */ /* 0x000ee40000300a00 */
[----:B------:R-:W-:Y:S02]  /*10930*/  VIADD R19, R19, 0xffffff78 ;  /* 0xffffff7813137836 */ /* 0x000fe40000000000 */
[----:B------:R-:W-:Y:S01]  /*10940*/  VIADD R18, R18, 0xffffff5b ;  /* 0xffffff5b12127836 */ /* 0x000fe20000000000 */
[----:B------:R-:W-:Y:S01]  /*10950*/  LDGSTS.E [R252+0x28004], desc[UR16][R32.64], !P0 ;  /* 0x2800400020fc7fae */ /* 0x000fe2000c121850 */
[----:B--2---:R-:W-:-:S03]  /*10960*/  IMAD.WIDE R14, R2, 0x4, R58 ;  /* 0x00000004020e7825 */ /* 0x004fc600078e023a */
[----:B------:R-:W2:Y:S04]  /*10970*/  LDL.LU.64 R58, [R1+0x7b8] ;  /* 0x0007b800013a7983 */ /* 0x000ea80000300a00 */
[----:B------:R-:W-:Y:S01]  /*10980*/  LDGSTS.E [R252+0x2c004], desc[UR16][R14.64], !P0 ;  /* 0x2c0040000efc7fae */ /* 0x000fe2000c121850 */
[----:B------:R-:W-:-:S03]  /*10990*/  IMAD.WIDE R22, R2, 0x4, R72 ;  /* 0x0000000402167825 */ /* 0x000fc600078e0248 */
[----:B------:R-:W2:Y:S01]  /*109a0*/  LDL.LU.64 R72, [R1+0x7b0] ;  /* 0x0007b00001487983 */ /* 0x000ea20000300a00 */
[----:B------:R-:W-:-:S03]  /*109b0*/  ISETP.GE.U32.AND P0, PT, R19, 0x7fffff39, PT ;  /* 0x7fffff391300780c */ /* 0x000fc60003f06070 */
[----:B------:R-:W-:Y:S01]  /*109c0*/  LDGSTS.E [R252+0x28008], desc[UR16][R22.64], !P2 ;  /* 0x2800800016fc7fae */ /* 0x000fe2000d121850 */
[----:B-1----:R-:W-:-:S03]  /*109d0*/  IMAD.WIDE R16, R2, 0x4, R54 ;  /* 0x0000000402107825 */ /* 0x002fc600078e0236 */
[----:B------:R-:W2:Y:S04]  /*109e0*/  LDL.LU.64 R54, [R1+0x7a8] ;  /* 0x0007a80001367983 */ /* 0x000ea80000300a00 */
[----:B------:R-:W-:Y:S04]  /*109f0*/  STL.64 [R1+0xeb0], R32 ;  /* 0x000eb02001007387 */ /* 0x000fe80000100a00 */
[----:B------:R-:W-:Y:S04]  /*10a00*/  STL.64 [R1+0xeb8], R14 ;  /* 0x000eb80e01007387 */ /* 0x000fe80000100a00 */
[----:B------:R-:W-:Y:S01]  /*10a10*/  STL.64 [R1+0xe98], R22 ;  /* 0x000e981601007387 */ /* 0x000fe20000100a00 */
[----:B----4-:R-:W-:-:S03]  /*10a20*/  IMAD.WIDE R36, R2, 0x4, R52 ;  /* 0x0000000402247825 */ /* 0x010fc600078e0234 */
[----:B------:R-:W-:Y:S01]  /*10a30*/  LDGSTS.E [R252+0x2c008], desc[UR16][R16.64], !P2 ;  /* 0x2c00800010fc7fae */ /* 0x000fe2000d121850 */
[----:B------:R-:W-:Y:S01]  /*10a40*/  ISETP.GE.U32.AND P2, PT, R18, 0x7fffff1c, PT ;  /* 0x7fffff1c1200780c */ /* 0x000fe20003f46070 */
[C---:B------:R-:W-:Y:S02]  /*10a50*/  IMAD.WIDE R12, R2.reuse, 0x4, R50 ;  /* 0x00000004020c7825 */ /* 0x040fe400078e0232 */
[----:B------:R-:W-:Y:S02]  /*10a60*/  STL.64 [R1+0xec0], R16 ;  /* 0x000ec01001007387 */ /* 0x000fe40000100a00 */
[C---:B------:R-:W-:Y:S02]  /*10a70*/  IMAD.WIDE R6, R2.reuse, 0x4, R48 ;  /* 0x0000000402067825 */ /* 0x040fe400078e0230 */
[----:B------:R-:W4:Y:S02]  /*10a80*/  LDL.LU.64 R60, [R1+0x7a0] ;  /* 0x0007a000013c7983 */ /* 0x000f240000300a00 */
[----:B------:R-:W-:-:S02]  /*10a90*/  IMAD.WIDE R18, R2, 0x4, R242 ;  /* 0x0000000402127825 */ /* 0x000fc400078e02f2 */
[----:B------:R-:W4:Y:S04]  /*10aa0*/  LDL.LU.64 R52, [R1+0x798] ;  /* 0x0007980001347983 */ /* 0x000f280000300a00 */
[----:B------:R-:W-:Y:S04]  /*10ab0*/  STL.64 [R1+0x10], R12 ;  /* 0x0000100c01007387 */ /* 0x000fe80000100a00 */
[----:B------:R3:W-:Y:S04]  /*10ac0*/  STL.64 [R1+0x8], R6 ;  /* 0x0000080601007387 */ /* 0x0007e80000100a00 */
[----:B------:R-:W-:Y:S04]  /*10ad0*/  STL.64 [R1+0xec8], R36 ;  /* 0x000ec82401007387 */ /* 0x000fe80000100a00 */
[----:B------:R-:W-:Y:S04]  /*10ae0*/  LDGSTS.E [R252+0x2800c], desc[UR16][R36.64], !P3 ;  /* 0x2800c00024fc7fae */ /* 0x000fe8000d921850 */
[----:B------:R-:W-:Y:S04]  /*10af0*/  STL.64 [R1+0xed0], R18 ;  /* 0x000ed01201007387 */ /* 0x000fe80000100a00 */
[----:B------:R-:W-:Y:S04]  /*10b00*/  LDGSTS.E [R252+0x2c00c], desc[UR16][R18.64], !P3 ;  /* 0x2c00c00012fc7fae */ /* 0x000fe8000d921850 */
[----:B------:R-:W4:Y:S04]  /*10b10*/  LDL.LU.64 R50, [R1+0x5e8] ;  /* 0x0005e80001327983 */ /* 0x000f280000300a00 */
[----:B------:R-:W-:Y:S04]  /*10b20*/  LDGSTS.E [R251+0x20000], desc[UR16][R12.64], !P4 ;  /* 0x200000000cfb7fae */ /* 0x000fe8000e121850 */
[----:B------:R-:W4:Y:S04]  /*10b30*/  LDL.LU.64 R48, [R1+0x5e0] ;  /* 0x0005e00001307983 */ /* 0x000f280000300a00 */
[----:B------:R3:W-:Y:S02]  /*10b40*/  LDGSTS.E [R251+0x24000], desc[UR16][R6.64], !P4 ;  /* 0x2400000006fb7fae */ /* 0x0007e4000e121850 */
[----:B---3--:R-:W-:-:S05]  /*10b50*/  IMAD.WIDE R6, R2, 0x4, R56 ;  /* 0x0000000402067825 */ /* 0x008fca00078e0238 */
[----:B------:R1:W-:Y:S01]  /*10b60*/  STL.64 [R1], R6 ;  /* 0x0000000601007387 */ /* 0x0003e20000100a00 */
[----:B--2---:R-:W-:-:S03]  /*10b70*/  IMAD.WIDE R244, R2, 0x4, R58 ;  /* 0x0000000402f47825 */ /* 0x004fc600078e023a */
[----:B------:R-:W2:Y:S04]  /*10b80*/  LDL.LU.64 R56, [R1+0x5d8] ;  /* 0x0005d80001387983 */ /* 0x000ea80000300a00 */
[----:B------:R-:W3:Y:S01]  /*10b90*/  LDL.LU.64 R58, [R1+0x5d0] ;  /* 0x0005d000013a7983 */ /* 0x000ee20000300a00 */
[----:B------:R-:W-:Y:S01]  /*10ba0*/  IMAD.WIDE R242, R2, 0x4, R72 ;  /* 0x0000000402f27825 */ /* 0x000fe200078e0248 */
[----:B------:R-:W-:Y:S02]  /*10bb0*/  IADD3 R25, R25, -0xa6, RZ ;  /* 0xffffff5a19197810 */ /* 0x000fe40007ffe0ff */
[----:B------:R-:W3:Y:S01]  /*10bc0*/  LDL.LU.64 R72, [R1+0x5c8] ;  /* 0x0005c80001487983 */ /* 0x000ee20000300a00 */
[----:B------:R-:W-:Y:S01]  /*10bd0*/  VIADD R24, R24, 0xffffff59 ;  /* 0xffffff5918187836 */ /* 0x000fe20000000000 */
[----:B------:R-:W-:Y:S01]  /*10be0*/  ISETP.GE.U32.AND P3, PT, R25, 0x7fffff1b, PT ;  /* 0x7fffff1b1900780c */ /* 0x000fe20003f66070 */
[----:B------:R-:W-:Y:S01]  /*10bf0*/  VIADD R25, R26, 0xffffff58 ;  /* 0xffffff581a197836 */ /* 0x000fe20000000000 */
[----:B------:R-:W-:Y:S02]  /*10c00*/  LDGSTS.E [R251+0x20004], desc[UR16][R6.64], !P6 ;  /* 0x2000400006fb7fae */ /* 0x000fe4000f121850 */
[----:B------:R-:W-:-:S02]  /*10c10*/  ISETP.GE.U32.AND P4, PT, R24, 0x7fffff1a, PT ;  /* 0x7fffff1a1800780c */ /* 0x000fc40003f86070 */
[----:B------:R-:W-:Y:S01]  /*10c20*/  IADD3 R24, R29, -0x89, RZ ;  /* 0xffffff771d187810 */ /* 0x000fe20007ffe0ff */
[----:B------:R-:W-:Y:S01]  /*10c30*/  LDGSTS.E [R251+0x24004], desc[UR16][R244.64], !P6 ;  /* 0x24004000f4fb7fae */ /* 0x000fe2000f121850 */
[----:B------:R-:W-:-:S03]  /*10c40*/  IMAD.WIDE R240, R2, 0x4, R54 ;  /* 0x0000000402f07825 */ /* 0x000fc600078e0236 */
[----:B------:R-:W-:Y:S04]  /*10c50*/  LDGSTS.E [R251+0x20008], desc[UR16][R242.64], !P5 ;  /* 0x20008000f2fb7fae */ /* 0x000fe8000e921850 */
[----:B------:R-:W3:Y:S04]  /*10c60*/  LDL.LU.64 R54, [R1+0x5c0] ;  /* 0x0005c00001367983 */ /* 0x000ee80000300a00 */
[----:B------:R-:W-:Y:S01]  /*10c70*/  STL.64 [R1+0xe80], R244 ;  /* 0x000e80f401007387 */ /* 0x000fe20000100a00 */
[----:B------:R-:W-:-:S03]  /*10c80*/  ISETP.GE.U32.AND P6, PT, R25, 0x7fffff19, PT ;  /* 0x7fffff191900780c */ /* 0x000fc60003fc6070 */
[----:B------:R-:W-:Y:S04]  /*10c90*/  STL.64 [R1+0xe88], R242 ;  /* 0x000e88f201007387 */ /* 0x000fe80000100a00 */
[----:B------:R-:W-:Y:S04]  /*10ca0*/  STL.64 [R1+0xe90], R240 ;  /* 0x000e90f001007387 */ /* 0x000fe80000100a00 */
[----:B------:R-:W-:Y:S01]  /*10cb0*/  LDGSTS.E [R251+0x24008], desc[UR16][R240.64], !P5 ;  /* 0x24008000f0fb7fae */ /* 0x000fe2000e921850 */
[----:B------:R-:W-:Y:S01]  /*10cc0*/  ISETP.GE.U32.AND P5, PT, R24, 0x7fffff38, PT ;  /* 0x7fffff381800780c */ /* 0x000fe20003fa6070 */
[----:B----4-:R-:W-:-:S02]  /*10cd0*/  IMAD.WIDE R238, R2, 0x4, R60 ;  /* 0x0000000402ee7825 */ /* 0x010fc400078e023c */
[----:B------:R-:W4:Y:S02]  /*10ce0*/  LDL.LU.64 R80, [R1+0x5b8] ;  /* 0x0005b80001507983 */ /* 0x000f240000300a00 */
[----:B------:R-:W-:Y:S02]  /*10cf0*/  IMAD.WIDE R236, R2, 0x4, R52 ;  /* 0x0000000402ec7825 */ /* 0x000fe400078e0234 */
[----:B------:R-:W-:Y:S04]  /*10d00*/  LDGSTS.E [R251+0x2000c], desc[UR16][R238.64], !P0 ;  /* 0x2000c000eefb7fae */ /* 0x000fe8000c121850 */
[----:B------:R-:W4:Y:S01]  /*10d10*/  LDL.LU.64 R52, [R1+0x5b0] ;  /* 0x0005b00001347983 */ /* 0x000f220000300a00 */
[----:B------:R-:W-:Y:S02]  /*10d20*/  VIADD R27, R27, 0xffffff76 ;  /* 0xffffff761b1b7836 */ /* 0x000fe40000000000 */
[----:B------:R-:W-:Y:S01]  /*10d30*/  VIADD R26, R28, 0xffffff75 ;  /* 0xffffff751c1a7836 */ /* 0x000fe20000000000 */
[----:B------:R-:W-:Y:S02]  /*10d40*/  LDGSTS.E [R251+0x2400c], desc[UR16][R236.64], !P0 ;  /* 0x2400c000ecfb7fae */ /* 0x000fe4000c121850 */
[----:B------:R-:W-:Y:S01]  /*10d50*/  ISETP.GE.U32.AND P0, PT, R27, 0x7fffff37, PT ;  /* 0x7fffff371b00780c */ /* 0x000fe20003f06070 */
[----:B------:R-:W-:-:S02]  /*10d60*/  IMAD.WIDE R34, R2, 0x4, R50 ;  /* 0x0000000402227825 */ /* 0x000fc400078e0232 */
[----:B------:R-:W4:Y:S04]  /*10d70*/  LDL.LU.64 R50, [R1+0x790] ;  /* 0x0007900001327983 */ /* 0x000f280000300a00 */
[----:B------:R1:W-:Y:S01]  /*10d80*/  LDGSTS.E [R251+0x28000], desc[UR16][R34.64], !P2 ;  /* 0x2800000022fb7fae */ /* 0x0003e2000d121850 */
[----:B------:R-:W-:-:S03]  /*10d90*/  IMAD.WIDE R24, R2, 0x4, R48 ;  /* 0x0000000402187825 */ /* 0x000fc600078e0230 */
[----:B------:R-:W4:Y:S04]  /*10da0*/  LDL.LU.64 R48, [R1+0x788] ;  /* 0x0007880001307983 */ /* 0x000f280000300a00 */
[----:B------:R-:W-:Y:S04]  /*10db0*/  STL.64 [R1+0xed8], R238 ;  /* 0x000ed8ee01007387 */ /* 0x000fe80000100a00 */
[----:B------:R-:W-:Y:S04]  /*10dc0*/  STL.64 [R1+0xee0], R236 ;  /* 0x000ee0ec01007387 */ /* 0x000fe80000100a00 */
[----:B------:R1:W-:Y:S04]  /*10dd0*/  STL.64 [R1+0xee8], R34 ;  /* 0x000ee82201007387 */ /* 0x0003e80000100a00 */
[----:B------:R-:W-:Y:S01]  /*10de0*/  LDGSTS.E [R251+0x2c000], desc[UR16][R24.64], !P2 ;  /* 0x2c00000018fb7fae */ /* 0x000fe2000d121850 */
[----:B------:R-:W-:-:S03]  /*10df0*/  ISETP.GE.U32.AND P2, PT, R26, 0x7fffff36, PT ;  /* 0x7fffff361a00780c */ /* 0x000fc60003f46070 */
[----:B------:R-:W4:Y:S01]  /*10e00*/  LDL.LU.64 R60, [R1+0x780] ;  /* 0x00078000013c7983 */ /* 0x000f220000300a00 */
[----:B--2---:R-:W-:-:S03]  /*10e10*/  IMAD.WIDE R40, R2, 0x4, R56 ;  /* 0x0000000402287825 */ /* 0x004fc600078e0238 */
[----:B------:R-:W2:Y:S01]  /*10e20*/  LDL.LU.64 R56, [R1+0x778] ;  /* 0x0007780001387983 */ /* 0x000ea20000300a00 */
[----:B---3--:R-:W-:-:S03]  /*10e30*/  IMAD.WIDE R26, R2, 0x4, R58 ;  /* 0x00000004021a7825 */ /* 0x008fc600078e023a */
[----:B------:R-:W3:Y:S01]  /*10e40*/  LDL.LU.64 R58, [R1+0x770] ;  /* 0x00077000013a7983 */ /* 0x000ee20000300a00 */
[----:B------:R-:W-:Y:S01]  /*10e50*/  IMAD.WIDE R38, R2, 0x4, R72 ;  /* 0x0000000402267825 */ /* 0x000fe200078e0248 */
[----:B------:R-:W-:Y:S02]  /*10e60*/  IADD3 R31, R31, -0x8c, RZ ;  /* 0xffffff741f1f7810 */ /* 0x000fe40007ffe0ff */
[----:B------:R-:W3:Y:S01]  /*10e70*/  LDL.LU.64 R72, [R1+0x768] ;  /* 0x0007680001487983 */ /* 0x000ee20000300a00 */
[----:B------:R-:W-:-:S03]  /*10e80*/  VIADD R30, R30, 0xffffff57 ;  /* 0xffffff571e1e7836 */ /* 0x000fc60000000000 */
[----:B------:R-:W-:Y:S04]  /*10e90*/  LDGSTS.E [R251+0x28004], desc[UR16][R40.64], !P3 ;  /* 0x2800400028fb7fae */ /* 0x000fe8000d921850 */
[----:B------:R-:W-:Y:S01]  /*10ea0*/  LDGSTS.E [R251+0x2c004], desc[UR16][R26.64], !P3 ;  /* 0x2c0040001afb7fae */ /* 0x000fe2000d921850 */
[----:B------:R-:W-:-:S03]  /*10eb0*/  ISETP.GE.U32.AND P3, PT, R31, 0x7fffff35, PT ;  /* 0x7fffff351f00780c */ /* 0x000fc60003f66070 */
[----:B------:R-:W-:Y:S01]  /*10ec0*/  LDGSTS.E [R251+0x28008], desc[UR16][R38.64], !P4 ;  /* 0x2800800026fb7fae */ /* 0x000fe2000e121850 */
[----:B------:R-:W-:Y:S01]  /*10ed0*/  IMAD.WIDE R28, R2, 0x4, R54 ;  /* 0x00000004021c7825 */ /* 0x000fe200078e0236 */
[----:B------:R-:W-:Y:S01]  /*10ee0*/  IADD3 R44, R44, -0xab, RZ ;  /* 0xffffff552c2c7810 */ /* 0x000fe20007ffe0ff */
[----:B------:R-:W1:Y:S03]  /*10ef0*/  LDC R54, c[0x0][0x230] ;  /* 0x00008c00ff367b82 */ /* 0x000e660000000800 */
[----:B------:R-:W-:Y:S01]  /*10f00*/  LDGSTS.E [R251+0x2c008], desc[UR16][R28.64], !P4 ;  /* 0x2c0080001cfb7fae */ /* 0x000fe2000e121850 */
[----:B------:R-:W-:Y:S01]  /*10f10*/  ISETP.GE.U32.AND P4, PT, R30, 0x7fffff18, PT ;  /* 0x7fffff181e00780c */ /* 0x000fe20003f86070 */
[----:B------:R-:W-:-:S03]  /*10f20*/  VIADD R45, R45, 0xffffff56 ;  /* 0xffffff562d2d7836 */ /* 0x000fc60000000000 */
[----:B------:R-:W1:Y:S01]  /*10f30*/  LDC R55, c[0x0][0x230] ;  /* 0x00008c00ff377b82 */ /* 0x000e620000000800 */
[C---:B----4-:R-:W-:Y:S02]  /*10f40*/  IMAD.WIDE R42, R2.reuse, 0x4, R80 ;  /* 0x00000004022a7825 */ /* 0x050fe400078e0250 */
[----:B------:R-:W4:Y:S04]  /*10f50*/  LDL.LU.64 R80, [R1+0x760] ;  /* 0x0007600001507983 */ /* 0x000f280000300a00 */
[----:B------:R-:W-:Y:S01]  /*10f60*/  LDGSTS.E [R251+0x2800c], desc[UR16][R42.64], !P6 ;  /* 0x2800c0002afb7fae */ /* 0x000fe2000f121850 */
[----:B------:R-:W-:-:S05]  /*10f70*/  IMAD.WIDE R30, R2, 0x4, R52 ;  /* 0x00000004021e7825 */ /* 0x000fca00078e0234 */
[----:B------:R-:W-:Y:S01]  /*10f80*/  LDGSTS.E [R251+0x2c00c], desc[UR16][R30.64], !P6 ;  /* 0x2c00c0001efb7fae */ /* 0x000fe2000f121850 */
[----:B------:R-:W-:Y:S01]  /*10f90*/  ISETP.GE.U32.AND P6, PT, R45, 0x7fffff17, PT ;  /* 0x7fffff172d00780c */ /* 0x000fe20003fc6070 */
[----:B------:R-:W-:-:S05]  /*10fa0*/  IMAD.WIDE R234, R2, 0x4, R50 ;  /* 0x0000000402ea7825 */ /* 0x000fca00078e0232 */
[----:B------:R-:W-:Y:S01]  /*10fb0*/  LDGSTS.E [R250+0x20000], desc[UR16][R234.64], !P5 ;  /* 0x20000000eafa7fae */ /* 0x000fe2000e921850 */
[----:B------:R-:W-:-:S03]  /*10fc0*/  IMAD.WIDE R232, R2, 0x4, R48 ;  /* 0x0000000402e87825 */ /* 0x000fc600078e0230 */
[----:B------:R-:W4:Y:S04]  /*10fd0*/  LDL.LU.64 R48, [R1+0x758] ;  /* 0x0007580001307983 */ /* 0x000f280000300a00 */
[----:B------:R-:W4:Y:S04]  /*10fe0*/  LDL.LU.64 R50, [R1+0x5a8] ;  /* 0x0005a80001327983 */ /* 0x000f280000300a00 */
[----:B------:R-:W4:Y:S04]  /*10ff0*/  LDL.LU.64 R52, [R1+0x5a0] ;  /* 0x0005a00001347983 */ /* 0x000f280000300a00 */
[----:B------:R-:W-:Y:S01]  /*11000*/  LDGSTS.E [R250+0x24000], desc[UR16][R232.64], !P5 ;  /* 0x24000000e8fa7fae */ /* 0x000fe2000e921850 */
[----:B------:R-:W-:Y:S01]  /*11010*/  ISETP.GE.U32.AND P5, PT, R44, 0x7fffff16, PT ;  /* 0x7fffff162c00780c */ /* 0x000fe20003fa6070 */
[----:B------:R-:W-:-:S02]  /*11020*/  IMAD.WIDE R230, R2, 0x4, R60 ;  /* 0x0000000402e67825 */ /* 0x000fc400078e023c */
[----:B------:R-:W4:Y:S02]  /*11030*/  LDL.LU.64 R60, [R1+0x598] ;  /* 0x00059800013c7983 */ /* 0x000f240000300a00 */
[----:B------:R-:W-:Y:S02]  /*11040*/  VIADD R47, R47, 0xffffff54 ;  /* 0xffffff542f2f7836 */ /* 0x000fe40000000000 */
[----:B------:R-:W-:Y:S01]  /*11050*/  VIADD R46, R46, 0xffffff73 ;  /* 0xffffff732e2e7836 */ /* 0x000fe20000000000 */
[----:B------:R-:W-:Y:S01]  /*11060*/  LDGSTS.E [R250+0x20004], desc[UR16][R230.64], !P0 ;  /* 0x20004000e6fa7fae */ /* 0x000fe2000c121850 */
[----:B--2---:R-:W-:-:S03]  /*11070*/  IMAD.WIDE R228, R2, 0x4, R56 ;  /* 0x0000000402e47825 */ /* 0x004fc600078e0238 */
[----:B------:R-:W2:Y:S01]  /*11080*/  LDL.LU.64 R56, [R1+0x590] ;  /* 0x0005900001387983 */ /* 0x000ea20000300a00 */
[----:B---3--:R-:W-:-:S03]  /*11090*/  IMAD.WIDE R226, R2, 0x4, R58 ;  /* 0x0000000402e27825 */ /* 0x008fc600078e023a */
[----:B------:R-:W3:Y:S01]  /*110a0*/  LDL.LU.64 R58, [R1+0x588] ;  /* 0x00058800013a7983 */ /* 0x000ee20000300a00 */
[----:B------:R-:W-:-:S03]  /*110b0*/  IMAD.WIDE R44, R2, 0x4, R72 ;  /* 0x00000004022c7825 */ /* 0x000fc600078e0248 */
[----:B------:R-:W-:Y:S04]  /*110c0*/  LDGSTS.E [R250+0x24004], desc[UR16][R228.64], !P0 ;  /* 0x24004000e4fa7fae */ /* 0x000fe8000c121850 */
[----:B------:R-:W2:Y:S01]  /*110d0*/  LDL.LU.64 R72, [R1+0x580] ;  /* 0x0005800001487983 */ /* 0x000ea20000300a00 */
[----:B------:R-:W-:-:S03]  /*110e0*/  ISETP.GE.U32.AND P0, PT, R47, 0x7fffff15, PT ;  /* 0x7fffff152f00780c */ /* 0x000fc60003f06070 */
[----:B------:R-:W-:Y:S04]  /*110f0*/  LDGSTS.E [R250+0x20008], desc[UR16][R226.64], !P2 ;  /* 0x20008000e2fa7fae */ /* 0x000fe8000d121850 */
[----:B------:R-:W-:Y:S01]  /*11100*/  LDGSTS.E [R250+0x24008], desc[UR16][R44.64], !P2 ;  /* 0x240080002cfa7fae */ /* 0x000fe2000d121850 */
[----:B------:R-:W-:-:S03]  /*11110*/  ISETP.GE.U32.AND P2, PT, R46, 0x7fffff34, PT ;  /* 0x7fffff342e00780c */ /* 0x000fc60003f46070 */
[----:B------:R-:W3:Y:S01]  /*11120*/  LDL.LU.64 R66, [R1+0x578] ;  /* 0x0005780001427983 */ /* 0x000ee20000300a00 */
[----:B-1----:R-:W-:-:S03]  /*11130*/  VIADD R54, R54, 0xffffff71 ;  /* 0xffffff7136367836 */ /* 0x002fc60000000000 */
[----:B------:R-:W3:Y:S01]  /*11140*/  LDL.LU.64 R64, [R1+0x570] ;  /* 0x0005700001407983 */ /* 0x000ee20000300a00 */
[----:B------:R-:W-:-:S03]  /*11150*/  IADD3 R55, R55, -0x8e, RZ ;  /* 0xffffff7237377810 */ /* 0x000fc60007ffe0ff */
[----:B------:R-:W3:Y:S01]  /*11160*/  LDL.LU.64 R68, [R1+0x750] ;  /* 0x0007500001447983 */ /* 0x000ee20000300a00 */
[----:B----4-:R-:W-:-:S03]  /*11170*/  IMAD.WIDE R46, R2, 0x4, R80 ;  /* 0x00000004022e7825 */ /* 0x010fc600078e0250 */
[----:B------:R-:W4:Y:S04]  /*11180*/  LDL.LU.64 R80, [R1+0x748] ;  /* 0x0007480001507983 */ /* 0x000f280000300a00 */
[----:B------:R-:W-:Y:S04]  /*11190*/  LDGSTS.E [R250+0x2000c], desc[UR16][R46.64], !P3 ;  /* 0x2000c0002efa7fae */ /* 0x000fe8000d921850 */
[----:B------:R-:W4:Y:S01]  /*111a0*/  LDL.LU.64 R138, [R1+0x740] ;  /* 0x00074000018a7983 */ /* 0x000f220000300a00 */
[----:B------:R-:W-:-:S04]  /*111b0*/  IMAD.WIDE R48, R2, 0x4, R48 ;  /* 0x0000000402307825 */ /* 0x000fc800078e0230 */
[C---:B------:R-:W-:Y:S01]  /*111c0*/  IMAD.WIDE R50, R2.reuse, 0x4, R50 ;  /* 0x0000000402327825 */ /* 0x040fe200078e0232 */
[----:B------:R-:W-:Y:S03]  /*111d0*/  LDGSTS.E [R250+0x2400c], desc[UR16][R48.64], !P3 ;  /* 0x2400c00030fa7fae */ /* 0x000fe6000d921850 */
[----:B------:R-:W-:Y:S01]  /*111e0*/  IMAD.WIDE R52, R2, 0x4, R52 ;  /* 0x0000000402347825 */ /* 0x000fe200078e0234 */
[----:B------:R-:W-:Y:S01]  /*111f0*/  LDGSTS.E [R250+0x28000], desc[UR16][R50.64], !P4 ;  /* 0x2800000032fa7fae */ /* 0x000fe2000e121850 */
[----:B------:R-:W-:-:S03]  /*11200*/  ISETP.GE.U32.AND P3, PT, R55, 0x7fffff33, PT ;  /* 0x7fffff333700780c */ /* 0x000fc60003f66070 */
[----:B------:R-:W-:Y:S01]  /*11210*/  LDGSTS.E [R250+0x2c000], desc[UR16][R52.64], !P4 ;  /* 0x2c00000034fa7fae */ /* 0x000fe2000e121850 */
[----:B------:R-:W-:Y:S01]  /*11220*/  ISETP.GE.U32.AND P4, PT, R54, 0x7fffff32, PT ;  /* 0x7fffff323600780c */ /* 0x000fe20003f86070 */
[----:B------:R-:W-:Y:S01]  /*11230*/  IMAD.WIDE R54, R2, 0x4, R60 ;  /* 0x0000000402367825 */ /* 0x000fe200078e023c */
[----:B------:R-:W-:-:S03]  /*11240*/  IADD3 R62, R62, -0xad, RZ ;  /* 0xffffff533e3e7810 */ /* 0x000fc60007ffe0ff */
[----:B------:R-:W-:Y:S01]  /*11250*/  VIADD R63, R63, 0xffffff70 ;  /* 0xffffff703f3f7836 */ /* 0x000fe20000000000 */
[----:B------:R-:W-:Y:S01]  /*11260*/  LDGSTS.E [R250+0x28004], desc[UR16][R54.64], !P6 ;  /* 0x2800400036fa7fae */ /* 0x000fe2000f121850 */
[----:B--2---:R-:W-:-:S03]  /*11270*/  IMAD.WIDE R60, R2, 0x4, R72 ;  /* 0x00000004023c7825 */ /* 0x004fc600078e0248 */
[----:B------:R-:W2:Y:S04]  /*11280*/  LDL.LU.64 R72, [R1+0x738] ;  /* 0x0007380001487983 */ /* 0x000ea80000300a00 */
[----:B------:R-:W2:Y:S04]  /*11290*/  LDL.LU.64 R76, [R1+0x730] ;  /* 0x00073000014c7983 */ /* 0x000ea80000300a00 */
[----:B------:R-:W2:Y:S04]  /*112a0*/  LDL.LU.64 R90, [R1+0x728] ;  /* 0x00072800015a7983 */ /* 0x000ea80000300a00 */
[----:B------:R-:W2:Y:S01]  /*112b0*/  LDL.LU.64 R98, [R1+0x720] ;  /* 0x0007200001627983 */ /* 0x000ea20000300a00 */
[----:B------:R-:W-:-:S04]  /*112c0*/  IMAD.WIDE R56, R2, 0x4, R56 ;  /* 0x0000000402387825 */ /* 0x000fc800078e0238 */
[----:B---3--:R-:W-:Y:S01]  /*112d0*/  IMAD.WIDE R58, R2, 0x4, R58 ;  /* 0x00000004023a7825 */ /* 0x008fe200078e023a */
[----:B------:R-:W-:Y:S01]  /*112e0*/  LDGSTS.E [R250+0x2c004], desc[UR16][R56.64], !P6 ;  /* 0x2c00400038fa7fae */ /* 0x000fe2000f121850 */
[----:B------:R-:W-:-:S03]  /*112f0*/  ISETP.GE.U32.AND P6, PT, R63, 0x7fffff31, PT ;  /* 0x7fffff313f00780c */ /* 0x000fc60003fc6070 */
[----:B------:R-:W-:Y:S04]  /*11300*/  LDGSTS.E [R250+0x28008], desc[UR16][R58.64], !P5 ;  /* 0x280080003afa7fae */ /* 0x000fe8000e921850 */
[----:B------:R-:W-:Y:S01]  /*11310*/  LDGSTS.E [R250+0x2c008], desc[UR16][R60.64], !P5 ;  /* 0x2c0080003cfa7fae */ /* 0x000fe2000e921850 */
[----:B------:R-:W-:Y:S01]  /*11320*/  ISETP.GE.U32.AND P5, PT, R62, 0x7fffff14, PT ;  /* 0x7fffff143e00780c */ /* 0x000fe20003fa6070 */
[----:B------:R-:W-:-:S04]  /*11330*/  IMAD.WIDE R62, R2, 0x4, R66 ;  /* 0x00000004023e7825 */ /* 0x000fc800078e0242 */
[C---:B------:R-:W-:Y:S01]  /*11340*/  IMAD.WIDE R66, R2.reuse, 0x4, R68 ;  /* 0x0000000402427825 */ /* 0x040fe200078e0244 */
[----:B------:R-:W-:Y:S03]  /*11350*/  LDGSTS.E [R250+0x2800c], desc[UR16][R62.64], !P0 ;  /* 0x2800c0003efa7fae */ /* 0x000fe6000c121850 */
[----:B------:R-:W-:-:S04]  /*11360*/  IMAD.WIDE R64, R2, 0x4, R64 ;  /* 0x0000000402407825 */ /* 0x000fc800078e0240 */
[----:B----4-:R-:W-:Y:S01]  /*11370*/  IMAD.WIDE R68, R2, 0x4, R80 ;  /* 0x0000000402447825 */ /* 0x010fe200078e0250 */
[----:B------:R-:W-:Y:S04]  /*11380*/  LDGSTS.E [R250+0x2c00c], desc[UR16][R64.64], !P0 ;  /* 0x2c00c00040fa7fae */ /* 0x000fe8000c121850 */
[----:B------:R-:W3:Y:S01]  /*11390*/  LDL.LU.64 R80, [R1+0x718] ;  /* 0x0007180001507983 */ /* 0x000ee20000300a00 */
[----:B------:R-:W-:Y:S02]  /*113a0*/  VIADD R71, R71, 0xffffff52 ;  /* 0xffffff5247477836 */ /* 0x000fe40000000000 */
[----:B------:R-:W-:Y:S01]  /*113b0*/  VIADD R70, R70, 0xffffff51 ;  /* 0xffffff5146467836 */ /* 0x000fe20000000000 */
[----:B------:R-:W4:Y:S04]  /*113c0*/  LDL.LU.64 R110, [R1+0x568] ;  /* 0x00056800016e7983 */ /* 0x000f280000300a00 */
[----:B------:R-:W4:Y:S01]  /*113d0*/  LDL.LU.64 R84, [R1+0x560] ;  /* 0x0005600001547983 */ /* 0x000f220000300a00 */
[----:B------:R-:W-:-:S03]  /*113e0*/  ISETP.GE.U32.AND P0, PT, R71, 0x7fffff13, PT ;  /* 0x7fffff134700780c */ /* 0x000fc60003f06070 */
[----:B------:R-:W-:Y:S04]  /*113f0*/  LDGSTS.E [R249+0x20000], desc[UR16][R66.64], !P2 ;  /* 0x2000000042f97fae */ /* 0x000fe8000d121850 */
[----:B------:R-:W-:Y:S01]  /*11400*/  LDGSTS.E [R249+0x24000], desc[UR16][R68.64], !P2 ;  /* 0x2400000044f97fae */ /* 0x000fe2000d121850 */
[----:B------:R-:W-:Y:S01]  /*11410*/  ISETP.GE.U32.AND P2, PT, R70, 0x7fffff12, PT ;  /* 0x7fffff124600780c */ /* 0x000fe20003f46070 */
[----:B------:R-:W-:Y:S02]  /*11420*/  IMAD.WIDE R70, R2, 0x4, R138 ;  /* 0x0000000402467825 */ /* 0x000fe400078e028a */
[----:B------:R-:W4:Y:S04]  /*11430*/  LDL.LU.64 R106, [R1+0x558] ;  /* 0x00055800016a7983 */ /* 0x000f280000300a00 */
[----:B------:R-:W4:Y:S01]  /*11440*/  LDL.LU.64 R166, [R1+0x550] ;  /* 0x0005500001a67983 */ /* 0x000f220000300a00 */
[----:B------:R-:W-:Y:S01]  /*11450*/  VIADD R78, R78, 0xffffff6f ;  /* 0xffffff6f4e4e7836 */ /* 0x000fe20000000000 */
[----:B------:R-:W-:-:S02]  /*11460*/  IADD3 R79, R79, -0xb0, RZ ;  /* 0xffffff504f4f7810 */ /* 0x000fc40007ffe0ff */
[----:B------:R-:W-:Y:S01]  /*11470*/  LDGSTS.E [R249+0x20004], desc[UR16][R70.64], !P3 ;  /* 0x2000400046f97fae */ /* 0x000fe2000d921850 */
[----:B--2---:R-:W-:-:S04]  /*11480*/  IMAD.WIDE R72, R2, 0x4, R72 ;  /* 0x0000000402487825 */ /* 0x004fc800078e0248 */
[C---:B------:R-:W-:Y:S01]  /*11490*/  IMAD.WIDE R74, R2.reuse, 0x4, R76 ;  /* 0x00000004024a7825 */ /* 0x040fe200078e024c */
[----:B------:R-:W-:Y:S03]  /*114a0*/  LDGSTS.E [R249+0x24004], desc[UR16][R72.64], !P3 ;  /* 0x2400400048f97fae */ /* 0x000fe6000d921850 */
[----:B------:R-:W-:Y:S01]  /*114b0*/  IMAD.WIDE R76, R2, 0x4, R90 ;  /* 0x00000004024c7825 */ /* 0x000fe200078e025a */
[----:B------:R-:W-:Y:S04]  /*114c0*/  LDGSTS.E [R249+0x20008], desc[UR16][R74.64], !P4 ;  /* 0x200080004af97fae */ /* 0x000fe8000e121850 */
[----:B------:R-:W2:Y:S04]  /*114d0*/  LDL.LU.64 R90, [R1+0x548] ;  /* 0x00054800015a7983 */ /* 0x000ea80000300a00 */
[----:B------:R-:W2:Y:S01]  /*114e0*/  LDL.LU.64 R138, [R1+0x540] ;  /* 0x00054000018a7983 */ /* 0x000ea20000300a00 */
[----:B------:R-:W-:-:S03]  /*114f0*/  ISETP.GE.U32.AND P3, PT, R79, 0x7fffff11, PT ;  /* 0x7fffff114f00780c */ /* 0x000fc60003f66070 */
[----:B------:R-:W-:Y:S01]  /*11500*/  LDGSTS.E [R249+0x24008], desc[UR16][R76.64], !P4 ;  /* 0x240080004cf97fae */ /* 0x000fe2000e121850 */
[----:B------:R-:W-:Y:S01]  /*11510*/  ISETP.GE.U32.AND P4, PT, R78, 0x7fffff30, PT ;  /* 0x7fffff304e00780c */ /* 0x000fe20003f86070 */
[----:B------:R-:W-:Y:S02]  /*11520*/  IMAD.WIDE R78, R2, 0x4, R98 ;  /* 0x00000004024e7825 */ /* 0x000fe400078e0262 */
[----:B------:R-:W2:Y:S04]  /*11530*/  LDL.LU.64 R196, [R1+0x538] ;  /* 0x0005380001c47983 */ /* 0x000ea80000300a00 */
[----:B------:R-:W2:Y:S04]  /*11540*/  LDL.LU.64 R96, [R1+0x530] ;  /* 0x0005300001607983 */ /* 0x000ea80000300a00 */
[----:B------:R-:W2:Y:S04]  /*11550*/  LDL.LU.64 R98, [R1+0x710] ;  /* 0x0007100001627983 */ /* 0x000ea80000300a00 */
[----:B------:R-:W2:Y:S01]  /*11560*/  LDL.LU.64 R128, [R1+0x708] ;  /* 0x0007080001807983 */ /* 0x000ea20000300a00 */
[----:B------:R-:W-:Y:S01]  /*11570*/  VIADD R87, R87, 0xffffff6e ;  /* 0xffffff6e57577836 */ /* 0x000fe20000000000 */
[----:B------:R-:W-:-:S02]  /*11580*/  IADD3 R86, R86, -0x93, RZ ;  /* 0xffffff6d56567810 */ /* 0x000fc40007ffe0ff */
[----:B------:R-:W-:Y:S01]  /*11590*/  LDGSTS.E [R249+0x2000c], desc[UR16][R78.64], !P6 ;  /* 0x2000c0004ef97fae */ /* 0x000fe2000f121850 */
[----:B---3--:R-:W-:-:S03]  /*115a0*/  IMAD.WIDE R80, R2, 0x4, R80 ;  /* 0x0000000402507825 */ /* 0x008fc600078e0250 */
[----:B------:R-:W3:Y:S01]  /*115b0*/  LDL.LU.64 R120, [R1+0x700] ;  /* 0x0007000001787983 */ /* 0x000ee20000300a00 */
[----:B----4-:R-:W-:-:S03]  /*115c0*/  IMAD.WIDE R82, R2, 0x4, R110 ;  /* 0x0000000402527825 */ /* 0x010fc600078e026e */
[----:B------:R-:W-:Y:S01]  /*115d0*/  LDGSTS.E [R249+0x2400c], desc[UR16][R80.64], !P6 ;  /* 0x2400c00050f97fae */ /* 0x000fe2000f121850 */
[----:B------:R-:W-:-:S03]  /*115e0*/  IMAD.WIDE R84, R2, 0x4, R84 ;  /* 0x0000000402547825 */ /* 0x000fc600078e0254 */
[----:B------:R-:W-:Y:S01]  /*115f0*/  LDGSTS.E [R249+0x28000], desc[UR16][R82.64], !P5 ;  /* 0x2800000052f97fae */ /* 0x000fe2000e921850 */
[----:B------:R-:W-:Y:S01]  /*11600*/  ISETP.GE.U32.AND P6, PT, R87, 0x7fffff2f, PT ;  /* 0x7fffff2f5700780c */ /* 0x000fe20003fc6070 */
[----:B------:R-:W1:Y:S02]  /*11610*/  LDC R111, c[0x0][0x230] ;  /* 0x00008c00ff6f7b82 */ /* 0x000e640000000800 */
[----:B------:R-:W-:Y:S01]  /*11620*/  LDGSTS.E [R249+0x2c000], desc[UR16][R84.64], !P5 ;  /* 0x2c00000054f97fae */ /* 0x000fe2000e921850 */
[----:B------:R-:W-:Y:S01]  /*11630*/  ISETP.GE.U32.AND P5, PT, R86, 0x7fffff2e, PT ;  /* 0x7fffff2e5600780c */ /* 0x000fe20003fa6070 */
[----:B------:R-:W-:Y:S02]  /*11640*/  VIADD R95, R95, 0xffffff6c ;  /* 0xffffff6c5f5f7836 */ /* 0x000fe40000000000 */
[----:B------:R-:W-:Y:S02]  /*11650*/  VIADD R94, R94, 0xffffff4f ;  /* 0xffffff4f5e5e7836 */ /* 0x000fe40000000000 */
[----:B------:R-:W4:Y:S01]  /*11660*/  LDC R110, c[0x0][0x230] ;  /* 0x00008c00ff6e7b82 */ /* 0x000f220000000800 */
[----:B------:R-:W-:-:S02]  /*11670*/  IMAD.WIDE R86, R2, 0x4, R106 ;  /* 0x0000000402567825 */ /* 0x000fc400078e026a */
[----:B------:R-:W4:Y:S02]  /*11680*/  LDL.LU.64 R106, [R1+0x6f8] ;  /* 0x0006f800016a7983 */ /* 0x000f240000300a00 */
[C---:B------:R-:W-:Y:S02]  /*11690*/  IMAD.WIDE R88, R2.reuse, 0x4, R166 ;  /* 0x0000000402587825 */ /* 0x040fe400078e02a6 */
[----:B------:R-:W4:Y:S04]  /*116a0*/  LDL.LU.64 R166, [R1+0x6f0] ;  /* 0x0006f00001a67983 */ /* 0x000f280000300a00 */
[----:B------:R-:W-:Y:S04]  /*116b0*/  LDGSTS.E [R249+0x28004], desc[UR16][R86.64], !P0 ;  /* 0x2800400056f97fae */ /* 0x000fe8000c121850 */
[----:B------:R-:W-:Y:S01]  /*116c0*/  LDGSTS.E [R249+0x2c004], desc[UR16][R88.64], !P0 ;  /* 0x2c00400058f97fae */ /* 0x000fe2000c121850 */
[----:B------:R-:W-:Y:S01]  /*116d0*/  ISETP.GE.U32.AND P0, PT, R95, 0x7fffff2d, PT ;  /* 0x7fffff2d5f00780c */ /* 0x000fe20003f06070 */
[----:B--2---:R-:W-:-:S04]  /*116e0*/  IMAD.WIDE R90, R2, 0x4, R90 ;  /* 0x00000004025a7825 */ /* 0x004fc800078e025a */
[----:B------:R-:W-:Y:S01]  /*116f0*/  IMAD.WIDE R92, R2, 0x4, R138 ;  /* 0x00000004025c7825 */ /* 0x000fe200078e028a */
[----:B------:R-:W-:Y:S04]  /*11700*/  LDGSTS.E [R249+0x28008], desc[UR16][R90.64], !P2 ;  /* 0x280080005af97fae */ /* 0x000fe8000d121850 */
[----:B------:R-:W2:Y:S04]  /*11710*/  LDL.LU.64 R138, [R1+0x6e8] ;  /* 0x0006e800018a7983 */ /* 0x000ea80000300a00 */
[----:B------:R-:W-:Y:S01]  /*11720*/  LDGSTS.E [R249+0x2c008], desc[UR16][R92.64], !P2 ;  /* 0x2c0080005cf97fae */ /* 0x000fe2000d121850 */
[----:B------:R-:W-:Y:S01]  /*11730*/  ISETP.GE.U32.AND P2, PT, R94, 0x7fffff10, PT ;  /* 0x7fffff105e00780c */ /* 0x000fe20003f46070 */
[----:B------:R-:W-:-:S02]  /*11740*/  IMAD.WIDE R94, R2, 0x4, R196 ;  /* 0x00000004025e7825 */ /* 0x000fc400078e02c4 */
[----:B------:R-:W2:Y:S04]  /*11750*/  LDL.LU.64 R112, [R1+0x6e0] ;  /* 0x0006e00001707983 */ /* 0x000ea80000300a00 */
[----:B------:R-:W2:Y:S01]  /*11760*/  LDL.LU.64 R116, [R1+0x6d8] ;  /* 0x0006d80001747983 */ /* 0x000ea20000300a00 */
[----:B------:R-:W-:-:S03]  /*11770*/  IMAD.WIDE R100, R2, 0x4, R128 ;  /* 0x0000000402647825 */ /* 0x000fc600078e0280 */
[----:B------:R-:W2:Y:S04]  /*11780*/  LDL.LU.64 R196, [R1+0x528] ;  /* 0x0005280001c47983 */ /* 0x000ea80000300a00 */
[----:B------:R-:W2:Y:S01]  /*11790*/  LDL.LU.64 R128, [R1+0x520] ;  /* 0x0005200001807983 */ /* 0x000ea20000300a00 */
[C---:B------:R-:W-:Y:S01]  /*117a0*/  IMAD.WIDE R96, R2.reuse, 0x4, R96 ;  /* 0x0000000402607825 */ /* 0x040fe200078e0260 */
[----:B------:R-:W-:Y:S02]  /*117b0*/  IADD3 R103, R103, -0xb2, RZ ;  /* 0xffffff4e67677810 */ /* 0x000fe40007ffe0ff */
[----:B------:R-:W-:Y:S01]  /*117c0*/  LDGSTS.E [R249+0x2800c], desc[UR16][R94.64], !P3 ;  /* 0x2800c0005ef97fae */ /* 0x000fe2000d921850 */
[----:B------:R-:W-:-:S03]  /*117d0*/  IMAD.WIDE R98, R2, 0x4, R98 ;  /* 0x0000000402627825 */ /* 0x000fc600078e0262 */
[----:B------:R-:W-:Y:S01]  /*117e0*/  LDGSTS.E [R249+0x2c00c], desc[UR16][R96.64], !P3 ;  /* 0x2c00c00060f97fae */ /* 0x000fe2000d921850 */
[----:B------:R-:W-:Y:S01]  /*117f0*/  VIADD R102, R102, 0xffffff4d ;  /* 0xffffff4d66667836 */ /* 0x000fe20000000000 */
[----:B------:R-:W-:Y:S02]  /*11800*/  ISETP.GE.U32.AND P3, PT, R103, 0x7fffff0f, PT ;  /* 0x7fffff0f6700780c */ /* 0x000fe40003f66070 */
[----:B------:R-:W-:Y:S04]  /*11810*/  LDGSTS.E [R248+0x20000], desc[UR16][R98.64], !P4 ;  /* 0x2000000062f87fae */ /* 0x000fe8000e121850 */
[----:B------:R-:W-:Y:S01]  /*11820*/  LDGSTS.E [R248+0x24000], desc[UR16][R100.64], !P4 ;  /* 0x2400000064f87fae */ /* 0x000fe2000e121850 */
[----:B------:R-:W-:Y:S01]  /*11830*/  ISETP.GE.U32.AND P4, PT, R102, 0x7fffff0e, PT ;  /* 0x7fffff0e6600780c */ /* 0x000fe20003f86070 */
[----:B---3--:R-:W-:-:S02]  /*11840*/  IMAD.WIDE R102, R2, 0x4, R120 ;  /* 0x0000000402667825 */ /* 0x008fc400078e0278 */
[----:B------:R-:W3:Y:S01]  /*11850*/  LDL.LU.64 R136, [R1+0x518] ;  /* 0x0005180001887983 */ /* 0x000ee20000300a00 */
[----:B----4-:R-:W-:Y:S01]  /*11860*/  IADD3 R110, R110, -0x95, RZ ;  /* 0xffffff6b6e6e7810 */ /* 0x010fe20007ffe0ff */
[----:B-1----:R-:W-:Y:S02]  /*11870*/  VIADD R111, R111, 0xffffff4c ;  /* 0xffffff4c6f6f7836 */ /* 0x002fe40000000000 */
[----:B------:R-:W4:Y:S01]  /*11880*/  LDL.LU.64 R120, [R1+0x510] ;  /* 0x0005100001787983 */ /* 0x000f220000300a00 */
[----:B------:R-:W-:-:S03]  /*11890*/  IMAD.WIDE R104, R2, 0x4, R106 ;  /* 0x0000000402687825 */ /* 0x000fc600078e026a */
[----:B------:R-:W-:Y:S01]  /*118a0*/  LDGSTS.E [R248+0x20004], desc[UR16][R102.64], !P6 ;  /* 0x2000400066f87fae */ /* 0x000fe2000f121850 */
[----:B------:R-:W-:-:S03]  /*118b0*/  IMAD.WIDE R106, R2, 0x4, R166 ;  /* 0x00000004026a7825 */ /* 0x000fc600078e02a6 */
[----:B------:R-:W4:Y:S04]  /*118c0*/  LDL.LU.64 R166, [R1+0x508] ;  /* 0x0005080001a67983 */ /* 0x000f280000300a00 */
[----:B------:R-:W-:Y:S01]  /*118d0*/  LDGSTS.E [R248+0x24004], desc[UR16][R104.64], !P6 ;  /* 0x2400400068f87fae */ /* 0x000fe2000f121850 */
[----:B------:R-:W-:-:S03]  /*118e0*/  ISETP.GE.U32.AND P6, PT, R111, 0x7fffff0d, PT ;  /* 0x7fffff0d6f00780c */ /* 0x000fc60003fc6070 */
[----:B------:R-:W-:Y:S01]  /*118f0*/  LDGSTS.E [R248+0x20008], desc[UR16][R106.64], !P5 ;  /* 0x200080006af87fae */ /* 0x000fe2000e921850 */
[----:B--2---:R-:W-:-:S03]  /*11900*/  IMAD.WIDE R108, R2, 0x4, R138 ;  /* 0x00000004026c7825 */ /* 0x004fc600078e028a */
[----:B------:R-:W2:Y:S04]  /*11910*/  LDL.LU.64 R138, [R1+0x500] ;  /* 0x00050000018a7983 */ /* 0x000ea80000300a00 */
[----:B------:R-:W-:Y:S01]  /*11920*/  LDGSTS.E [R248+0x24008], desc[UR16][R108.64], !P5 ;  /* 0x240080006cf87fae */ /* 0x000fe2000e921850 */
[----:B------:R-:W-:Y:S01]  /*11930*/  ISETP.GE.U32.AND P5, PT, R110, 0x7fffff2c, PT ;  /* 0x7fffff2c6e00780c */ /* 0x000fe20003fa6070 */
[C---:B------:R-:W-:Y:S02]  /*11940*/  IMAD.WIDE R110, R2.reuse, 0x4, R112 ;  /* 0x00000004026e7825 */ /* 0x040fe400078e0270 */
[----:B------:R-:W2:Y:S02]  /*11950*/  LDL.LU.64 R132, [R1+0x4f8] ;  /* 0x0004f80001847983 */ /* 0x000ea40000300a00 */
[----:B------:R-:W-:-:S02]  /*11960*/  IMAD.WIDE R112, R2, 0x4, R116 ;  /* 0x0000000402707825 */ /* 0x000fc400078e0274 */
[----:B------:R-:W-:Y:S02]  /*11970*/  LDGSTS.E [R248+0x2000c], desc[UR16][R110.64], !P0 ;  /* 0x2000c0006ef87fae */ /* 0x000fe4000c121850 */
[C---:B------:R-:W-:Y:S02]  /*11980*/  IMAD.WIDE R114, R2.reuse, 0x4, R196 ;  /* 0x0000000402727825 */ /* 0x040fe400078e02c4 */
[----:B------:R-:W-:Y:S02]  /*11990*/  LDGSTS.E [R248+0x2400c], desc[UR16][R112.64], !P0 ;  /* 0x2400c00070f87fae */ /* 0x000fe4000c121850 */
[----:B------:R-:W-:Y:S02]  /*119a0*/  IMAD.WIDE R116, R2, 0x4, R128 ;  /* 0x0000000402747825 */ /* 0x000fe400078e0280 */
[----:B------:R-:W2:Y:S04]  /*119b0*/  LDL.LU.64 R128, [R1+0x4f0] ;  /* 0x0004f00001807983 */ /* 0x000ea80000300a00 */
[----:B------:R-:W2:Y:S04]  /*119c0*/  LDL.LU.64 R148, [R1+0x6d0] ;  /* 0x0006d00001947983 */ /* 0x000ea80000300a00 */
[----:B------:R-:W2:Y:S01]  /*119d0*/  LDL.LU.64 R196, [R1+0x6c8] ;  /* 0x0006c80001c47983 */ /* 0x000ea20000300a00 */
[----:B------:R-:W-:-:S02]  /*119e0*/  VIADD R119, R119, 0xffffff6a ;  /* 0xffffff6a77777836 */ /* 0x000fc40000000000 */
[----:B------:R-:W-:Y:S01]  /*119f0*/  VIADD R118, R118, 0xffffff69 ;  /* 0xffffff6976767836 */ /* 0x000fe20000000000 */
[----:B------:R-:W-:Y:S02]  /*11a00*/  LDGSTS.E [R248+0x28000], desc[UR16][R114.64], !P2 ;  /* 0x2800000072f87fae */ /* 0x000fe4000d121850 */
[----:B------:R-:W-:Y:S02]  /*11a10*/  ISETP.GE.U32.AND P0, PT, R119, 0x7fffff2b, PT ;  /* 0x7fffff2b7700780c */ /* 0x000fe40003f06070 */
[----:B------:R-:W-:Y:S01]  /*11a20*/  LDGSTS.E [R248+0x2c000], desc[UR16][R116.64], !P2 ;  /* 0x2c00000074f87fae */ /* 0x000fe2000d121850 */
[----:B------:R-:W-:Y:S01]  /*11a30*/  ISETP.GE.U32.AND P2, PT, R118, 0x7fffff2a, PT ;  /* 0x7fffff2a7600780c */ /* 0x000fe20003f46070 */
[C---:B---3--:R-:W-:Y:S02]  /*11a40*/  IMAD.WIDE R118, R2.reuse, 0x4, R136 ;  /* 0x0000000402767825 */ /* 0x048fe400078e0288 */
[----:B------:R-:W3:Y:S02]  /*11a50*/  LDL.LU.64 R156, [R1+0x6c0] ;  /* 0x0006c000019c7983 */ /* 0x000ee40000300a00 */
[----:B----4-:R-:W-:-:S02]  /*11a60*/  IMAD.WIDE R120, R2, 0x4, R120 ;  /* 0x0000000402787825 */ /* 0x010fc400078e0278 */
[----:B------:R-:W4:Y:S01]  /*11a70*/  LDL.LU.64 R136, [R1+0x6b8] ;  /* 0x0006b80001887983 */ /* 0x000f220000300a00 */
[----:B------:R-:W-:Y:S01]  /*11a80*/  IADD3 R127, R127, -0x98, RZ ;  /* 0xffffff687f7f7810 */ /* 0x000fe20007ffe0ff */
[----:B------:R-:W-:Y:S02]  /*11a90*/  VIADD R126, R126, 0xffffff4b ;  /* 0xffffff4b7e7e7836 */ /* 0x000fe40000000000 */
[----:B------:R-:W-:Y:S01]  /*11aa0*/  LDGSTS.E [R248+0x28004], desc[UR16][R118.64], !P3 ;  /* 0x2800400076f87fae */ /* 0x000fe2000d921850 */
[----:B------:R-:W-:-:S03]  /*11ab0*/  IMAD.WIDE R122, R2, 0x4, R166 ;  /* 0x00000004027a7825 */ /* 0x000fc600078e02a6 */
[----:B------:R-:W-:Y:S01]  /*11ac0*/  LDGSTS.E [R248+0x2c004], desc[UR16][R120.64], !P3 ;  /* 0x2c00400078f87fae */ /* 0x000fe2000d921850 */
[----:B------:R-:W-:-:S03]  /*11ad0*/  ISETP.GE.U32.AND P3, PT, R127, 0x7fffff29, PT ;  /* 0x7fffff297f00780c */ /* 0x000fc60003f66070 */
[----:B------:R-:W-:Y:S01]  /*11ae0*/  LDGSTS.E [R248+0x28008], desc[UR16][R122.64], !P4 ;  /* 0x280080007af87fae */ /* 0x000fe2000e121850 */
[----:B--2---:R-:W-:-:S03]  /*11af0*/  IMAD.WIDE R124, R2, 0x4, R138 ;  /* 0x00000004027c7825 */ /* 0x004fc600078e028a */
[----:B------:R-:W2:Y:S04]  /*11b00*/  LDL.LU.64 R138, [R1+0x6b0] ;  /* 0x0006b000018a7983 */ /* 0x000ea80000300a00 */
[----:B------:R-:W2:Y:S04]  /*11b10*/  LDL.LU.64 R166, [R1+0x6a8] ;  /* 0x0006a80001a67983 */ /* 0x000ea80000300a00 */
[----:B------:R-:W-:Y:S01]  /*11b20*/  LDGSTS.E [R248+0x2c008], desc[UR16][R124.64], !P4 ;  /* 0x2c0080007cf87fae */ /* 0x000fe2000e121850 */
[----:B------:R-:W-:Y:S01]  /*11b30*/  ISETP.GE.U32.AND P4, PT, R126, 0x7fffff0c, PT ;  /* 0x7fffff0c7e00780c */ /* 0x000fe20003f86070 */
[----:B------:R-:W-:-:S02]  /*11b40*/  IMAD.WIDE R126, R2, 0x4, R132 ;  /* 0x00000004027e7825 */ /* 0x000fc400078e0284 */
[----:B------:R-:W2:Y:S04]  /*11b50*/  LDL.LU.64 R144, [R1+0x6a0] ;  /* 0x0006a00001907983 */ /* 0x000ea80000300a00 */
[----:B------:R-:W2:Y:S01]  /*11b60*/  LDL.LU.64 R194, [R1+0x698] ;  /* 0x0006980001c27983 */ /* 0x000ea20000300a00 */
[----:B------:R-:W-:Y:S01]  /*11b70*/  IMAD.WIDE R128, R2, 0x4, R128 ;  /* 0x0000000402807825 */ /* 0x000fe200078e0280 */
[----:B------:R-:W-:Y:S02]  /*11b80*/  IADD3 R134, R134, -0xb7, RZ ;  /* 0xffffff4986867810 */ /* 0x000fe40007ffe0ff */
[----:B------:R-:W-:Y:S01]  /*11b90*/  LDGSTS.E [R248+0x2800c], desc[UR16][R126.64], !P6 ;  /* 0x2800c0007ef87fae */ /* 0x000fe2000f121850 */
[----:B------:R-:W-:-:S03]  /*11ba0*/  IMAD.WIDE R130, R2, 0x4, R148 ;  /* 0x0000000402827825 */ /* 0x000fc600078e0294 */
[----:B------:R-:W2:Y:S01]  /*11bb0*/  LDL.LU.64 R148, [R1+0x4e8] ;  /* 0x0004e80001947983 */ /* 0x000ea20000300a00 */
[----:B------:R-:W-:-:S03]  /*11bc0*/  IMAD.WIDE R132, R2, 0x4, R196 ;  /* 0x0000000402847825 */ /* 0x000fc600078e02c4 */
[----:B------:R-:W2:Y:S04]  /*11bd0*/  LDL.LU.64 R196, [R1+0x4e0] ;  /* 0x0004e00001c47983 */ /* 0x000ea80000300a00 */
[----:B------:R-:W2:Y:S04]  /*11be0*/  LDL.LU.64 R154, [R1+0x4d8] ;  /* 0x0004d800019a7983 */ /* 0x000ea80000300a00 */
[----:B------:R-:W2:Y:S04]  /*11bf0*/  LDL.LU.64 R152, [R1+0x4d0] ;  /* 0x0004d00001987983 */ /* 0x000ea80000300a00 */
[----:B------:R-:W2:Y:S01]  /*11c00*/  LDL.LU.64 R170, [R1+0x4c8] ;  /* 0x0004c80001aa7983 */ /* 0x000ea20000300a00 */
[----:B------:R-:W-:-:S03]  /*11c10*/  VIADD R135, R135, 0xffffff4a ;  /* 0xffffff4a87877836 */ /* 0x000fc60000000000 */
[----:B------:R-:W-:Y:S02]  /*11c20*/  LDGSTS.E [R248+0x2c00c], desc[UR16][R128.64], !P6 ;  /* 0x2c00c00080f87fae */ /* 0x000fe4000f121850 */
[----:B------:R-:W-:Y:S02]  /*11c30*/  ISETP.GE.U32.AND P6, PT, R135, 0x7fffff0b, PT ;  /* 0x7fffff0b8700780c */ /* 0x000fe40003fc6070 */
[----:B------:R-:W-:Y:S01]  /*11c40*/  LDGSTS.E [R247+0x20000], desc[UR16][R130.64], !P5 ;  /* 0x2000000082f77fae */ /* 0x000fe2000e921850 */
[----:B----4-:R-:W-:-:S03]  /*11c50*/  IMAD.WIDE R136, R2, 0x4, R136 ;  /* 0x0000000402887825 */ /* 0x010fc600078e0288 */
[----:B------:R-:W-:Y:S01]  /*11c60*/  LDGSTS.E [R247+0x24000], desc[UR16][R132.64], !P5 ;  /* 0x2400000084f77fae */ /* 0x000fe2000e921850 */
[----:B------:R-:W-:Y:S01]  /*11c70*/  ISETP.GE.U32.AND P5, PT, R134, 0x7fffff0a, PT ;  /* 0x7fffff0a8600780c */ /* 0x000fe20003fa6070 */
[----:B---3--:R-:W-:Y:S02]  /*11c80*/  IMAD.WIDE R134, R2, 0x4, R156 ;  /* 0x0000000402867825 */ /* 0x008fe400078e029c */
[----:B------:R-:W3:Y:S02]  /*11c90*/  LDL.LU.64 R156, [R1+0x4c0] ;  /* 0x0004c000019c7983 */ /* 0x000ee40000300a00 */
[----:B------:R-:W-:Y:S02]  /*11ca0*/  VIADD R143, R143, 0xffffff48 ;  /* 0xffffff488f8f7836 */ /* 0x000fe40000000000 */
[----:B------:R-:W-:Y:S01]  /*11cb0*/  VIADD R142, R142, 0xffffff67 ;  /* 0xffffff678e8e7836 */ /* 0x000fe20000000000 */
[----:B------:R-:W-:Y:S04]  /*11cc0*/  LDGSTS.E [R247+0x20004], desc[UR16][R134.64], !P0 ;  /* 0x2000400086f77fae */ /* 0x000fe8000c121850 */
[----:B------:R-:W-:Y:S01]  /*11cd0*/  LDGSTS.E [R247+0x24004], desc[UR16][R136.64], !P0 ;  /* 0x2400400088f77fae */ /* 0x000fe2000c121850 */
[----:B------:R-:W-:-:S03]  /*11ce0*/  ISETP.GE.U32.AND P0, PT, R143, 0x7fffff09, PT ;  /* 0x7fffff098f00780c */ /* 0x000fc60003f06070 */
[----:B------:R-:W4:Y:S04]  /*11cf0*/  LDL.LU.64 R160, [R1+0x4b8] ;  /* 0x0004b80001a07983 */ /* 0x000f280000300a00 */
[----:B------:R-:W4:Y:S01]  /*11d00*/  LDL.LU.64 R178, [R1+0x4b0] ;  /* 0x0004b00001b27983 */ /* 0x000f220000300a00 */
[----:B------:R-:W-:Y:S01]  /*11d10*/  VIADD R150, R150, 0xffffff65 ;  /* 0xffffff6596967836 */ /* 0x000fe20000000000 */
[----:B------:R-:W-:Y:S01]  /*11d20*/  IADD3 R151, R151, -0x9a, RZ ;  /* 0xffffff6697977810 */ /* 0x000fe20007ffe0ff */
[----:B--2---:R-:W-:-:S04]  /*11d30*/  IMAD.WIDE R138, R2, 0x4, R138 ;  /* 0x00000004028a7825 */ /* 0x004fc800078e028a */
[----:B------:R-:W-:Y:S01]  /*11d40*/  IMAD.WIDE R140, R2, 0x4, R166 ;  /* 0x00000004028c7825 */ /* 0x000fe200078e02a6 */
[----:B------:R-:W-:Y:S01]  /*11d50*/  LDGSTS.E [R247+0x20008], desc[UR16][R138.64], !P2 ;  /* 0x200080008af77fae */ /* 0x000fe2000d121850 */
[----:B------:R-:W1:Y:S03]  /*11d60*/  LDC R166, c[0x0][0x230] ;  /* 0x00008c00ffa67b82 */ /* 0x000e660000000800 */
[----:B------:R-:W-:Y:S01]  /*11d70*/  LDGSTS.E [R247+0x24008], desc[UR16][R140.64], !P2 ;  /* 0x240080008cf77fae */ /* 0x000fe2000d121850 */
[----:B------:R-:W-:Y:S01]  /*11d80*/  ISETP.GE.U32.AND P2, PT, R142, 0x7fffff28, PT ;  /* 0x7fffff288e00780c */ /* 0x000fe20003f46070 */
[----:B------:R-:W-:-:S03]  /*11d90*/  IMAD.WIDE R142, R2, 0x4, R144 ;  /* 0x00000004028e7825 */ /* 0x000fc600078e0290 */
[----:B------:R-:W2:Y:S01]  /*11da0*/  LDC R167, c[0x0][0x230] ;  /* 0x00008c00ffa77b82 */ /* 0x000ea20000000800 */
[C---:B------:R-:W-:Y:S01]  /*11db0*/  IMAD.WIDE R144, R2.reuse, 0x4, R194 ;  /* 0x0000000402907825 */ /* 0x040fe200078e02c2 */
[----:B------:R-:W-:Y:S04]  /*11dc0*/  LDGSTS.E [R247+0x2000c], desc[UR16][R142.64], !P3 ;  /* 0x2000c0008ef77fae */ /* 0x000fe8000d921850 */
[----:B------:R-:W2:Y:S01]  /*11dd0*/  LDL.LU.64 R194, [R1+0x690] ;  /* 0x0006900001c27983 */ /* 0x000ea20000300a00 */
[----:B------:R-:W-:-:S03]  /*11de0*/  IMAD.WIDE R146, R2, 0x4, R148 ;  /* 0x0000000402927825 */ /* 0x000fc600078e0294 */
[----:B------:R-:W-:Y:S01]  /*11df0*/  LDGSTS.E [R247+0x2400c], desc[UR16][R144.64], !P3 ;  /* 0x2400c00090f77fae */ /* 0x000fe2000d921850 */
[----:B------:R-:W-:-:S03]  /*11e00*/  IMAD.WIDE R148, R2, 0x4, R196 ;  /* 0x0000000402947825 */ /* 0x000fc600078e02c4 */
[----:B------:R-:W-:Y:S04]  /*11e10*/  LDGSTS.E [R247+0x28000], desc[UR16][R146.64], !P4 ;  /* 0x2800000092f77fae */ /* 0x000fe8000e121850 */
[----:B------:R-:W2:Y:S01]  /*11e20*/  LDL.LU.64 R196, [R1+0x688] ;  /* 0x0006880001c47983 */ /* 0x000ea20000300a00 */
[----:B------:R-:W-:-:S03]  /*11e30*/  ISETP.GE.U32.AND P3, PT, R151, 0x7fffff27, PT ;  /* 0x7fffff279700780c */ /* 0x000fc60003f66070 */
[----:B------:R-:W-:Y:S01]  /*11e40*/  LDGSTS.E [R247+0x2c000], desc[UR16][R148.64], !P4 ;  /* 0x2c00000094f77fae */ /* 0x000fe2000e121850 */
[----:B------:R-:W-:Y:S01]  /*11e50*/  ISETP.GE.U32.AND P4, PT, R150, 0x7fffff26, PT ;  /* 0x7fffff269600780c */ /* 0x000fe20003f86070 */
[C---:B------:R-:W-:Y:S02]  /*11e60*/  IMAD.WIDE R150, R2.reuse, 0x4, R154 ;  /* 0x0000000402967825 */ /* 0x040fe400078e029a */
[----:B------:R-:W2:Y:S02]  /*11e70*/  LDL.LU.64 R168, [R1+0x680] ;  /* 0x0006800001a87983 */ /* 0x000ea40000300a00 */
[C---:B------:R-:W-:Y:S02]  /*11e80*/  IMAD.WIDE R154, R2.reuse, 0x4, R170 ;  /* 0x00000004029a7825 */ /* 0x040fe400078e02aa */
[----:B------:R-:W2:Y:S04]  /*11e90*/  LDL.LU.64 R202, [R1+0x678] ;  /* 0x0006780001ca7983 */ /* 0x000ea80000300a00 */
[----:B------:R-:W2:Y:S04]  /*11ea0*/  LDL.LU.64 R170, [R1+0x670] ;  /* 0x0006700001aa7983 */ /* 0x000ea80000300a00 */
[----:B------:R-:W2:Y:S01]  /*11eb0*/  LDL.LU.64 R186, [R1+0x668] ;  /* 0x0006680001ba7983 */ /* 0x000ea20000300a00 */
[----:B------:R-:W-:Y:S01]  /*11ec0*/  IMAD.WIDE R152, R2, 0x4, R152 ;  /* 0x0000000402987825 */ /* 0x000fe200078e0298 */
[----:B------:R-:W-:-:S02]  /*11ed0*/  IADD3 R158, R158, -0xb9, RZ ;  /* 0xffffff479e9e7810 */ /* 0x000fc40007ffe0ff */
[----:B------:R-:W-:Y:S01]  /*11ee0*/  LDGSTS.E [R247+0x28004], desc[UR16][R150.64], !P6 ;  /* 0x2800400096f77fae */ /* 0x000fe2000f121850 */
[----:B---3--:R-:W-:-:S03]  /*11ef0*/  IMAD.WIDE R156, R2, 0x4, R156 ;  /* 0x00000004029c7825 */ /* 0x008fc600078e029c */
[----:B------:R-:W-:Y:S01]  /*11f00*/  LDGSTS.E [R247+0x2c004], desc[UR16][R152.64], !P6 ;  /* 0x2c00400098f77fae */ /* 0x000fe2000f121850 */
[----:B------:R-:W-:-:S03]  /*11f10*/  VIADD R159, R159, 0xffffff64 ;  /* 0xffffff649f9f7836 */ /* 0x000fc60000000000 */
[----:B------:R-:W-:Y:S02]  /*11f20*/  LDGSTS.E [R247+0x28008], desc[UR16][R154.64], !P5 ;  /* 0x280080009af77fae */ /* 0x000fe4000e921850 */
[----:B------:R-:W-:Y:S02]  /*11f30*/  ISETP.GE.U32.AND P6, PT, R159, 0x7fffff25, PT ;  /* 0x7fffff259f00780c */ /* 0x000fe40003fc6070 */
[----:B------:R-:W-:Y:S01]  /*11f40*/  LDGSTS.E [R247+0x2c008], desc[UR16][R156.64], !P5 ;  /* 0x2c0080009cf77fae */ /* 0x000fe2000e921850 */
[----:B------:R-:W-:Y:S01]  /*11f50*/  ISETP.GE.U32.AND P5, PT, R158, 0x7fffff08, PT ;  /* 0x7fffff089e00780c */ /* 0x000fe20003fa6070 */
[C---:B----4-:R-:W-:Y:S02]  /*11f60*/  IMAD.WIDE R158, R2.reuse, 0x4, R160 ;  /* 0x00000004029e7825 */ /* 0x050fe400078e02a0 */
[----:B------:R-:W3:Y:S02]  /*11f70*/  LDL.LU.64 R192, [R1+0x660] ;  /* 0x0006600001c07983 */ /* 0x000ee40000300a00 */
[----:B------:R-:W-:-:S02]  /*11f80*/  IMAD.WIDE R160, R2, 0x4, R178 ;  /* 0x0000000402a07825 */ /* 0x000fc400078e02b2 */
[----:B------:R-:W4:Y:S02]  /*11f90*/  LDL.LU.64 R178, [R1+0x658] ;  /* 0x0006580001b27983 */ /* 0x000f240000300a00 */
[----:B-1----:R-:W-:Y:S02]  /*11fa0*/  VIADD R166, R166, 0xffffff46 ;  /* 0xffffff46a6a67836 */ /* 0x002fe40000000000 */
[----:B------:R-:W-:Y:S04]  /*11fb0*/  LDGSTS.E [R247+0x2800c], desc[UR16][R158.64], !P0 ;  /* 0x2800c0009ef77fae */ /* 0x000fe8000c121850 */
[----:B------:R-:W-:Y:S01]  /*11fc0*/  LDGSTS.E [R247+0x2c00c], desc[UR16][R160.64], !P0 ;  /* 0x2c00c000a0f77fae */ /* 0x000fe2000c121850 */
[----:B------:R-:W-:Y:S01]  /*11fd0*/  ISETP.GE.U32.AND P0, PT, R166, 0x7fffff07, PT ;  /* 0x7fffff07a600780c */ /* 0x000fe20003f06070 */
[----:B--2---:R-:W-:-:S02]  /*11fe0*/  VIADD R166, R167, 0xffffff45 ;  /* 0xffffff45a7a67836 */ /* 0x004fc40000000000 */
[C---:B------:R-:W-:Y:S02]  /*11ff0*/  IMAD.WIDE R162, R2.reuse, 0x4, R194 ;  /* 0x0000000402a27825 */ /* 0x040fe400078e02c2 */
[----:B------:R-:W2:Y:S04]  /*12000*/  LDL.LU.64 R194, [R1+0x4a8] ;  /* 0x0004a80001c27983 */ /* 0x000ea80000300a00 */
[----:B------:R-:W-:Y:S01]  /*12010*/  LDGSTS.E [R246+0x20000], desc[UR16][R162.64], !P2 ;  /* 0x20000000a2f67fae */ /* 0x000fe2000d121850 */
[----:B------:R-:W-:-:S03]  /*12020*/  IMAD.WIDE R164, R2, 0x4, R196 ;  /* 0x0000000402a47825 */ /* 0x000fc600078e02c4 */
[----:B------:R-:W2:Y:S04]  /*12030*/  LDL.LU.64 R196, [R1+0x4a0] ;  /* 0x0004a00001c47983 */ /* 0x000ea80000300a00 */
[----:B------:R-:W-:Y:S01]  /*12040*/  LDGSTS.E [R246+0x24000], desc[UR16][R164.64], !P2 ;  /* 0x24000000a4f67fae */ /* 0x000fe2000d121850 */
[----:B------:R-:W-:Y:S01]  /*12050*/  ISETP.GE.U32.AND P2, PT, R166, 0x7fffff06, PT ;  /* 0x7fffff06a600780c */ /* 0x000fe20003f46070 */
[C---:B------:R-:W-:Y:S02]  /*12060*/  IMAD.WIDE R166, R2.reuse, 0x4, R168 ;  /* 0x0000000402a67825 */ /* 0x040fe400078e02a8 */
[----:B------:R-:W2:Y:S02]  /*12070*/  LDL.LU.64 R184, [R1+0x498] ;  /* 0x0004980001b87983 */ /* 0x000ea40000300a00 */
[----:B------:R-:W-:-:S02]  /*12080*/  IMAD.WIDE R168, R2, 0x4, R202 ;  /* 0x0000000402a87825 */ /* 0x000fc400078e02ca */
[----:B------:R-:W2:Y:S02]  /*12090*/  LDL.LU.64 R200, [R1+0x490] ;  /* 0x0004900001c87983 */ /* 0x000ea40000300a00 */
[C---:B------:R-:W-:Y:S01]  /*120a0*/  IMAD.WIDE R170, R2.reuse, 0x4, R170 ;  /* 0x0000000402aa7825 */ /* 0x040fe200078e02aa */
[----:B------:R-:W-:Y:S01]  /*120b0*/  IADD3 R175, R175, -0xbc, RZ ;  /* 0xffffff44afaf7810 */ /* 0x000fe20007ffe0ff */
[----:B------:R-:W-:Y:S02]  /*120c0*/  LDGSTS.E [R246+0x20004], desc[UR16][R166.64], !P3 ;  /* 0x20004000a6f67fae */ /* 0x000fe4000d921850 */
[----:B------:R-:W-:Y:S02]  /*120d0*/  IMAD.WIDE R172, R2, 0x4, R186 ;  /* 0x0000000402ac7825 */ /* 0x000fe400078e02ba */
[----:B------:R-:W2:Y:S04]  /*120e0*/  LDL.LU.64 R186, [R1+0x488] ;  /* 0x0004880001ba7983 */ /* 0x000ea80000300a00 */
[----:B------:R-:W2:Y:S04]  /*120f0*/  LDL.LU.64 R202, [R1+0x480] ;  /* 0x0004800001ca7983 */ /* 0x000ea80000300a00 */
[----:B------:R-:W2:Y:S01]  /*12100*/  LDL.LU.64 R198, [R1+0x478] ;  /* 0x0004780001c67983 */ /* 0x000ea20000300a00 */
[----:B------:R-:W-:-:S03]  /*12110*/  VIADD R174, R174, 0xffffff63 ;  /* 0xffffff63aeae7836 */ /* 0x000fc60000000000 */
[----:B------:R-:W-:Y:S01]  /*12120*/  LDGSTS.E [R246+0x24004], desc[UR16][R168.64], !P3 ;  /* 0x24004000a8f67fae */ /* 0x000fe2000d921850 */
[----:B------:R-:W-:-:S03]  /*12130*/  ISETP.GE.U32.AND P3, PT, R175, 0x7fffff05, PT ;  /* 0x7fffff05af00780c */ /* 0x000fc60003f66070 */
[----:B------:R-:W-:Y:S04]  /*12140*/  LDGSTS.E [R246+0x20008], desc[UR16][R170.64], !P4 ;  /* 0x20008000aaf67fae */ /* 0x000fe8000e121850 */
[----:B------:R-:W-:Y:S01]  /*12150*/  LDGSTS.E [R246+0x24008], desc[UR16][R172.64], !P4 ;  /* 0x24008000acf67fae */ /* 0x000fe2000e121850 */
[----:B------:R-:W-:Y:S01]  /*12160*/  ISETP.GE.U32.AND P4, PT, R174, 0x7fffff24, PT ;  /* 0x7fffff24ae00780c */ /* 0x000fe20003f86070 */
[C---:B---3--:R-:W-:Y:S02]  /*12170*/  IMAD.WIDE R174, R2.reuse, 0x4, R192 ;  /* 0x0000000402ae7825 */ /* 0x048fe400078e02c0 */
[----:B------:R-:W3:Y:S02]  /*12180*/  LDL.LU.64 R192, [R1+0x470] ;  /* 0x0004700001c07983 */ /* 0x000ee40000300a00 */
[----:B----4-:R-:W-:Y:S01]  /*12190*/  IMAD.WIDE R176, R2, 0x4, R178 ;  /* 0x0000000402b07825 */ /* 0x010fe200078e02b2 */
[----:B------:R-:W-:Y:S01]  /*121a0*/  IADD3 R182, R182, -0x9f, RZ ;  /* 0xffffff61b6b67810 */ /* 0x000fe20007ffe0ff */
[----:B------:R-:W-:Y:S02]  /*121b0*/  LDGSTS.E [R246+0x2000c], desc[UR16][R174.64], !P6 ;  /* 0x2000c000aef67fae */ /* 0x000fe4000f121850 */
[----:B------:R-:W-:-:S02]  /*121c0*/  VIADD R183, R183, 0xffffff62 ;  /* 0xffffff62b7b77836 */ /* 0x000fc40000000000 */
[----:B------:R-:W-:Y:S03]  /*121d0*/  LDGSTS.E [R246+0x2400c], desc[UR16][R176.64], !P6 ;  /* 0x2400c000b0f67fae */ /* 0x000fe6000f121850 */
[----:B------:R-:W-:Y:S01]  /*121e0*/  ISETP.GE.U32.AND P6, PT, R183, 0x7fffff23, PT ;  /* 0x7fffff23b700780c */ /* 0x000fe20003fc6070 */
[C---:B--2---:R-:W-:Y:S02]  /*121f0*/  IMAD.WIDE R178, R2.reuse, 0x4, R194 ;  /* 0x0000000402b27825 */ /* 0x044fe400078e02c2 */
[----:B------:R-:W2:Y:S04]  /*12200*/  LDL.LU.64 R194, [R1+0x650] ;  /* 0x0006500001c27983 */ /* 0x000ea80000300a00 */
[----:B------:R-:W-:Y:S01]  /*12210*/  LDGSTS.E [R246+0x28000], desc[UR16][R178.64], !P5 ;  /* 0x28000000b2f67fae */ /* 0x000fe2000e921850 */
[----:B------:R-:W-:-:S03]  /*12220*/  IMAD.WIDE R180, R2, 0x4, R196 ;  /* 0x0000000402b47825 */ /* 0x000fc600078e02c4 */
[----:B------:R-:W4:Y:S04]  /*12230*/  LDL.LU.64 R196, [R1+0x648] ;  /* 0x0006480001c47983 */ /* 0x000f280000300a00 */
[----:B------:R-:W4:Y:S04]  /*12240*/  LDL.LU.64 R216, [R1+0x640] ;  /* 0x0006400001d87983 */ /* 0x000f280000300a00 */
[----:B------:R-:W-:Y:S01]  /*12250*/  LDGSTS.E [R246+0x2c000], desc[UR16][R180.64], !P5 ;  /* 0x2c000000b4f67fae */ /* 0x000fe2000e921850 */
[----:B------:R-:W-:Y:S01]  /*12260*/  ISETP.GE.U32.AND P5, PT, R182, 0x7fffff22, PT ;  /* 0x7fffff22b600780c */ /* 0x000fe20003fa6070 */
[----:B------:R-:W-:-:S02]  /*12270*/  IMAD.WIDE R182, R2, 0x4, R184 ;  /* 0x0000000402b67825 */ /* 0x000fc400078e02b8 */
[----:B------:R-:W4:Y:S02]  /*12280*/  LDL R8, [R1+0xc48] ;  /* 0x000c480001087983 */ /* 0x000f240000100800 */
[C---:B------:R-:W-:Y:S02]  /*12290*/  IMAD.WIDE R184, R2.reuse, 0x4, R200 ;  /* 0x0000000402b87825 */ /* 0x040fe400078e02c8 */
[----:B------:R-:W4:Y:S02]  /*122a0*/  LDL.LU.64 R200, [R1+0x638] ;  /* 0x0006380001c87983 */ /* 0x000f240000300a00 */
[C---:B------:R-:W-:Y:S02]  /*122b0*/  IMAD.WIDE R186, R2.reuse, 0x4, R186 ;  /* 0x0000000402ba7825 */ /* 0x040fe400078e02ba */
[----:B------:R-:W-:Y:S02]  /*122c0*/  LDGSTS.E [R246+0x28004], desc[UR16][R182.64], !P0 ;  /* 0x28004000b6f67fae */ /* 0x000fe4000c121850 */
[----:B------:R-:W-:-:S02]  /*122d0*/  IMAD.WIDE R188, R2, 0x4, R202 ;  /* 0x0000000402bc7825 */ /* 0x000fc400078e02ca */
[----:B------:R-:W4:Y:S04]  /*122e0*/  LDL.LU.64 R202, [R1+0x630] ;  /* 0x0006300001ca7983 */ /* 0x000f280000300a00 */
[----:B------:R-:W4:Y:S04]  /*122f0*/  LDL.LU.64 R204, [R1+0x628] ;  /* 0x0006280001cc7983 */ /* 0x000f280000300a00 */
[----:B------:R-:W4:Y:S04]  /*12300*/  LDL.LU.64 R16, [R1+0x410] ;  /* 0x0004100001107983 */ /* 0x000f280000300a00 */
[----:B------:R-:W4:Y:S04]  /*12310*/  LDL.LU.64 R22, [R1+0x408] ;  /* 0x0004080001167983 */ /* 0x000f280000300a00 */
[----:B------:R-:W4:Y:S04]  /*12320*/  LDL.LU.64 R14, [R1+0x400] ;  /* 0x00040000010e7983 */ /* 0x000f280000300a00 */
[----:B------:R-:W4:Y:S01]  /*12330*/  LDL.LU.64 R20, [R1+0x3f8] ;  /* 0x0003f80001147983 */ /* 0x000f220000300a00 */
[----:B------:R-:W-:-:S02]  /*12340*/  VIADD R191, R191, 0xffffff60 ;  /* 0xffffff60bfbf7836 */ /* 0x000fc40000000000 */
[----:B------:R-:W-:Y:S01]  /*12350*/  VIADD R190, R190, 0xffffff43 ;  /* 0xffffff43bebe7836 */ /* 0x000fe20000000000 */
[----:B------:R-:W-:Y:S02]  /*12360*/  LDGSTS.E [R246+0x2c004], desc[UR16][R184.64], !P0 ;  /* 0x2c004000b8f67fae */ /* 0x000fe4000c121850 */
[----:B------:R-:W-:Y:S02]  /*12370*/  ISETP.GE.U32.AND P0, PT, R191, 0x7fffff21, PT ;  /* 0x7fffff21bf00780c */ /* 0x000fe40003f06070 */
[----:B------:R-:W-:Y:S04]  /*12380*/  LDGSTS.E [R246+0x28008], desc[UR16][R186.64], !P2 ;  /* 0x28008000baf67fae */ /* 0x000fe8000d121850 */
[----:B------:R-:W-:Y:S01]  /*12390*/  LDGSTS.E [R246+0x2c008], desc[UR16][R188.64], !P2 ;  /* 0x2c008000bcf67fae */ /* 0x000fe2000d121850 */
[----:B------:R-:W-:Y:S01]  /*123a0*/  ISETP.GE.U32.AND P2, PT, R190, 0x7fffff04, PT ;  /* 0x7fffff04be00780c */ /* 0x000fe20003f46070 */
[----:B------:R-:W-:-:S02]  /*123b0*/  IMAD.WIDE R190, R2, 0x4, R198 ;  /* 0x0000000402be7825 */ /* 0x000fc400078e02c6 */
[----:B------:R-:W1:Y:S02]  /*123c0*/  S2R R199, SR_TID.X ;  /* 0x0000000000c77919 */ /* 0x000e640000002100 */
[----:B---3--:R-:W-:Y:S01]  /*123d0*/  IMAD.WIDE R192, R2, 0x4, R192 ;  /* 0x0000000402c07825 */ /* 0x008fe200078e02c0 */
[----:B------:R-:W-:Y:S03]  /*123e0*/  LDGSTS.E [R246+0x2800c], desc[UR16][R190.64], !P3 ;  /* 0x2800c000bef67fae */ /* 0x000fe6000d921850 */
[----:B------:R-:W-:Y:S01]  /*123f0*/  VIADD R207, R207, 0xffffff40 ;  /* 0xffffff40cfcf7836 */ /* 0x000fe20000000000 */
[----:B------:R-:W-:Y:S04]  /*12400*/  LDGSTS.E [R246+0x2c00c], desc[UR16][R192.64], !P3 ;  /* 0x2c00c000c0f67fae */ /* 0x000fe8000d921850 */
[----:B------:R-:W3:Y:S04]  /*12410*/  LDL.LU.64 R210, [R1+0x820] ;  /* 0x0008200001d27983 */ /* 0x000ee80000300a00 */
[----:B------:R-:W3:Y:S04]  /*12420*/  LDL.LU.64 R212, [R1+0x808] ;  /* 0x0008080001d47983 */ /* 0x000ee80000300a00 */
[----:B------:R-:W3:Y:S01]  /*12430*/  LDL.LU.64 R214, [R1+0x468] ;  /* 0x0004680001d67983 */ /* 0x000ee20000300a00 */
[----:B-1----:R-:W-:-:S04]  /*12440*/  LOP3.LUT R199, R199, 0x3f, RZ, 0xc0, !PT ;  /* 0x0000003fc7c77812 */ /* 0x002fc800078ec0ff */
[----:B------:R-:W-:-:S04]  /*12450*/  ISETP.GE.AND P3, PT, R199, R207, PT ;  /* 0x000000cfc700720c */ /* 0x000fc80003f66270 */
[----:B------:R-:W-:Y:S01]  /*12460*/  SEL R206, RZ, 0x4, P3 ;  /* 0x00000004ffce7807 */ /* 0x000fe20001800000 */
[----:B--2---:R-:W-:-:S05]  /*12470*/  IMAD.WIDE R194, R2, 0x4, R194 ;  /* 0x0000000402c27825 */ /* 0x004fca00078e02c2 */
[----:B------:R-:W-:Y:S01]  /*12480*/  LDGSTS.E [R10+0x20000], desc[UR16][R194.64], !P4 ;  /* 0x20000000c20a7fae */ /* 0x000fe2000e121850 */
[----:B----4-:R-:W-:-:S03]  /*12490*/  IMAD.WIDE R198, R2, 0x4, R216 ;  /* 0x0000000402c67825 */ /* 0x010fc600078e02d8 */
[----:B------:R-:W2:Y:S04]  /*124a0*/  LDL.LU.64 R216, [R1+0x460] ;  /* 0x0004600001d87983 */ /* 0x000ea80000300a00 */
[----:B------:R-:W4:Y:S04]  /*124b0*/  LDL.LU.64 R218, [R1+0x458] ;  /* 0x0004580001da7983 */ /* 0x000f280000300a00 */
[----:B------:R-:W4:Y:S04]  /*124c0*/  LDL.LU.64 R220, [R1+0x840] ;  /* 0x0008400001dc7983 */ /* 0x000f280000300a00 */
[----:B------:R-:W4:Y:S04]  /*124d0*/  LDL.LU.64 R222, [R1+0x838] ;  /* 0x0008380001de7983 */ /* 0x000f280000300a00 */
[----:B------:R-:W4:Y:S04]  /*124e0*/  LDL.LU.64 R224, [R1+0x830] ;  /* 0x0008300001e07983 */ /* 0x000f280000300a00 */
[----:B------:R-:W4:Y:S04]  /*124f0*/  LDL.LU.64 R6, [R1+0x828] ;  /* 0x0008280001067983 */ /* 0x000f280000300a00 */
[----:B------:R-:W4:Y:S01]  /*12500*/  LDL.LU.64 R32, [R1+0x818] ;  /* 0x0008180001207983 */ /* 0x000f220000300a00 */
[----:B------:R-:W-:-:S04]  /*12510*/  IMAD.WIDE R196, R2, 0x4, R196 ;  /* 0x0000000402c47825 */ /* 0x000fc800078e02c4 */
[----:B------:R-:W-:Y:S01]  /*12520*/  IMAD.WIDE R200, R2, 0x4, R200 ;  /* 0x0000000402c87825 */ /* 0x000fe200078e02c8 */
[----:B------:R-:W-:Y:S01]  /*12530*/  LDGSTS.E [R10+0x24000], desc[UR16][R196.64], !P4 ;  /* 0x24000000c40a7fae */ /* 0x000fe2000e121850 */
[----:B------:R-:W-:Y:S02]  /*12540*/  ISETP.GT.AND P4, PT, R8, 0xff, PT ;  /* 0x000000ff0800780c */ /* 0x000fe40003f84270 */
[----:B------:R-:W-:Y:S01]  /*12550*/  IMAD.WIDE R202, R2, 0x4, R202 ;  /* 0x0000000402ca7825 */ /* 0x000fe200078e02ca */
[----:B------:R-:W-:Y:S03]  /*12560*/  LDGSTS.E [R10+0x20004], desc[UR16][R198.64], !P6 ;  /* 0x20004000c60a7fae */ /* 0x000fe6000f121850 */
[----:B------:R-:W-:Y:S01]  /*12570*/  IMAD.WIDE R36, R4, 0x4, R14 ;  /* 0x0000000404247825 */ /* 0x000fe200078e020e */
[----:B------:R-:W-:Y:S01]  /*12580*/  SEL R206, R206, RZ, P4 ;  /* 0x000000ffcece7207 */ /* 0x000fe20002000000 */
[----:B------:R-:W-:Y:S02]  /*12590*/  LDGSTS.E [R10+0x24004], desc[UR16][R200.64], !P6 ;  /* 0x24004000c80a7fae */ /* 0x000fe4000f121850 */
[----:B------:R-:W-:-:S04]  /*125a0*/  IMAD.WIDE R34, R4, 0x4, R20 ;  /* 0x0000000404227825 */ /* 0x000fc800078e0214 */
[----:B------:R-:W-:Y:S01]  /*125b0*/  IMAD.WIDE R204, R2, 0x4, R204 ;  /* 0x0000000402cc7825 */ /* 0x000fe200078e02cc */
[----:B------:R-:W-:Y:S01]  /*125c0*/  STL.64 [R1+0x850], R36 ;  /* 0x0008502401007387 */ /* 0x000fe20000100a00 */
[----:B------:R-:W-:-:S03]  /*125d0*/  ISETP.NE.U32.AND P4, PT, R206, RZ, PT ;  /* 0x000000ffce00720c */ /* 0x000fc60003f85070 */
[----:B------:R-:W-:Y:S04]  /*125e0*/  LDGSTS.E [R10+0x20008], desc[UR16][R202.64], !P5 ;  /* 0x20008000ca0a7fae */ /* 0x000fe8000e921850 */
[----:B------:R-:W-:Y:S04]  /*125f0*/  STL.64 [R1+0x848], R34 ;  /* 0x0008482201007387 */ /* 0x000fe80000100a00 */
[----:B------:R-:W-:Y:S01]  /*12600*/  LDGSTS.E [R10+0x24008], desc[UR16][R204.64], !P5 ;  /* 0x24008000cc0a7fae */ /* 0x000fe2000e921850 */
[----:B------:R-:W-:Y:S01]  /*12610*/  ISETP.GE.U32.AND P5, PT, R207, 0x7fffff01, PT ;  /* 0x7fffff01cf00780c */ /* 0x000fe20003fa6070 */
[----:B------:R-:W-:-:S02]  /*12620*/  IMAD.WIDE R206, R4, 0x4, R16 ;  /* 0x0000000404ce7825 */ /* 0x000fc400078e0210 */
[----:B------:R-:W4:Y:S04]  /*12630*/  LDL.LU.64 R20, [R1+0x450] ;  /* 0x0004500001147983 */ /* 0x000f280000300a00 */
[----:B------:R-:W4:Y:S01]  /*12640*/  LDL.LU.64 R16, [R1+0x448] ;  /* 0x0004480001107983 */ /* 0x000f220000300a00 */
[----:B------:R-:W-:Y:S01]  /*12650*/  IADD3 R209, R209, -0xbe, RZ ;  /* 0xffffff42d1d17810 */ /* 0x000fe20007ffe0ff */
[----:B------:R-:W-:Y:S02]  /*12660*/  VIADD R208, R208, 0xffffff41 ;  /* 0xffffff41d0d07836 */ /* 0x000fe40000000000 */
[----:B---3--:R-:W-:Y:S01]  /*12670*/  IMAD.WIDE R210, R2, 0x4, R210 ;  /* 0x0000000402d27825 */ /* 0x008fe200078e02d2 */
[----:B------:R-:W-:Y:S01]  /*12680*/  ISETP.GE.U32.AND P6, PT, R209, 0x7fffff03, PT ;  /* 0x7fffff03d100780c */ /* 0x000fe20003fc6070 */
[----:B------:R-:W3:Y:S01]  /*12690*/  LDL.LU.64 R14, [R1+0x440] ;  /* 0x00044000010e7983 */ /* 0x000ee20000300a00 */
[----:B------:R-:W-:Y:S01]  /*126a0*/  ISETP.GE.U32.AND P3, PT, R208, 0x7fffff02, PT ;  /* 0x7fffff02d000780c */ /* 0x000fe20003f66070 */
[----:B------:R-:W-:-:S02]  /*126b0*/  IMAD.WIDE R212, R2, 0x4, R212 ;  /* 0x0000000402d47825 */ /* 0x000fc400078e02d4 */
[----:B------:R-:W3:Y:S02]  /*126c0*/  LDL.LU.64 R18, [R1+0x438] ;  /* 0x0004380001127983 */ /* 0x000ee40000300a00 */
[----:B------:R-:W-:Y:S02]  /*126d0*/  IMAD.WIDE R214, R2, 0x4, R214 ;  /* 0x0000000402d67825 */ /* 0x000fe400078e02d6 */
[----:B------:R-:W-:Y:S02]  /*126e0*/  LDGSTS.E [R10+0x2000c], desc[UR16][R210.64], !P0 ;  /* 0x2000c000d20a7fae */ /* 0x000fe4000c121850 */
[----:B------:R-:W-:Y:S01]  /*126f0*/  IMAD.WIDE R208, R4, 0x4, R22 ;  /* 0x0000000404d07825 */ /* 0x000fe200078e0216 */
[----:B------:R-:W-:-:S03]  /*12700*/  IADD3 R237, R9, 0x100000, RZ ;  /* 0x0010000009ed7810 */ /* 0x000fc60007ffe0ff */
[----:B------:R-:W-:Y:S02]  /*12710*/  VIADD R236, R9, 0x100000 ;  /* 0x0010000009ec7836 */ /* 0x000fe40000000000 */
[----:B--2---:R-:W-:-:S04]  /*12720*/  IMAD.WIDE R216, R2, 0x4, R216 ;  /* 0x0000000402d87825 */ /* 0x004fc800078e02d8 */
[----:B----4-:R-:W-:-:S04]  /*12730*/  IMAD.WIDE R220, R2, 0x4, R220 ;  /* 0x0000000402dc7825 */ /* 0x010fc800078e02dc */
[C---:B------:R-:W-:Y:S01]  /*12740*/  IMAD.WIDE R222, R2.reuse, 0x4, R222 ;  /* 0x0000000402de7825 */ /* 0x040fe200078e02de */
[----:B------:R-:W-:Y:S03]  /*12750*/  LDGSTS.E [R10+0x2400c], desc[UR16][R220.64], !P0 ;  /* 0x2400c000dc0a7fae */ /* 0x000fe6000c121850 */
[C---:B------:R-:W-:Y:S01]  /*12760*/  IMAD.WIDE R224, R2.reuse, 0x4, R224 ;  /* 0x0000000402e07825 */ /* 0x040fe200078e02e0 */
[----:B------:R-:W-:Y:S03]  /*12770*/  LDGSTS.E [R10+0x28000], desc[UR16][R212.64], !P2 ;  /* 0x28000000d40a7fae */ /* 0x000fe6000d121850 */
[C---:B------:R-:W-:Y:S01]  /*12780*/  IMAD.WIDE R6, R2.reuse, 0x4, R6 ;  /* 0x0000000402067825 */ /* 0x040fe200078e0206 */
[----:B------:R-:W-:Y:S03]  /*12790*/  LDGSTS.E [R10+0x2c000], desc[UR16][R222.64], !P2 ;  /* 0x2c000000de0a7fae */ /* 0x000fe6000d121850 */
[C---:B------:R-:W-:Y:S01]  /*127a0*/  IMAD.WIDE R22, R2.reuse, 0x4, R32 ;  /* 0x0000000402167825 */ /* 0x040fe200078e0220 */
[----:B------:R-:W-:Y:S03]  /*127b0*/  LDGSTS.E [R10+0x28004], desc[UR16][R214.64], !P6 ;  /* 0x28004000d60a7fae */ /* 0x000fe6000f121850 */
[----:B------:R-:W-:Y:S01]  /*127c0*/  IMAD.WIDE R218, R2, 0x4, R218 ;  /* 0x0000000402da7825 */ /* 0x000fe200078e02da */
[----:B------:R-:W2:Y:S04]  /*127d0*/  LDL.LU.64 R32, [R1+0x430] ;  /* 0x0004300001207983 */ /* 0x000ea80000300a00 */
[----:B------:R-:W-:Y:S04]  /*127e0*/  LDGSTS.E [R10+0x2c004], desc[UR16][R224.64], !P6 ;  /* 0x2c004000e00a7fae */ /* 0x000fe8000f121850 */
[----:B------:R1:W-:Y:S04]  /*127f0*/  STL.64 [R1+0x400], R6 ;  /* 0x0004000601007387 */ /* 0x0003e80000100a00 */
[----:B------:R-:W-:Y:S04]  /*12800*/  LDGSTS.E [R10+0x28008], desc[UR16][R216.64], !P3 ;  /* 0x28008000d80a7fae */ /* 0x000fe8000d921850 */
[----:B------:R4:W-:Y:S04]  /*12810*/  STL.64 [R1+0x410], R22 ;  /* 0x0004101601007387 */ /* 0x0009e80000100a00 */
[----:B------:R-:W-:Y:S04]  /*12820*/  LDGSTS.E [R10+0x2c008], desc[UR16][R6.64], !P3 ;  /* 0x2c008000060a7fae */ /* 0x000fe8000d921850 */
[----:B------:R-:W-:Y:S04]  /*12830*/  LDGSTS.E [R10+0x2800c], desc[UR16][R218.64], !P5 ;  /* 0x2800c000da0a7fae */ /* 0x000fe8000e921850 */
[----:B------:R-:W-:Y:S04]  /*12840*/  LDGSTS.E [R10+0x2c00c], desc[UR16][R22.64], !P5 ;  /* 0x2c00c000160a7fae */ /* 0x000fe8000e921850 */
[----:B-1----:R-:W2:Y:S01]  /*12850*/  LDL.LU.64 R6, [R1+0x428] ;  /* 0x0004280001067983 */ /* 0x002ea20000300a00 */
[----:B------:R-:W-:-:S03]  /*12860*/  IMAD.WIDE R238, R4, 0x4, R20 ;  /* 0x0000000404ee7825 */ /* 0x000fc600078e0214 */
[----:B------:R-:W0:Y:S04]  /*12870*/  LDGDEPBAR ;  /* 0x00000000000079af */ /* 0x000e280000000000 */
[----:B----4-:R-:W4:Y:S04]  /*12880*/  LDL.LU.64 R22, [R1+0x420] ;  /* 0x0004200001167983 */ /* 0x010f280000300a00 */
[----:B------:R-:W4:Y:S04]  /*12890*/  LDL.LU.64 R244, [R1+0x418] ;  /* 0x0004180001f47983 */ /* 0x000f280000300a00 */
[----:B------:R-:W-:Y:S04]  /*128a0*/  LDGSTS.E [R237+-0x80000], desc[UR16][R206.64], P1 ;  /* 0x80000000ceed7fae */ /* 0x000fe80008921850 */
[----:B------:R-:W4:Y:S04]  /*128b0*/  LDL.LU.64 R20, [R1+0x3f0] ;  /* 0x0003f00001147983 */ /* 0x000f280000300a00 */
[----:B------:R1:W-:Y:S02]  /*128c0*/  LDGSTS.E [R236+-0x7fc00], desc[UR16][R208.64], P1 ;  /* 0x80400000d0ec7fae */ /* 0x0003e40008921850 */
[----:B-1----:R-:W-:-:S02]  /*128d0*/  IMAD.WIDE R236, R4, 0x4, R16 ;  /* 0x0000000404ec7825 */ /* 0x002fc400078e0210 */
[----:B------:R-:W4:Y:S01]  /*128e0*/  LDL.LU.64 R16, [R1+0x3e8] ;  /* 0x0003e80001107983 */ /* 0x000f220000300a00 */
[C---:B------:R-:W-:Y:S01]  /*128f0*/  IADD3 R12, R9.reuse, 0x100000, RZ ;  /* 0x00100000090c7810 */ /* 0x040fe20007ffe0ff */
[----:B------:R-:W-:Y:S02]  /*12900*/  VIADD R13, R9, 0x100000 ;  /* 0x00100000090d7836 */ /* 0x000fe40000000000 */
[----:B------:R2:W-:Y:S04]  /*12910*/  STL.64 [R1+0x7d8], R238 ;  /* 0x0007d8ee01007387 */ /* 0x0005e80000100a00 */
[----:B------:R1:W-:Y:S04]  /*12920*/  LDGSTS.E [R13+-0x7f800], desc[UR16][R36.64], P1 ;  /* 0x80800000240d7fae */ /* 0x0003e80008921850 */
[----:B------:R1:W-:Y:S01]  /*12930*/  LDGSTS.E [R12+-0x7f400], desc[UR16][R34.64], P1 ;  /* 0x80c00000220c7fae */ /* 0x0003e20008921850 */
[----:B---3--:R-:W-:-:S04]  /*12940*/  IMAD.WIDE R18, R4, 0x4, R18 ;  /* 0x0000000404127825 */ /* 0x008fc800078e0212 */
[----:B-1----:R-:W-:Y:S02]  /*12950*/  VIADD R37, R9, 0x100000 ;  /* 0x0010000009257836 */ /* 0x002fe40000000000 */
[----:B------:R-:W-:-:S03]  /*12960*/  IMAD.WIDE R34, R4, 0x4, R14 ;  /* 0x0000000404227825 */ /* 0x000fc600078e020e */
[----:B------:R2:W-:Y:S04]  /*12970*/  LDGSTS.E [R37+-0x7f000], desc[UR16][R238.64], P1 ;  /* 0x81000000ee257fae */ /* 0x0005e80008921850 */
[----:B------:R-:W3:Y:S01]  /*12980*/  LDL.LU.64 R14, [R1+0x3e0] ;  /* 0x0003e000010e7983 */ /* 0x000ee20000300a00 */
[----:B------:R-:W-:-:S03]  /*12990*/  VIADD R36, R9, 0x100000 ;  /* 0x0010000009247836 */ /* 0x000fc60000000000 */
[----:B------:R1:W-:Y:S04]  /*129a0*/  STL.64 [R1+0x7b8], R236 ;  /* 0x0007b8ec01007387 */ /* 0x0003e80000100a00 */
[----:B------:R-:W-:Y:S04]  /*129b0*/  STL.64 [R1+0x798], R34 ;  /* 0x0007982201007387 */ /* 0x000fe80000100a00 */
[----:B------:R-:W3:Y:S04]  /*129c0*/  LDL.LU.64 R242, [R1+0x3d8] ;  /* 0x0003d80001f27983 */ /* 0x000ee80000300a00 */
[----:B------:R4:W-:Y:S04]  /*129d0*/  STL.64 [R1+0x778], R18 ;  /* 0x0007781201007387 */ /* 0x0009e80000100a00 */
[----:B------:R1:W-:Y:S04]  /*129e0*/  LDGSTS.E [R36+-0x7ec00], desc[UR16][R236.64], P1 ;  /* 0x81400000ec247fae */ /* 0x0003e80008921850 */
[----:B------:R-:W-:Y:S04]  /*129f0*/  LDGSTS.E [R13+-0x7e800], desc[UR16][R34.64], P1 ;  /* 0x81800000220d7fae */ /* 0x000fe80008921850 */
[----:B------:R4:W-:Y:S01]  /*12a00*/  LDGSTS.E [R12+-0x7e400], desc[UR16][R18.64], P1 ;  /* 0x81c00000120c7fae */ /* 0x0009e20008921850 */
[----:B--2---:R-:W-:-:S03]  /*12a10*/  IMAD.WIDE R238, R4, 0x4, R32 ;  /* 0x0000000404ee7825 */ /* 0x004fc600078e0220 */
[----:B------:R-:W2:Y:S04]  /*12a20*/  LDL.LU.64 R32, [R1+0x3d0] ;  /* 0x0003d00001207983 */ /* 0x000ea80000300a00 */
[----:B------:R4:W-:Y:S01]  /*12a30*/  LDGSTS.E [R37+-0x7e000], desc[UR16][R238.64], P1 ;  /* 0x82000000ee257fae */ /* 0x0009e20008921850 */
[----:B-1----:R-:W-:-:S03]  /*12a40*/  IMAD.WIDE R236, R4, 0x4, R6 ;  /* 0x0000000404ec7825 */ /* 0x002fc600078e0206 */
[----:B------:R-:W2:Y:S04]  /*12a50*/  LDL.LU.64 R6, [R1+0x3c8] ;  /* 0x0003c80001067983 */ /* 0x000ea80000300a00 */
[----:B------:R1:W-:Y:S01]  /*12a60*/  STL.64 [R1+0x758], R238 ;  /* 0x000758ee01007387 */ /* 0x0003e20000100a00 */
[----:B----4-:R-:W-:-:S03]  /*12a70*/  IMAD.WIDE R18, R4, 0x4, R22 ;  /* 0x0000000404127825 */ /* 0x010fc600078e0216 */
[----:B------:R-:W4:Y:S01]  /*12a80*/  LDL.LU.64 R22, [R1+0x3c0] ;  /* 0x0003c00001167983 */ /* 0x000f220000300a00 */
[----:B------:R-:W-:-:S03]  /*12a90*/  IMAD.WIDE R34, R4, 0x4, R244 ;  /* 0x0000000404227825 */ /* 0x000fc600078e02f4 */
[----:B------:R1:W-:Y:S04]  /*12aa0*/  STL.64 [R1+0x738], R236 ;  /* 0x000738ec01007387 */ /* 0x0003e80000100a00 */
[----:B------:R1:W-:Y:S04]  /*12ab0*/  STL.64 [R1+0x718], R18 ;  /* 0x0007181201007387 */ /* 0x0003e80000100a00 */
[----:B------:R-:W4:Y:S01]  /*12ac0*/  LDL.LU.64 R244, [R1+0x3b8] ;  /* 0x0003b80001f47983 */ /* 0x000f220000300a00 */
[----:B-1----:R-:W-:-:S03]  /*12ad0*/  IMAD.WIDE R238, R4, 0x4, R20 ;  /* 0x0000000404ee7825 */ /* 0x002fc600078e0214 */
[----:B------:R1:W-:Y:S04]  /*12ae0*/  STL.64 [R1+0x6f8], R34 ;  /* 0x0006f82201007387 */ /* 0x0003e80000100a00 */
[----:B------:R-:W4:Y:S04]  /*12af0*/  LDL.LU.64 R20, [R1+0x3b0] ;  /* 0x0003b00001147983 */ /* 0x000f280000300a00 */
[----:B------:R1:W-:Y:S04]  /*12b00*/  LDGSTS.E [R36+-0x7dc00], desc[UR16][R236.64], P1 ;  /* 0x82400000ec247fae */ /* 0x0003e80008921850 */
[----:B------:R1:W-:Y:S04]  /*12b10*/  LDGSTS.E [R13+-0x7d800], desc[UR16][R18.64], P1 ;  /* 0x82800000120d7fae */ /* 0x0003e80008921850 */
[----:B------:R3:W-:Y:S01]  /*12b20*/  LDGSTS.E [R12+-0x7d400], desc[UR16][R34.64], P1 ;  /* 0x82c00000220c7fae */ /* 0x0007e20008921850 */
[----:B-1----:R-:W-:-:S03]  /*12b30*/  IMAD.WIDE R236, R4, 0x4, R16 ;  /* 0x0000000404ec7825 */ /* 0x002fc600078e0210 */
[----:B------:R-:W4:Y:S01]  /*12b40*/  LDL.LU.64 R16, [R1+0x3a8] ;  /* 0x0003a80001107983 */ /* 0x000f220000300a00 */
[C---:B------:R-:W-:Y:S01]  /*12b50*/  IADD3 R19, R9.reuse, 0x100000, RZ ;  /* 0x0010000009137810 */ /* 0x040fe20007ffe0ff */
[----:B------:R-:W-:Y:S02]  /*12b60*/  VIADD R18, R9, 0x100000 ;  /* 0x0010000009127836 */ /* 0x000fe40000000000 */
[----:B------:R-:W-:Y:S04]  /*12b70*/  STL.64 [R1+0x6d8], R238 ;  /* 0x0006d8ee01007387 */ /* 0x000fe80000100a00 */
[----:B------:R-:W-:Y:S04]  /*12b80*/  LDGSTS.E [R19+-0x7d000], desc[UR16][R238.64], P1 ;  /* 0x83000000ee137fae */ /* 0x000fe80008921850 */
[----:B------:R1:W-:Y:S01]  /*12b90*/  LDGSTS.E [R18+-0x7cc00], desc[UR16][R236.64], P1 ;  /* 0x83400000ec127fae */ /* 0x0003e20008921850 */
[----:B---3--:R-:W-:-:S03]  /*12ba0*/  IMAD.WIDE R36, R4, 0x4, R14 ;  /* 0x0000000404247825 */ /* 0x008fc600078e020e */
[----:B------:R-:W3:Y:S04]  /*12bb0*/  LDL.LU.64 R14, [R1+0x3a0] ;  /* 0x0003a000010e7983 */ /* 0x000ee80000300a00 */
[----:B------:R1:W-:Y:S04]  /*12bc0*/  STL.64 [R1+0x6b8], R236 ;  /* 0x0006b8ec01007387 */ /* 0x0003e80000100a00 */
[----:B------:R4:W-:Y:S01]  /*12bd0*/  STL.64 [R1+0x698], R36 ;  /* 0x0006982401007387 */ /* 0x0009e20000100a00 */
[----:B------:R-:W-:-:S03]  /*12be0*/  IMAD.WIDE R34, R4, 0x4, R242 ;  /* 0x0000000404227825 */ /* 0x000fc600078e02f2 */
[----:B------:R-:W3:Y:S04]  /*12bf0*/  LDL.LU.64 R18, [R1+0x398] ;  /* 0x0003980001127983 */ /* 0x000ee80000300a00 */
[----:B------:R4:W-:Y:S04]  /*12c00*/  STL.64 [R1+0x678], R34 ;  /* 0x0006782201007387 */ /* 0x0009e80000100a00 */
[----:B------:R4:W-:Y:S01]  /*12c10*/  LDGSTS.E [R13+-0x7c800], desc[UR16][R36.64], P1 ;  /* 0x83800000240d7fae */ /* 0x0009e20008921850 */
[C---:B-1----:R-:W-:Y:S01]  /*12c20*/  VIADD R237, R9.reuse, 0x100000 ;  /* 0x0010000009ed7836 */ /* 0x042fe20000000000 */
[----:B------:R-:W-:-:S02]  /*12c30*/  IADD3 R236, R9, 0x100000, RZ ;  /* 0x0010000009ec7810 */ /* 0x000fc40007ffe0ff */
[----:B------:R1:W-:Y:S01]  /*12c40*/  LDGSTS.E [R12+-0x7c400], desc[UR16][R34.64], P1 ;  /* 0x83c00000220c7fae */ /* 0x0003e20008921850 */
[----:B--2---:R-:W-:-:S03]  /*12c50*/  IMAD.WIDE R240, R4, 0x4, R32 ;  /* 0x0000000404f07825 */ /* 0x004fc600078e0220 */
[----:B------:R-:W2:Y:S04]  /*12c60*/  LDL.LU.64 R32, [R1+0x390] ;  /* 0x0003900001207983 */ /* 0x000ea80000300a00 */
[----:B------:R-:W-:Y:S01]  /*12c70*/  LDGSTS.E [R237+-0x7c000], desc[UR16][R240.64], P1 ;  /* 0x84000000f0ed7fae */ /* 0x000fe20008921850 */
[----:B------:R-:W-:-:S03]  /*12c80*/  IMAD.WIDE R238, R4, 0x4, R6 ;  /* 0x0000000404ee7825 */ /* 0x000fc600078e0206 */
[----:B------:R-:W2:Y:S04]  /*12c90*/  LDL.LU.64 R6, [R1+0x388] ;  /* 0x0003880001067983 */ /* 0x000ea80000300a00 */
[----:B------:R-:W-:Y:S01]  /*12ca0*/  STL.64 [R1+0x658], R240 ;  /* 0x000658f001007387 */ /* 0x000fe20000100a00 */
[----:B----4-:R-:W-:-:S03]  /*12cb0*/  IMAD.WIDE R36, R4, 0x4, R22 ;  /* 0x0000000404247825 */ /* 0x010fc600078e0216 */
[----:B------:R-:W4:Y:S04]  /*12cc0*/  LDL.LU.64 R22, [R1+0x380] ;  /* 0x0003800001167983 */ /* 0x000f280000300a00 */
[----:B------:R1:W-:Y:S04]  /*12cd0*/  STL.64 [R1+0x638], R238 ;  /* 0x000638ee01007387 */ /* 0x0003e80000100a00 */
[----:B------:R1:W-:Y:S02]  /*12ce0*/  STL.64 [R1+0x618], R36 ;  /* 0x0006182401007387 */ /* 0x0003e40000100a00 */
[----:B-1----:R-:W-:-:S02]  /*12cf0*/  IMAD.WIDE R34, R4, 0x4, R244 ;  /* 0x0000000404227825 */ /* 0x002fc400078e02f4 */
[----:B------:R-:W4:Y:S04]  /*12d00*/  LDL.LU.64 R244, [R1+0x378] ;  /* 0x0003780001f47983 */ /* 0x000f280000300a00 */
[----:B------:R1:W-:Y:S04]  /*12d10*/  LDGSTS.E [R236+-0x7bc00], desc[UR16][R238.64], P1 ;  /* 0x84400000eeec7fae */ /* 0x0003e80008921850 */
[----:B------:R3:W-:Y:S04]  /*12d20*/  STL.64 [R1+0x5f8], R34 ;  /* 0x0005f82201007387 */ /* 0x0007e80000100a00 */
[----:B------:R1:W-:Y:S02]  /*12d30*/  LDGSTS.E [R13+-0x7b800], desc[UR16][R36.64], P1 ;  /* 0x84800000240d7fae */ /* 0x0003e40008921850 */
[----:B-1----:R-:W-:-:S02]  /*12d40*/  IMAD.WIDE R238, R4, 0x4, R20 ;  /* 0x0000000404ee7825 */ /* 0x002fc400078e0214 */
[----:B------:R3:W-:Y:S04]  /*12d50*/  LDGSTS.E [R12+-0x7b400], desc[UR16][R34.64], P1 ;  /* 0x84c00000220c7fae */ /* 0x0007e80008921850 */
[----:B------:R-:W4:Y:S01]  /*12d60*/  LDL.LU.64 R20, [R1+0x370] ;  /* 0x0003700001147983 */ /* 0x000f220000300a00 */
[----:B------:R-:W-:-:S03]  /*12d70*/  IMAD.WIDE R236, R4, 0x4, R16 ;  /* 0x0000000404ec7825 */ /* 0x000fc600078e0210 */
[----:B------:R-:W4:Y:S04]  /*12d80*/  LDL.LU.64 R16, [R1+0x368] ;  /* 0x0003680001107983 */ /* 0x000f280000300a00 */
[----:B------:R2:W-:Y:S01]  /*12d90*/  STL.64 [R1+0x5d8], R238 ;  /* 0x0005d8ee01007387 */ /* 0x0005e20000100a00 */
[C---:B------:R-:W-:Y:S02]  /*12da0*/  VIADD R37, R9.reuse, 0x100000 ;  /* 0x0010000009257836 */ /* 0x040fe40000000000 */
[----:B------:R-:W-:-:S03]  /*12db0*/  VIADD R36, R9, 0x100000 ;  /* 0x0010000009247836 */ /* 0x000fc60000000000 */
[----:B------:R2:W-:Y:S04]  /*12dc0*/  LDGSTS.E [R37+-0x7b000], desc[UR16][R238.64], P1 ;  /* 0x85000000ee257fae */ /* 0x0005e80008921850 */
[----:B------:R1:W-:Y:S01]  /*12dd0*/  LDGSTS.E [R36+-0x7ac00], desc[UR16][R236.64], P1 ;  /* 0x85400000ec247fae */ /* 0x0003e20008921850 */
[----:B---3--:R-:W-:-:S03]  /*12de0*/  IMAD.WIDE R34, R4, 0x4, R14 ;  /* 0x0000000404227825 */ /* 0x008fc600078e020e */
[----:B------:R-:W3:Y:S04]  /*12df0*/  LDL.LU.64 R14, [R1+0x360] ;  /* 0x00036000010e7983 */ /* 0x000ee80000300a00 */
[----:B------:R1:W-:Y:S04]  /*12e00*/  STL.64 [R1+0x5b8], R236 ;  /* 0x0005b8ec01007387 */ /* 0x0003e80000100a00 */
[----:B------:R-:W-:Y:S01]  /*12e10*/  STL.64 [R1+0x598], R34 ;  /* 0x0005982201007387 */ /* 0x000fe20000100a00 */
[----:B------:R-:W-:-:S03]  /*12e20*/  IMAD.WIDE R18, R4, 0x4, R18 ;  /* 0x0000000404127825 */ /* 0x000fc600078e0212 */
[----:B------:R-:W3:Y:S04]  /*12e30*/  LDL.LU.64 R242, [R1+0x358] ;  /* 0x0003580001f27983 */ /* 0x000ee80000300a00 */
[----:B------:R4:W-:Y:S04]  /*12e40*/  STL.64 [R1+0x578], R18 ;  /* 0x0005781201007387 */ /* 0x0009e80000100a00 */
        /* <DEDUP_REMOVED lines=9> */
[----:B------:R-:W4:Y:S04]  /*12ee0*/  LDL.LU.64 R22, [R1+0x340] ;  /* 0x0003400001167983 */ /* 0x000f280000300a00 */
[----:B------:R1:W-:Y:S04]  /*12ef0*/  STL.64 [R1+0x538], R236 ;  /* 0x000538ec01007387 */ /* 0x0003e80000100a00 */
[----:B------:R1:W-:Y:S01]  /*12f00*/  STL.64 [R1+0x518], R18 ;  /* 0x0005181201007387 */ /* 0x0003e20000100a00 */
[----:B------:R-:W-:-:S03]  /*12f10*/  IMAD.WIDE R34, R4, 0x4, R244 ;  /* 0x0000000404227825 */ /* 0x000fc600078e02f4 */
[----:B------:R-:W4:Y:S04]  /*12f20*/  LDL.LU.64 R244, [R1+0x338] ;  /* 0x0003380001f47983 */ /* 0x000f280000300a00 */
[----:B------:R3:W-:Y:S04]  /*12f30*/  STL.64 [R1+0x4f8], R34 ;  /* 0x0004f82201007387 */ /* 0x0007e80000100a00 */
[----:B------:R1:W-:Y:S04]  /*12f40*/  LDGSTS.E [R36+-0x79c00], desc[UR16][R236.64], P1 ;  /* 0x86400000ec247fae */ /* 0x0003e80008921850 */
[----:B------:R1:W-:Y:S04]  /*12f50*/  LDGSTS.E [R13+-0x79800], desc[UR16][R18.64], P1 ;  /* 0x86800000120d7fae */ /* 0x0003e80008921850 */
[----:B------:R3:W-:Y:S01]  /*12f60*/  LDGSTS.E [R12+-0x79400], desc[UR16][R34.64], P1 ;  /* 0x86c00000220c7fae */ /* 0x0007e20008921850 */
[----:B-1----:R-:W-:-:S03]  /*12f70*/  IMAD.WIDE R238, R4, 0x4, R20 ;  /* 0x0000000404ee7825 */ /* 0x002fc600078e0214 */
[----:B------:R-:W4:Y:S01]  /*12f80*/  LDL.LU.64 R20, [R1+0x330] ;  /* 0x0003300001147983 */ /* 0x000f220000300a00 */
[----:B------:R-:W-:-:S03]  /*12f90*/  IMAD.WIDE R236, R4, 0x4, R16 ;  /* 0x0000000404ec7825 */ /* 0x000fc600078e0210 */
        /* <DEDUP_REMOVED lines=26> */
[----:B------:R3:W-:Y:S01]  /*13140*/  STL.64 [R1+0x808], R36 ;  /* 0x0008082401007387 */ /* 0x0007e20000100a00 */
[----:B-1----:R-:W-:-:S03]  /*13150*/  IMAD.WIDE R34, R4, 0x4, R244 ;  /* 0x0000000404227825 */ /* 0x002fc600078e02f4 */
[----:B------:R-:W4:Y:S04]  /*13160*/  LDL.LU.64 R244, [R1+0x2f8] ;  /* 0x0002f80001f47983 */ /* 0x000f280000300a00 */
[----:B------:R1:W-:Y:S04]  /*13170*/  LDGSTS.E [R236+-0x7fb00], desc[UR16][R238.64], P1 ;  /* 0x80500000eeec7fae */ /* 0x0003e80008921850 */
[----:B------:R3:W-:Y:S01]  /*13180*/  STL.64 [R1+0x7f0], R34 ;  /* 0x0007f02201007387 */ /* 0x0007e20000100a00 */
[----:B-1----:R-:W-:-:S03]  /*13190*/  IMAD.WIDE R238, R4, 0x4, R20 ;  /* 0x0000000404ee7825 */ /* 0x002fc600078e0214 */
[----:B------:R-:W4:Y:S01]  /*131a0*/  LDL.LU.64 R20, [R1+0x2f0] ;  /* 0x0002f00001147983 */ /* 0x000f220000300a00 */
[----:B------:R-:W-:-:S03]  /*131b0*/  IMAD.WIDE R236, R4, 0x4, R16 ;  /* 0x0000000404ec7825 */ /* 0x000fc600078e0210 */
[----:B------:R-:W4:Y:S01]  /*131c0*/  LDL.LU.64 R16, [R1+0x2e8] ;  /* 0x0002e80001107983 */ /* 0x000f220000300a00 */
[C---:B------:R-:W-:Y:S02]  /*131d0*/  VIADD R13, R5.reuse, 0x100000 ;  /* 0x00100000050d7836 */ /* 0x040fe40000000000 */
[C---:B------:R-:W-:Y:S01]  /*131e0*/  VIADD R12, R5.reuse, 0x100000 ;  /* 0x00100000050c7836 */ /* 0x040fe20000000000 */
[----:B------:R2:W-:Y:S04]  /*131f0*/  STL.64 [R1+0x7d0], R238 ;  /* 0x0007d0ee01007387 */ /* 0x0005e80000100a00 */
[----:B------:R3:W-:Y:S04]  /*13200*/  LDGSTS.E [R13+-0x7f700], desc[UR16][R36.64], P1 ;  /* 0x80900000240d7fae */ /* 0x0007e80008921850 */
[----:B------:R1:W-:Y:S01]  /*13210*/  LDGSTS.E [R12+-0x7f300], desc[UR16][R34.64], P1 ;  /* 0x80d00000220c7fae */ /* 0x0003e20008921850 */
[----:B---3--:R-:W-:Y:S01]  /*13220*/  IADD3 R37, R5, 0x100000, RZ ;  /* 0x0010000005257810 */ /* 0x008fe20007ffe0ff */
[----:B-1----:R-:W-:-:S04]  /*13230*/  IMAD.WIDE R34, R4, 0x4, R14 ;  /* 0x0000000404227825 */ /* 0x002fc800078e020e */
[----:B------:R2:W-:Y:S04]  /*13240*/  LDGSTS.E [R37+-0x7ef00], desc[UR16][R238.64], P1 ;  /* 0x81100000ee257fae */ /* 0x0005e80008921850 */
[----:B------:R-:W3:Y:S01]  /*13250*/  LDL.LU.64 R14, [R1+0x2e0] ;  /* 0x0002e000010e7983 */ /* 0x000ee20000300a00 */
[----:B------:R-:W-:-:S03]  /*13260*/  IMAD.WIDE R18, R4, 0x4, R18 ;  /* 0x0000000404127825 */ /* 0x000fc600078e0212 */
[----:B------:R1:W-:Y:S01]  /*13270*/  STL.64 [R1+0x7b0], R236 ;  /* 0x0007b0ec01007387 */ /* 0x0003e20000100a00 */
[----:B------:R-:W-:-:S03]  /*13280*/  VIADD R36, R5, 0x100000 ;  /* 0x0010000005247836 */ /* 0x000fc60000000000 */
        /* <DEDUP_REMOVED lines=39> */
[C---:B-1----:R-:W-:Y:S02]  /*13500*/  VIADD R237, R5.reuse, 0x100000 ;  /* 0x0010000005ed7836 */ /* 0x042fe40000000000 */
[----:B------:R-:W-:Y:S01]  /*13510*/  VIADD R236, R5, 0x100000 ;  /* 0x0010000005ec7836 */ /* 0x000fe20000000000 */
        /* <DEDUP_REMOVED lines=15> */
[----:B------:R1:W-:Y:S04]  /*13610*/  LDGSTS.E [R13+-0x7b700], desc[UR16][R36.64], P1 ;  /* 0x84900000240d7fae */ /* 0x0003e80008921850 */
[----:B------:R3:W-:Y:S01]  /*13620*/  LDGSTS.E [R12+-0x7b300], desc[UR16][R34.64], P1 ;  /* 0x84d00000220c7fae */ /* 0x0007e20008921850 */
[----:B-1----:R-:W-:-:S03]  /*13630*/  IMAD.WIDE R238, R4, 0x4, R20 ;  /* 0x0000000404ee7825 */ /* 0x002fc600078e0214 */
[----:B------:R-:W4:Y:S01]  /*13640*/  LDL.LU.64 R20, [R1+0x270] ;  /* 0x0002700001147983 */ /* 0x000f220000300a00 */
[----:B------:R-:W-:-:S03]  /*13650*/  IMAD.WIDE R236, R4, 0x4, R16 ;  /* 0x0000000404ec7825 */ /* 0x000fc600078e0210 */
[----:B------:R-:W4:Y:S01]  /*13660*/  LDL.LU.64 R16, [R1+0x268] ;  /* 0x0002680001107983 */ /* 0x000f220000300a00 */
[----:B------:R-:W-:-:S03]  /*13670*/  IADD3 R37, R5, 0x100000, RZ ;  /* 0x0010000005257810 */ /* 0x000fc60007ffe0ff */
[----:B------:R2:W-:Y:S01]  /*13680*/  STL.64 [R1+0x5d0], R238 ;  /* 0x0005d0ee01007387 */ /* 0x0005e20000100a00 */
        /* <DEDUP_REMOVED lines=20> */
[----:B------:R-:W-:Y:S04]  /*137d0*/  STL.64 [R1+0x530], R236 ;  /* 0x000530ec01007387 */ /* 0x000fe80000100a00 */
[----:B------:R1:W-:Y:S01]  /*137e0*/  STL.64 [R1+0x510], R18 ;  /* 0x0005101201007387 */ /* 0x0003e20000100a00 */
[----:B------:R-:W-:-:S03]  /*137f0*/  IMAD.WIDE R34, R4, 0x4, R242 ;  /* 0x0000000404227825 */ /* 0x000fc600078e02f2 */
[----:B------:R-:W-:Y:S04]  /*13800*/  LDGSTS.E [R36+-0x79b00], desc[UR16][R236.64], P1 ;  /* 0x86500000ec247fae */ /* 0x000fe80008921850 */
[----:B------:R1:W-:Y:S04]  /*13810*/  LDGSTS.E [R13+-0x79700], desc[UR16][R18.64], P1 ;  /* 0x86900000120d7fae */ /* 0x0003e80008921850 */
[----:B------:R3:W-:Y:S04]  /*13820*/  LDGSTS.E [R12+-0x79300], desc[UR16][R34.64], P1 ;  /* 0x86d00000220c7fae */ /* 0x0007e80008921850 */
[----:B------:R-:W4:Y:S04]  /*13830*/  LDL.LU.64 R36, [R1+0x238] ;  /* 0x0002380001247983 */ /* 0x000f280000300a00 */
[----:B------:R3:W-:Y:S01]  /*13840*/  STL.64 [R1+0x4f0], R34 ;  /* 0x0004f02201007387 */ /* 0x0007e20000100a00 */
[----:B------:R-:W-:-:S03]  /*13850*/  IMAD.WIDE R240, R4, 0x4, R20 ;  /* 0x0000000404f07825 */ /* 0x000fc600078e0214 */
[----:B------:R-:W4:Y:S01]  /*13860*/  LDL.LU.64 R20, [R1+0x230] ;  /* 0x0002300001147983 */ /* 0x000f220000300a00 */
[----:B-1----:R-:W-:-:S03]  /*13870*/  IMAD.WIDE R238, R4, 0x4, R16 ;  /* 0x0000000404ee7825 */ /* 0x002fc600078e0210 */
[----:B------:R-:W4:Y:S01]  /*13880*/  LDL.LU.64 R16, [R1+0x228] ;  /* 0x0002280001107983 */ /* 0x000f220000300a00 */
[C---:B------:R-:W-:Y:S01]  /*13890*/  IADD3 R18, R5.reuse, 0x100000, RZ ;  /* 0x0010000005127810 */ /* 0x040fe20007ffe0ff */
[----:B------:R-:W-:Y:S02]  /*138a0*/  VIADD R19, R5, 0x100000 ;  /* 0x0010000005137836 */ /* 0x000fe40000000000 */
[----:B------:R-:W-:Y:S04]  /*138b0*/  STL.64 [R1+0x4d0], R240 ;  /* 0x0004d0f001007387 */ /* 0x000fe80000100a00 */
[----:B------:R-:W-:Y:S04]  /*138c0*/  LDGSTS.E [R19+-0x78f00], desc[UR16][R240.64], P1 ;  /* 0x87100000f0137fae */ /* 0x000fe80008921850 */
[----:B------:R-:W-:Y:S01]  /*138d0*/  LDGSTS.E [R18+-0x78b00], desc[UR16][R238.64], P1 ;  /* 0x87500000ee127fae */ /* 0x000fe20008921850 */
[----:B---3--:R-:W-:-:S03]  /*138e0*/  IMAD.WIDE R236, R4, 0x4, R14 ;  /* 0x0000000404ec7825 */ /* 0x008fc600078e020e */
[----:B------:R-:W3:Y:S04]  /*138f0*/  LDL.LU.64 R14, [R1+0x220] ;  /* 0x00022000010e7983 */ /* 0x000ee80000300a00 */
[----:B------:R-:W-:Y:S04]  /*13900*/  STL.64 [R1+0x4b0], R238 ;  /* 0x0004b0ee01007387 */ /* 0x000fe80000100a00 */
[----:B------:R1:W-:Y:S01]  /*13910*/  STL.64 [R1+0x490], R236 ;  /* 0x000490ec01007387 */ /* 0x0003e20000100a00 */
[----:B------:R-:W-:-:S03]  /*13920*/  IMAD.WIDE R34, R4, 0x4, R244 ;  /* 0x0000000404227825 */ /* 0x000fc600078e02f4 */
[----:B------:R-:W3:Y:S04]  /*13930*/  LDL.LU.64 R18, [R1+0x218] ;  /* 0x0002180001127983 */ /* 0x000ee80000300a00 */
[----:B------:R4:W-:Y:S04]  /*13940*/  STL.64 [R1+0x470], R34 ;  /* 0x0004702201007387 */ /* 0x0009e80000100a00 */
[----:B------:R1:W-:Y:S04]  /*13950*/  LDGSTS.E [R13+-0x78700], desc[UR16][R236.64], P1 ;  /* 0x87900000ec0d7fae */ /* 0x0003e80008921850 */
[----:B------:R1:W-:Y:S02]  /*13960*/  LDGSTS.E [R12+-0x78300], desc[UR16][R34.64], P1 ;  /* 0x87d00000220c7fae */ /* 0x0003e40008921850 */
[----:B-1----:R-:W-:-:S02]  /*13970*/  VIADD R237, R3, 0x100000 ;  /* 0x0010000003ed7836 */ /* 0x002fc40000000000 */
[C---:B------:R-:W-:Y:S01]  /*13980*/  VIADD R236, R3.reuse, 0x100000 ;  /* 0x0010000003ec7836 */ /* 0x040fe20000000000 */
[C---:B------:R-:W-:Y:S01]  /*13990*/  IADD3 R13, R3.reuse, 0x100000, RZ ;  /* 0x00100000030d7810 */ /* 0x040fe20007ffe0ff */
[----:B------:R-:W-:Y:S02]  /*139a0*/  VIADD R12, R3, 0x100000 ;  /* 0x00100000030c7836 */ /* 0x000fe40000000000 */
[C---:B--2---:R-:W-:Y:S02]  /*139b0*/  IMAD.WIDE R240, R4.reuse, 0x4, R32 ;  /* 0x0000000404f07825 */ /* 0x044fe400078e0220 */
        /* <DEDUP_REMOVED lines=8> */
[----:B------:R-:W-:Y:S04]  /*13a40*/  STL.64 [R1+0x800], R34 ;  /* 0x0008002201007387 */ /* 0x000fe80000100a00 */
[----:B------:R-:W4:Y:S04]  /*13a50*/  LDL.LU.64 R242, [R1+0x1f8] ;  /* 0x0001f80001f27983 */ /* 0x000f280000300a00 */
[----:B------:R1:W-:Y:S04]  /*13a60*/  LDGSTS.E [R236+-0x7fa00], desc[UR16][R238.64], P1 ;  /* 0x80600000eeec7fae */ /* 0x0003e80008921850 */
[----:B------:R1:W-:Y:S01]  /*13a70*/  LDGSTS.E [R13+-0x7f600], desc[UR16][R34.64], P1 ;  /* 0x80a00000220d7fae */ /* 0x0003e20008921850 */
[----:B------:R-:W-:-:S05]  /*13a80*/  IMAD.WIDE R36, R4, 0x4, R36 ;  /* 0x0000000404247825 */ /* 0x000fca00078e0224 */
[----:B------:R1:W-:Y:S02]  /*13a90*/  STL.64 [R1+0x7e8], R36 ;  /* 0x0007e82401007387 */ /* 0x0003e40000100a00 */
[C---:B-1----:R-:W-:Y:S02]  /*13aa0*/  IMAD.WIDE R238, R4.reuse, 0x4, R20 ;  /* 0x0000000404ee7825 */ /* 0x042fe400078e0214 */
[----:B------:R-:W-:Y:S04]  /*13ab0*/  LDGSTS.E [R12+-0x7f200], desc[UR16][R36.64], P1 ;  /* 0x80e00000240c7fae */ /* 0x000fe80008921850 */
[----:B------:R-:W4:Y:S01]  /*13ac0*/  LDL.LU.64 R20, [R1+0x1f0] ;  /* 0x0001f00001147983 */ /* 0x000f220000300a00 */
[----:B------:R-:W-:-:S03]  /*13ad0*/  IMAD.WIDE R236, R4, 0x4, R16 ;  /* 0x0000000404ec7825 */ /* 0x000fc600078e0210 */
[----:B------:R-:W4:Y:S04]  /*13ae0*/  LDL.LU.64 R16, [R1+0x1e8] ;  /* 0x0001e80001107983 */ /* 0x000f280000300a00 */
[----:B------:R-:W-:Y:S04]  /*13af0*/  STL.64 [R1+0x7c8], R238 ;  /* 0x0007c8ee01007387 */ /* 0x000fe80000100a00 */
[----:B------:R-:W4:Y:S01]  /*13b00*/  LDL.LU.64 R36, [R1+0x1e0] ;  /* 0x0001e00001247983 */ /* 0x000f220000300a00 */
[C---:B------:R-:W-:Y:S01]  /*13b10*/  VIADD R35, R3.reuse, 0x100000 ;  /* 0x0010000003237836 */ /* 0x040fe20000000000 */
[----:B------:R-:W-:-:S02]  /*13b20*/  IADD3 R34, R3, 0x100000, RZ ;  /* 0x0010000003227810 */ /* 0x000fc40007ffe0ff */
[----:B------:R-:W-:Y:S04]  /*13b30*/  STL.64 [R1+0x7a8], R236 ;  /* 0x0007a8ec01007387 */ /* 0x000fe80000100a00 */
[----:B------:R-:W-:Y:S04]  /*13b40*/  LDGSTS.E [R35+-0x7ee00], desc[UR16][R238.64], P1 ;  /* 0x81200000ee237fae */ /* 0x000fe80008921850 */
[----:B------:R-:W-:Y:S01]  /*13b50*/  LDGSTS.E [R34+-0x7ea00], desc[UR16][R236.64], P1 ;  /* 0x81600000ec227fae */ /* 0x000fe20008921850 */
[----:B---3--:R-:W-:-:S05]  /*13b60*/  IMAD.WIDE R14, R4, 0x4, R14 ;  /* 0x00000004040e7825 */ /* 0x008fca00078e020e */
[----:B------:R1:W-:Y:S04]  /*13b70*/  STL.64 [R1+0x788], R14 ;  /* 0x0007880e01007387 */ /* 0x0003e80000100a00 */
[----:B------:R-:W3:Y:S01]  /*13b80*/  LDL.LU.64 R244, [R1+0x1d8] ;  /* 0x0001d80001f47983 */ /* 0x000ee20000300a00 */
[----:B------:R-:W-:-:S03]  /*13b90*/  IMAD.WIDE R18, R4, 0x4, R18 ;  /* 0x0000000404127825 */ /* 0x000fc600078e0212 */
[----:B------:R1:W-:Y:S04]  /*13ba0*/  LDGSTS.E [R13+-0x7e600], desc[UR16][R14.64], P1 ;  /* 0x81a000000e0d7fae */ /* 0x0003e80008921850 */
[----:B------:R4:W-:Y:S04]  /*13bb0*/  STL.64 [R1+0x768], R18 ;  /* 0x0007681201007387 */ /* 0x0009e80000100a00 */
[----:B------:R-:W-:Y:S01]  /*13bc0*/  LDGSTS.E [R12+-0x7e200], desc[UR16][R18.64], P1 ;  /* 0x81e00000120c7fae */ /* 0x000fe20008921850 */
[C---:B-1----:R-:W-:Y:S02]  /*13bd0*/  VIADD R14, R3.reuse, 0x100000 ;  /* 0x00100000030e7836 */ /* 0x042fe40000000000 */
[----:B------:R-:W-:-:S02]  /*13be0*/  VIADD R236, R3, 0x100000 ;  /* 0x0010000003ec7836 */ /* 0x000fc40000000000 */
        /* <DEDUP_REMOVED lines=8> */
[----:B------:R-:W-:Y:S04]  /*13c70*/  STL.64 [R1+0x728], R238 ;  /* 0x000728ee01007387 */ /* 0x000fe80000100a00 */
[----:B------:R1:W-:Y:S01]  /*13c80*/  STL.64 [R1+0x708], R22 ;  /* 0x0007081601007387 */ /* 0x0003e20000100a00 */
[----:B------:R-:W-:-:S03]  /*13c90*/  IMAD.WIDE R34, R4, 0x4, R242 ;  /* 0x0000000404227825 */ /* 0x000fc600078e02f2 */
[----:B------:R-:W4:Y:S04]  /*13ca0*/  LDL.LU.64 R14, [R1+0x1b8] ;  /* 0x0001b800010e7983 */ /* 0x000f280000300a00 */
[----:B------:R3:W-:Y:S04]  /*13cb0*/  STL.64 [R1+0x6e8], R34 ;  /* 0x0006e82201007387 */ /* 0x0007e80000100a00 */
[----:B------:R-:W-:Y:S04]  /*13cc0*/  LDGSTS.E [R236+-0x7da00], desc[UR16][R238.64], P1 ;  /* 0x82600000eeec7fae */ /* 0x000fe80008921850 */
[----:B------:R1:W-:Y:S04]  /*13cd0*/  LDGSTS.E [R13+-0x7d600], desc[UR16][R22.64], P1 ;  /* 0x82a00000160d7fae */ /* 0x0003e80008921850 */
[----:B------:R3:W-:Y:S01]  /*13ce0*/  LDGSTS.E [R12+-0x7d200], desc[UR16][R34.64], P1 ;  /* 0x82e00000220c7fae */ /* 0x0007e20008921850 */
[----:B------:R-:W-:-:S03]  /*13cf0*/  IMAD.WIDE R242, R4, 0x4, R20 ;  /* 0x0000000404f27825 */ /* 0x000fc600078e0214 */
[----:B------:R-:W4:Y:S01]  /*13d00*/  LDL.LU.64 R20, [R1+0x1b0] ;  /* 0x0001b00001147983 */ /* 0x000f220000300a00 */
[----:B-1----:R-:W-:Y:S01]  /*13d10*/  IADD3 R22, R3, 0x100000, RZ ;  /* 0x0010000003167810 */ /* 0x002fe20007ffe0ff */
[C---:B------:R-:W-:Y:S02]  /*13d20*/  IMAD.WIDE R240, R4.reuse, 0x4, R16 ;  /* 0x0000000404f07825 */ /* 0x040fe400078e0210 */
[----:B------:R-:W4:Y:S04]  /*13d30*/  LDL.LU.64 R16, [R1+0x1a8] ;  /* 0x0001a80001107983 */ /* 0x000f280000300a00 */
[----:B------:R-:W-:Y:S01]  /*13d40*/  STL.64 [R1+0x6c8], R242 ;  /* 0x0006c8f201007387 */ /* 0x000fe20000100a00 */
[----:B------:R-:W-:-:S03]  /*13d50*/  IMAD.WIDE R236, R4, 0x4, R36 ;  /* 0x0000000404ec7825 */ /* 0x000fc600078e0224 */
[----:B------:R-:W4:Y:S04]  /*13d60*/  LDL.LU.64 R36, [R1+0x1a0] ;  /* 0x0001a00001247983 */ /* 0x000f280000300a00 */
[----:B------:R-:W-:Y:S04]  /*13d70*/  STL.64 [R1+0x6a8], R240 ;  /* 0x0006a8f001007387 */ /* 0x000fe80000100a00 */
[----:B------:R1:W-:Y:S04]  /*13d80*/  STL.64 [R1+0x688], R236 ;  /* 0x000688ec01007387 */ /* 0x0003e80000100a00 */
[----:B------:R-:W-:Y:S04]  /*13d90*/  LDGSTS.E [R22+-0x7ce00], desc[UR16][R242.64], P1 ;  /* 0x83200000f2167fae */ /* 0x000fe80008921850 */
[----:B------:R-:W4:Y:S01]  /*13da0*/  LDL.LU.64 R22, [R1+0x198] ;  /* 0x0001980001167983 */ /* 0x000f220000300a00 */
[----:B------:R-:W-:-:S02]  /*13db0*/  VIADD R238, R3, 0x100000 ;  /* 0x0010000003ee7836 */ /* 0x000fc40000000000 */
[----:B---3--:R-:W-:-:S03]  /*13dc0*/  IMAD.WIDE R34, R4, 0x4, R244 ;  /* 0x0000000404227825 */ /* 0x008fc600078e02f4 */
[----:B------:R-:W-:Y:S04]  /*13dd0*/  LDGSTS.E [R238+-0x7ca00], desc[UR16][R240.64], P1 ;  /* 0x83600000f0ee7fae */ /* 0x000fe80008921850 */
[----:B------:R3:W-:Y:S04]  /*13de0*/  STL.64 [R1+0x668], R34 ;  /* 0x0006682201007387 */ /* 0x0007e80000100a00 */
[----:B------:R1:W-:Y:S04]  /*13df0*/  LDGSTS.E [R13+-0x7c600], desc[UR16][R236.64], P1 ;  /* 0x83a00000ec0d7fae */ /* 0x0003e80008921850 */
[----:B------:R3:W-:Y:S01]  /*13e00*/  LDGSTS.E [R12+-0x7c200], desc[UR16][R34.64], P1 ;  /* 0x83e00000220c7fae */ /* 0x0007e20008921850 */
[C---:B-1----:R-:W-:Y:S01]  /*13e10*/  VIADD R237, R3.reuse, 0x100000 ;  /* 0x0010000003ed7836 */ /* 0x042fe20000000000 */
[----:B------:R-:W-:Y:S01]  /*13e20*/  IADD3 R236, R3, 0x100000, RZ ;  /* 0x0010000003ec7810 */ /* 0x000fe20007ffe0ff */
[----:B--2---:R-:W-:-:S02]  /*13e30*/  IMAD.WIDE R240, R4, 0x4, R32 ;  /* 0x0000000404f07825 */ /* 0x004fc400078e0220 */
[----:B------:R-:W2:Y:S04]  /*13e40*/  LDL.LU.64 R32, [R1+0x190] ;  /* 0x0001900001207983 */ /* 0x000ea80000300a00 */
[----:B------:R1:W-:Y:S01]  /*13e50*/  LDGSTS.E [R237+-0x7be00], desc[UR16][R240.64], P1 ;  /* 0x84200000f0ed7fae */ /* 0x0003e20008921850 */
[----:B------:R-:W-:-:S03]  /*13e60*/  IMAD.WIDE R238, R4, 0x4, R6 ;  /* 0x0000000404ee7825 */ /* 0x000fc600078e0206 */
[----:B------:R-:W2:Y:S04]  /*13e70*/  LDL.LU.64 R6, [R1+0x188] ;  /* 0x0001880001067983 */ /* 0x000ea80000300a00 */
[----:B------:R-:W-:Y:S01]  /*13e80*/  STL.64 [R1+0x648], R240 ;  /* 0x000648f001007387 */ /* 0x000fe20000100a00 */
[----:B----4-:R-:W-:-:S03]  /*13e90*/  IMAD.WIDE R18, R4, 0x4, R18 ;  /* 0x0000000404127825 */ /* 0x010fc600078e0212 */
[----:B------:R-:W-:Y:S04]  /*13ea0*/  STL.64 [R1+0x628], R238 ;  /* 0x000628ee01007387 */ /* 0x000fe80000100a00 */
[----:B------:R4:W-:Y:S04]  /*13eb0*/  LDGSTS.E [R236+-0x7ba00], desc[UR16][R238.64], P1 ;  /* 0x84600000eeec7fae */ /* 0x0009e80008921850 */
[----:B------:R-:W-:Y:S01]  /*13ec0*/  LDGSTS.E [R13+-0x7b600], desc[UR16][R18.64], P1 ;  /* 0x84a00000120d7fae */ /* 0x000fe20008921850 */
[----:B---3--:R-:W-:-:S03]  /*13ed0*/  IMAD.WIDE R34, R4, 0x4, R14 ;  /* 0x0000000404227825 */ /* 0x008fc600078e020e */
[----:B------:R-:W3:Y:S04]  /*13ee0*/  LDL.LU.64 R14, [R1+0x180] ;  /* 0x00018000010e7983 */ /* 0x000ee80000300a00 */
[----:B------:R1:W-:Y:S04]  /*13ef0*/  STL.64 [R1+0x608], R18 ;  /* 0x0006081201007387 */ /* 0x0003e80000100a00 */
[----:B------:R4:W-:Y:S04]  /*13f00*/  STL.64 [R1+0x5e8], R34 ;  /* 0x0005e82201007387 */ /* 0x0009e80000100a00 */
[----:B------:R4:W-:Y:S04]  /*13f10*/  LDGSTS.E [R12+-0x7b200], desc[UR16][R34.64], P1 ;  /* 0x84e00000220c7fae */ /* 0x0009e80008921850 */
[----:B-1----:R-:W3:Y:S01]  /*13f20*/  LDL.LU.64 R18, [R1+0x178] ;  /* 0x0001780001127983 */ /* 0x002ee20000300a00 */
[----:B------:R-:W-:-:S03]  /*13f30*/  IMAD.WIDE R240, R4, 0x4, R20 ;  /* 0x0000000404f07825 */ /* 0x000fc600078e0214 */
[----:B------:R-:W3:Y:S01]  /*13f40*/  LDL.LU.64 R20, [R1+0x170] ;  /* 0x0001700001147983 */ /* 0x000ee20000300a00 */
[----:B----4-:R-:W-:-:S03]  /*13f50*/  IMAD.WIDE R238, R4, 0x4, R16 ;  /* 0x0000000404ee7825 */ /* 0x010fc600078e0210 */
[----:B------:R-:W4:Y:S04]  /*13f60*/  LDL.LU.64 R16, [R1+0x168] ;  /* 0x0001680001107983 */ /* 0x000f280000300a00 */
[----:B------:R2:W-:Y:S04]  /*13f70*/  STL.64 [R1+0x5c8], R240 ;  /* 0x0005c8f001007387 */ /* 0x0005e80000100a00 */
[----:B------:R1:W-:Y:S01]  /*13f80*/  STL.64 [R1+0x5a8], R238 ;  /* 0x0005a8ee01007387 */ /* 0x0003e20000100a00 */
[----:B------:R-:W-:-:S03]  /*13f90*/  IMAD.WIDE R36, R4, 0x4, R36 ;  /* 0x0000000404247825 */ /* 0x000fc600078e0224 */
[----:B------:R2:W-:Y:S04]  /*13fa0*/  LDGSTS.E [R237+-0x7ae00], desc[UR16][R240.64], P1 ;  /* 0x85200000f0ed7fae */ /* 0x0005e80008921850 */
[----:B------:R1:W-:Y:S04]  /*13fb0*/  LDGSTS.E [R236+-0x7aa00], desc[UR16][R238.64], P1 ;  /* 0x85600000eeec7fae */ /* 0x0003e80008921850 */
[----:B------:R-:W-:Y:S01]  /*13fc0*/  LDGSTS.E [R13+-0x7a600], desc[UR16][R36.64], P1 ;  /* 0x85a00000240d7fae */ /* 0x000fe20008921850 */
[----:B------:R-:W-:-:S03]  /*13fd0*/  IMAD.WIDE R34, R4, 0x4, R22 ;  /* 0x0000000404227825 */ /* 0x000fc600078e0216 */
[----:B------:R-:W4:Y:S04]  /*13fe0*/  LDL.LU.64 R22, [R1+0x160] ;  /* 0x0001600001167983 */ /* 0x000f280000300a00 */
[----:B------:R1:W-:Y:S04]  /*13ff0*/  STL.64 [R1+0x588], R36 ;  /* 0x0005882401007387 */ /* 0x0003e80000100a00 */
[----:B------:R3:W-:Y:S04]  /*14000*/  STL.64 [R1+0x568], R34 ;  /* 0x0005682201007387 */ /* 0x0007e80000100a00 */
[----:B------:R-:W4:Y:S04]  /*14010*/  LDL.LU.64 R242, [R1+0x158] ;  /* 0x0001580001f27983 */ /* 0x000f280000300a00 */
[----:B------:R3:W-:Y:S01]  /*14020*/  LDGSTS.E [R12+-0x7a200], desc[UR16][R34.64], P1 ;  /* 0x85e00000220c7fae */ /* 0x0007e20008921850 */
[----:B--2---:R-:W-:-:S03]  /*14030*/  IMAD.WIDE R240, R4, 0x4, R32 ;  /* 0x0000000404f07825 */ /* 0x004fc600078e0220 */
[----:B------:R-:W2:Y:S04]  /*14040*/  LDL.LU.64 R32, [R1+0x150] ;  /* 0x0001500001207983 */ /* 0x000ea80000300a00 */
[----:B------:R3:W-:Y:S01]  /*14050*/  LDGSTS.E [R237+-0x79e00], desc[UR16][R240.64], P1 ;  /* 0x86200000f0ed7fae */ /* 0x0007e20008921850 */
[----:B-1----:R-:W-:-:S03]  /*14060*/  IMAD.WIDE R238, R4, 0x4, R6 ;  /* 0x0000000404ee7825 */ /* 0x002fc600078e0206 */
[----:B------:R-:W2:Y:S04]  /*14070*/  LDL.LU.64 R6, [R1+0x148] ;  /* 0x0001480001067983 */ /* 0x000ea80000300a00 */
[----:B------:R1:W-:Y:S04]  /*14080*/  STL.64 [R1+0x548], R240 ;  /* 0x000548f001007387 */ /* 0x0003e80000100a00 */
[----:B------:R-:W2:Y:S04]  /*14090*/  LDL.LU.64 R36, [R1+0x140] ;  /* 0x0001400001247983 */ /* 0x000ea80000300a00 */
[----:B------:R4:W-:Y:S04]  /*140a0*/  STL.64 [R1+0x528], R238 ;  /* 0x000528ee01007387 */ /* 0x0009e80000100a00 */
[----:B------:R4:W-:Y:S01]  /*140b0*/  LDGSTS.E [R236+-0x79a00], desc[UR16][R238.64], P1 ;  /* 0x86600000eeec7fae */ /* 0x0009e20008921850 */
[----:B---3--:R-:W-:-:S03]  /*140c0*/  IMAD.WIDE R34, R4, 0x4, R14 ;  /* 0x0000000404227825 */ /* 0x008fc600078e020e */
[----:B------:R-:W3:Y:S04]  /*140d0*/  LDL.LU.64 R14, [R1+0x138] ;  /* 0x00013800010e7983 */ /* 0x000ee80000300a00 */
[----:B------:R-:W-:Y:S04]  /*140e0*/  STL.64 [R1+0x508], R34 ;  /* 0x0005082201007387 */ /* 0x000fe80000100a00 */
[----:B------:R4:W-:Y:S01]  /*140f0*/  LDGSTS.E [R13+-0x79600], desc[UR16][R34.64], P1 ;  /* 0x86a00000220d7fae */ /* 0x0009e20008921850 */
[----:B------:R-:W-:-:S05]  /*14100*/  IMAD.WIDE R18, R4, 0x4, R18 ;  /* 0x0000000404127825 */ /* 0x000fca00078e0212 */
[----:B------:R4:W-:Y:S01]  /*14110*/  STL.64 [R1+0x4e8], R18 ;  /* 0x0004e81201007387 */ /* 0x0009e20000100a00 */
[----:B-1----:R-:W-:-:S03]  /*14120*/  IMAD.WIDE R240, R4, 0x4, R20 ;  /* 0x0000000404f07825 */ /* 0x002fc600078e0214 */
[----:B------:R-:W-:Y:S04]  /*14130*/  LDGSTS.E [R12+-0x79200], desc[UR16][R18.64], P1 ;  /* 0x86e00000120c7fae */ /* 0x000fe80008921850 */
[----:B------:R-:W3:Y:S01]  /*14140*/  LDL.LU.64 R20, [R1+0x130] ;  /* 0x0001300001147983 */ /* 0x000ee20000300a00 */
[----:B----4-:R-:W-:-:S03]  /*14150*/  IMAD.WIDE R238, R4, 0x4, R16 ;  /* 0x0000000404ee7825 */ /* 0x010fc600078e0210 */
[----:B------:R-:W4:Y:S04]  /*14160*/  LDL.LU.64 R244, [R1+0x128] ;  /* 0x0001280001f47983 */ /* 0x000f280000300a00 */
[----:B------:R-:W-:Y:S04]  /*14170*/  STL.64 [R1+0x4c8], R240 ;  /* 0x0004c8f001007387 */ /* 0x000fe80000100a00 */
[----:B------:R-:W4:Y:S04]  /*14180*/  LDL.LU.64 R18, [R1+0x120] ;  /* 0x0001200001127983 */ /* 0x000f280000300a00 */
[----:B------:R-:W-:Y:S04]  /*14190*/  STL.64 [R1+0x4a8], R238 ;  /* 0x0004a8ee01007387 */ /* 0x000fe80000100a00 */
[----:B------:R-:W-:Y:S04]  /*141a0*/  LDGSTS.E [R237+-0x78e00], desc[UR16][R240.64], P1 ;  /* 0x87200000f0ed7fae */ /* 0x000fe80008921850 */
[----:B------:R-:W-:Y:S01]  /*141b0*/  LDGSTS.E [R236+-0x78a00], desc[UR16][R238.64], P1 ;  /* 0x87600000eeec7fae */ /* 0x000fe20008921850 */
[----:B------:R-:W-:-:S03]  /*141c0*/  IMAD.WIDE R16, R4, 0x4, R22 ;  /* 0x0000000404107825 */ /* 0x000fc600078e0216 */
[----:B------:R-:W4:Y:S04]  /*141d0*/  LDL.LU.64 R22, [R1+0x118] ;  /* 0x0001180001167983 */ /* 0x000f280000300a00 */
[----:B------:R1:W-:Y:S04]  /*141e0*/  STL.64 [R1+0x488], R16 ;  /* 0x0004881001007387 */ /* 0x0003e80000100a00 */
[----:B------:R1:W-:Y:S01]  /*141f0*/  LDGSTS.E [R13+-0x78600], desc[UR16][R16.64], P1 ;  /* 0x87a00000100d7fae */ /* 0x0003e20008921850 */
[----:B------:R-:W-:-:S05]  /*14200*/  IMAD.WIDE R34, R4, 0x4, R242 ;  /* 0x0000000404227825 */ /* 0x000fca00078e02f2 */
[----:B------:R3:W-:Y:S04]  /*14210*/  STL.64 [R1+0x468], R34 ;  /* 0x0004682201007387 */ /* 0x0007e80000100a00 */
[----:B------:R1:W-:Y:S02]  /*14220*/  LDGSTS.E [R12+-0x78200], desc[UR16][R34.64], P1 ;  /* 0x87e00000220c7fae */ /* 0x0003e40008921850 */
[C---:B-1----:R-:W-:Y:S01]  /*14230*/  VIADD R16, R0.reuse, 0x100000 ;  /* 0x0010000000107836 */ /* 0x042fe20000000000 */
[C---:B------:R-:W-:Y:S01]  /*14240*/  IADD3 R13, R0.reuse, 0x100000, RZ ;  /* 0x00100000000d7810 */ /* 0x040fe20007ffe0ff */
[C---:B------:R-:W-:Y:S02]  /*14250*/  VIADD R236, R0.reuse, 0x100000 ;  /* 0x0010000000ec7836 */ /* 0x040fe40000000000 */
[----:B------:R-:W-:-:S02]  /*14260*/  VIADD R12, R0, 0x100000 ;  /* 0x00100000000c7836 */ /* 0x000fc40000000000 */
[C---:B--2---:R-:W-:Y:S02]  /*14270*/  IMAD.WIDE R240, R4.reuse, 0x4, R32 ;  /* 0x0000000404f07825 */ /* 0x044fe400078e0220 */
[----:B------:R-:W2:Y:S04]  /*14280*/  LDL.LU.64 R32, [R1+0x110] ;  /* 0x0001100001207983 */ /* 0x000ea80000300a00 */
[----:B------:R4:W-:Y:S04]  /*14290*/  STL.64 [R1+0x828], R240 ;  /* 0x000828f001007387 */ /* 0x0009e80000100a00 */
[----:B------:R-:W2:Y:S04]  /*142a0*/  LDL.LU.64 R238, [R1+0x108] ;  /* 0x0001080001ee7983 */ /* 0x000ea80000300a00 */
[----:B------:R4:W-:Y:S01]  /*142b0*/  LDGSTS.E [R16+-0x7fd00], desc[UR16][R240.64], P1 ;  /* 0x80300000f0107fae */ /* 0x0009e20008921850 */
[----:B------:R-:W-:-:S05]  /*142c0*/  IMAD.WIDE R36, R4, 0x4, R36 ;  /* 0x0000000404247825 */ /* 0x000fca00078e0224 */
[----:B------:R-:W-:Y:S01]  /*142d0*/  STL.64 [R1+0x7f8], R36 ;  /* 0x0007f82401007387 */ /* 0x000fe20000100a00 */
[----:B---3--:R-:W-:-:S03]  /*142e0*/  IMAD.WIDE R34, R4, 0x4, R14 ;  /* 0x0000000404227825 */ /* 0x008fc600078e020e */
[----:B------:R-:W3:Y:S04]  /*142f0*/  LDL.LU.64 R14, [R1+0x100] ;  /* 0x00010000010e7983 */ /* 0x000ee80000300a00 */
[----:B------:R1:W-:Y:S01]  /*14300*/  STL.64 [R1+0x7e0], R34 ;  /* 0x0007e02201007387 */ /* 0x0003e20000100a00 */
[----:B------:R-:W-:-:S03]  /*14310*/  IMAD.WIDE R6, R4, 0x4, R6 ;  /* 0x0000000404067825 */ /* 0x000fc600078e0206 */
[----:B------:R-:W3:Y:S04]  /*14320*/  LDL.LU.64 R16, [R1+0xf8] ;  /* 0x0000f80001107983 */ /* 0x000ee80000300a00 */
[----:B------:R-:W-:Y:S04]  /*14330*/  LDGSTS.E [R236+-0x7f900], desc[UR16][R6.64], P1 ;  /* 0x8070000006ec7fae */ /* 0x000fe80008921850 */
[----:B------:R-:W-:Y:S04]  /*14340*/  LDGSTS.E [R13+-0x7f500], desc[UR16][R36.64], P1 ;  /* 0x80b00000240d7fae */ /* 0x000fe80008921850 */
[----:B------:R1:W-:Y:S01]  /*14350*/  LDGSTS.E [R12+-0x7f100], desc[UR16][R34.64], P1 ;  /* 0x80f00000220c7fae */ /* 0x0003e20008921850 */
[----:B------:R-:W-:-:S03]  /*14360*/  IMAD.WIDE R242, R4, 0x4, R20 ;  /* 0x0000000404f27825 */ /* 0x000fc600078e0214 */
[----:B------:R-:W3:Y:S01]  /*14370*/  LDL.LU.64 R20, [R1+0xf0] ;  /* 0x0000f00001147983 */ /* 0x000ee20000300a00 */
[----:B----4-:R-:W-:-:S03]  /*14380*/  IMAD.WIDE R240, R4, 0x4, R244 ;  /* 0x0000000404f07825 */ /* 0x010fc600078e02f4 */
[----:B------:R4:W-:Y:S01]  /*14390*/  STL.64 [R1+0x7c0], R242 ;  /* 0x0007c0f201007387 */ /* 0x0009e20000100a00 */
[----:B------:R-:W-:-:S03]  /*143a0*/  IMAD.WIDE R18, R4, 0x4, R18 ;  /* 0x0000000404127825 */ /* 0x000fc600078e0212 */
[----:B------:R4:W-:Y:S04]  /*143b0*/  STL.64 [R1+0x7a0], R240 ;  /* 0x0007a0f001007387 */ /* 0x0009e80000100a00 */
[----:B------:R-:W3:Y:S04]  /*143c0*/  LDL.LU.64 R236, [R1+0xe8] ;  /* 0x0000e80001ec7983 */ /* 0x000ee80000300a00 */
[----:B------:R4:W-:Y:S01]  /*143d0*/  STL.64 [R1+0x780], R18 ;  /* 0x0007801201007387 */ /* 0x0009e20000100a00 */
[----:B-1----:R-:W-:-:S03]  /*143e0*/  IMAD.WIDE R34, R4, 0x4, R22 ;  /* 0x0000000404227825 */ /* 0x002fc600078e0216 */
[----:B------:R-:W3:Y:S01]  /*143f0*/  LDL.LU.64 R22, [R1+0xe0] ;  /* 0x0000e00001167983 */ /* 0x000ee20000300a00 */
[C---:B------:R-:W-:Y:S01]  /*14400*/  VIADD R37, R0.reuse, 0x100000 ;  /* 0x0010000000257836 */ /* 0x040fe20000000000 */
[C---:B------:R-:W-:Y:S02]  /*14410*/  IADD3 R36, R0.reuse, 0x100000, RZ ;  /* 0x0010000000247810 */ /* 0x040fe40007ffe0ff */
[----:B------:R1:W-:Y:S04]  /*14420*/  STL.64 [R1+0x760], R34 ;  /* 0x0007602201007387 */ /* 0x0003e80000100a00 */
[----:B------:R-:W-:Y:S04]  /*14430*/  LDGSTS.E [R37+-0x7ed00], desc[UR16][R242.64], P1 ;  /* 0x81300000f2257fae */ /* 0x000fe80008921850 */
[----:B------:R-:W-:Y:S04]  /*14440*/  LDGSTS.E [R36+-0x7e900], desc[UR16][R240.64], P1 ;  /* 0x81700000f0247fae */ /* 0x000fe80008921850 */
[----:B------:R1:W-:Y:S04]  /*14450*/  LDGSTS.E [R13+-0x7e500], desc[UR16][R18.64], P1 ;  /* 0x81b00000120d7fae */ /* 0x0003e80008921850 */
[----:B----4-:R-:W4:Y:S04]  /*14460*/  LDL.LU.64 R242, [R1+0xd8] ;  /* 0x0000d80001f27983 */ /* 0x010f280000300a00 */
[----:B------:R-:W4:Y:S04]  /*14470*/  LDL.LU.64 R240, [R1+0xd0] ;  /* 0x0000d00001f07983 */ /* 0x000f280000300a00 */
[----:B------:R2:W-:Y:S01]  /*14480*/  LDGSTS.E [R12+-0x7e100], desc[UR16][R34.64], P1 ;  /* 0x81f00000220c7fae */ /* 0x0005e20008921850 */
[----:B-1----:R-:W-:-:S02]  /*14490*/  VIADD R19, R0, 0x100000 ;  /* 0x0010000000137836 */ /* 0x002fc40000000000 */
[----:B------:R-:W-:Y:S01]  /*144a0*/  VIADD R18, R0, 0x100000 ;  /* 0x0010000000127836 */ /* 0x000fe20000000000 */
[----:B------:R-:W4:Y:S01]  /*144b0*/  LDL.LU.64 R244, [R1+0xc8] ;  /* 0x0000c80001f47983 */ /* 0x000f220000300a00 */
[----:B--2---:R-:W-:-:S03]  /*144c0*/  IMAD.WIDE R36, R4, 0x4, R32 ;  /* 0x0000000404247825 */ /* 0x004fc600078e0220 */
[----:B------:R-:W2:Y:S01]  /*144d0*/  LDL.LU.64 R32, [R1+0xc0] ;  /* 0x0000c00001207983 */ /* 0x000ea20000300a00 */
[----:B------:R-:W-:-:S03]  /*144e0*/  IMAD.WIDE R34, R4, 0x4, R238 ;  /* 0x0000000404227825 */ /* 0x000fc600078e02ee */
[----:B------:R1:W-:Y:S04]  /*144f0*/  STL.64 [R1+0x740], R36 ;  /* 0x0007402401007387 */ /* 0x0003e80000100a00 */
[----:B------:R-:W-:Y:S04]  /*14500*/  STL.64 [R1+0x720], R34 ;  /* 0x0007202201007387 */ /* 0x000fe80000100a00 */
[----:B------:R-:W-:Y:S04]  /*14510*/  LDGSTS.E [R19+-0x7dd00], desc[UR16][R36.64], P1 ;  /* 0x8230000024137fae */ /* 0x000fe80008921850 */
[----:B------:R-:W-:Y:S01]  /*14520*/  LDGSTS.E [R18+-0x7d900], desc[UR16][R34.64], P1 ;  /* 0x8270000022127fae */ /* 0x000fe20008921850 */
[----:B---3--:R-:W-:-:S04]  /*14530*/  IMAD.WIDE R14, R4, 0x4, R14 ;  /* 0x00000004040e7825 */ /* 0x008fc800078e020e */
[C---:B------:R-:W-:Y:S01]  /*14540*/  IMAD.WIDE R16, R4.reuse, 0x4, R16 ;  /* 0x0000000404107825 */ /* 0x040fe200078e0210 */
[----:B------:R3:W-:Y:S04]  /*14550*/  STL.64 [R1+0x700], R14 ;  /* 0x0007000e01007387 */ /* 0x0007e80000100a00 */
[----:B------:R3:W-:Y:S04]  /*14560*/  STL.64 [R1+0x6e0], R16 ;  /* 0x0006e01001007387 */ /* 0x0007e80000100a00 */
[----:B------:R-:W2:Y:S04]  /*14570*/  LDL.LU.64 R18, [R1+0xb8] ;  /* 0x0000b80001127983 */ /* 0x000ea80000300a00 */
[----:B------:R3:W-:Y:S04]  /*14580*/  LDGSTS.E [R13+-0x7d500], desc[UR16][R14.64], P1 ;  /* 0x82b000000e0d7fae */ /* 0x0007e80008921850 */
[----:B-1----:R-:W2:Y:S01]  /*14590*/  LDL.LU.64 R36, [R1+0xb0] ;  /* 0x0000b00001247983 */ /* 0x002ea20000300a00 */
[----:B------:R-:W-:-:S03]  /*145a0*/  IMAD.WIDE R238, R4, 0x4, R20 ;  /* 0x0000000404ee7825 */ /* 0x000fc600078e0214 */
[----:B------:R-:W-:Y:S01]  /*145b0*/  LDGSTS.E [R12+-0x7d100], desc[UR16][R16.64], P1 ;  /* 0x82f00000100c7fae */ /* 0x000fe20008921850 */
[C---:B---3--:R-:W-:Y:S01]  /*145c0*/  IADD3 R15, R0.reuse, 0x100000, RZ ;  /* 0x00100000000f7810 */ /* 0x048fe20007ffe0ff */
[----:B------:R-:W-:-:S04]  /*145d0*/  VIADD R14, R0, 0x100000 ;  /* 0x00100000000e7836 */ /* 0x000fc80000000000 */
[----:B------:R-:W-:Y:S04]  /*145e0*/  LDGSTS.E [R15+-0x7cd00], desc[UR16][R238.64], P1 ;  /* 0x83300000ee0f7fae */ /* 0x000fe80008921850 */
[----:B------:R-:W3:Y:S01]  /*145f0*/  LDL.LU.64 R16, [R1+0xa8] ;  /* 0x0000a80001107983 */ /* 0x000ee20000300a00 */
[----:B------:R-:W-:-:S03]  /*14600*/  IMAD.WIDE R236, R4, 0x4, R236 ;  /* 0x0000000404ec7825 */ /* 0x000fc600078e02ec */
[----:B------:R-:W3:Y:S04]  /*14610*/  LDL.LU.64 R20, [R1+0xa0] ;  /* 0x0000a00001147983 */ /* 0x000ee80000300a00 */
[----:B------:R-:W-:Y:S04]  /*14620*/  STL.64 [R1+0x6c0], R238 ;  /* 0x0006c0ee01007387 */ /* 0x000fe80000100a00 */
[----:B------:R1:W-:Y:S04]  /*14630*/  STL.64 [R1+0x6a0], R236 ;  /* 0x0006a0ec01007387 */ /* 0x0003e80000100a00 */
[----:B------:R1:W-:Y:S01]  /*14640*/  LDGSTS.E [R14+-0x7c900], desc[UR16][R236.64], P1 ;  /* 0x83700000ec0e7fae */ /* 0x0003e20008921850 */
[----:B------:R-:W-:-:S05]  /*14650*/  IMAD.WIDE R22, R4, 0x4, R22 ;  /* 0x0000000404167825 */ /* 0x000fca00078e0216 */
[----:B------:R-:W-:Y:S04]  /*14660*/  STL.64 [R1+0x680], R22 ;  /* 0x0006801601007387 */ /* 0x000fe80000100a00 */
[----:B------:R-:W-:Y:S04]  /*14670*/  LDGSTS.E [R13+-0x7c500], desc[UR16][R22.64], P1 ;  /* 0x83b00000160d7fae */ /* 0x000fe80008921850 */
[----:B------:R-:W3:Y:S01]  /*14680*/  LDL.LU.64 R14, [R1+0x98] ;  /* 0x00009800010e7983 */ /* 0x000ee20000300a00 */
[----:B----4-:R-:W-:-:S05]  /*14690*/  IMAD.WIDE R34, R4, 0x4, R242 ;  /* 0x0000000404227825 */ /* 0x010fca00078e02f2 */
[----:B------:R4:W-:Y:S04]  /*146a0*/  STL.64 [R1+0x660], R34 ;  /* 0x0006602201007387 */ /* 0x0009e80000100a00 */
[----:B------:R4:W-:Y:S01]  /*146b0*/  LDGSTS.E [R12+-0x7c100], desc[UR16][R34.64], P1 ;  /* 0x83f00000220c7fae */ /* 0x0009e20008921850 */
[----:B-1----:R-:W-:-:S03]  /*146c0*/  IMAD.WIDE R236, R4, 0x4, R244 ;  /* 0x0000000404ec7825 */ /* 0x002fc600078e02f4 */
[----:B------:R-:W3:Y:S01]  /*146d0*/  LDL.LU.64 R244, [R1+0x90] ;  /* 0x0000900001f47983 */ /* 0x000ee20000300a00 */
[----:B----4-:R-:W-:Y:S01]  /*146e0*/  IMAD.WIDE R34, R4, 0x4, R240 ;  /* 0x0000000404227825 */ /* 0x010fe200078e02f0 */
[----:B------:R-:W-:-:S03]  /*146f0*/  IADD3 R242, R0, 0x100000, RZ ;  /* 0x0010000000f27810 */ /* 0x000fc60007ffe0ff */
[----:B------:R-:W-:Y:S01]  /*14700*/  VIADD R22, R0, 0x100000 ;  /* 0x0010000000167836 */ /* 0x000fe20000000000 */
[----:B------:R1:W-:Y:S04]  /*14710*/  STL.64 [R1+0x640], R34 ;  /* 0x0006402201007387 */ /* 0x0003e80000100a00 */
[----:B------:R-:W4:Y:S04]  /*14720*/  LDL.LU.64 R240, [R1+0x88] ;  /* 0x0000880001f07983 */ /* 0x000f280000300a00 */
[----:B------:R1:W-:Y:S04]  /*14730*/  STL.64 [R1+0x620], R236 ;  /* 0x000620ec01007387 */ /* 0x0003e80000100a00 */
[----:B------:R-:W4:Y:S04]  /*14740*/  LDL.LU.64 R238, [R1+0x80] ;  /* 0x0000800001ee7983 */ /* 0x000f280000300a00 */
[----:B------:R-:W-:Y:S04]  /*14750*/  LDGSTS.E [R22+-0x7bd00], desc[UR16][R34.64], P1 ;  /* 0x8430000022167fae */ /* 0x000fe80008921850 */
[----:B------:R-:W-:Y:S01]  /*14760*/  LDGSTS.E [R242+-0x7b900], desc[UR16][R236.64], P1 ;  /* 0x84700000ecf27fae */ /* 0x000fe20008921850 */
[----:B--2---:R-:W-:-:S05]  /*14770*/  IMAD.WIDE R32, R4, 0x4, R32 ;  /* 0x0000000404207825 */ /* 0x004fca00078e0220 */
[----:B------:R2:W-:Y:S04]  /*14780*/  STL.64 [R1+0x600], R32 ;  /* 0x0006002001007387 */ /* 0x0005e80000100a00 */
[----:B-1----:R-:W4:Y:S04]  /*14790*/  LDL.LU.64 R34, [R1+0xee8] ;  /* 0x000ee80001227983 */ /* 0x002f280000300a00 */
[----:B------:R-:W4:Y:S04]  /*147a0*/  LDL.LU.64 R22, [R1+0x78] ;  /* 0x0000780001167983 */ /* 0x000f280000300a00 */
[----:B------:R-:W4:Y:S04]  /*147b0*/  LDL.LU.64 R236, [R1+0xee0] ;  /* 0x000ee00001ec7983 */ /* 0x000f280000300a00 */
[----:B------:R2:W-:Y:S02]  /*147c0*/  LDGSTS.E [R13+-0x7b500], desc[UR16][R32.64], P1 ;  /* 0x84b00000200d7fae */ /* 0x0005e40008921850 */
[----:B--2---:R-:W-:-:S02]  /*147d0*/  VIADD R33, R0, 0x100000 ;  /* 0x0010000000217836 */ /* 0x004fc40000000000 */
[----:B------:R-:W-:Y:S02]  /*147e0*/  VIADD R32, R0, 0x100000 ;  /* 0x0010000000207836 */ /* 0x000fe40000000000 */
[----:B------:R-:W-:-:S05]  /*147f0*/  IMAD.WIDE R18, R4, 0x4, R18 ;  /* 0x0000000404127825 */ /* 0x000fca00078e0212 */
[----:B------:R1:W-:Y:S01]  /*14800*/  STL.64 [R1+0x5e0], R18 ;  /* 0x0005e01201007387 */ /* 0x0003e20000100a00 */
[----:B------:R-:W-:-:S03]  /*14810*/  IMAD.WIDE R36, R4, 0x4, R36 ;  /* 0x0000000404247825 */ /* 0x000fc600078e0224 */
[----:B------:R-:W-:Y:S04]  /*14820*/  LDGSTS.E [R12+-0x7b100], desc[UR16][R18.64], P1 ;  /* 0x84f00000120c7fae */ /* 0x000fe80008921850 */
[----:B------:R-:W-:Y:S01]  /*14830*/  LDGSTS.E [R33+-0x7ad00], desc[UR16][R36.64], P1 ;  /* 0x8530000024217fae */ /* 0x000fe20008921850 */
[----:B---3--:R-:W-:-:S03]  /*14840*/  IMAD.WIDE R242, R4, 0x4, R16 ;  /* 0x0000000404f27825 */ /* 0x008fc600078e0210 */
[----:B------:R-:W2:Y:S01]  /*14850*/  LDL.LU.64 R16, [R1+0x70] ;  /* 0x0000700001107983 */ /* 0x000ea20000300a00 */
[----:B------:R-:W-:-:S03]  /*14860*/  IMAD.WIDE R20, R4, 0x4, R20 ;  /* 0x0000000404147825 */ /* 0x000fc600078e0214 */
[----:B------:R3:W-:Y:S04]  /*14870*/  STL.64 [R1+0x5c0], R36 ;  /* 0x0005c02401007387 */ /* 0x0007e80000100a00 */
[----:B-1----:R-:W2:Y:S04]  /*14880*/  LDL.LU.64 R18, [R1+0x68] ;  /* 0x0000680001127983 */ /* 0x002ea80000300a00 */
[----:B------:R1:W-:Y:S04]  /*14890*/  STL.64 [R1+0x5a0], R242 ;  /* 0x0005a0f201007387 */ /* 0x0003e80000100a00 */
[----:B------:R1:W-:Y:S04]  /*148a0*/  STL.64 [R1+0x580], R20 ;  /* 0x0005801401007387 */ /* 0x0003e80000100a00 */
[----:B---3--:R-:W3:Y:S04]  /*148b0*/  LDL.LU.64 R36, [R1+0x60] ;  /* 0x0000600001247983 */ /* 0x008ee80000300a00 */
[----:B------:R1:W-:Y:S04]  /*148c0*/  LDGSTS.E [R32+-0x7a900], desc[UR16][R242.64], P1 ;  /* 0x85700000f2207fae */ /* 0x0003e80008921850 */
[----:B------:R1:W-:Y:S01]  /*148d0*/  LDGSTS.E [R13+-0x7a500], desc[UR16][R20.64], P1 ;  /* 0x85b00000140d7fae */ /* 0x0003e20008921850 */
[----:B------:R-:W-:-:S05]  /*148e0*/  IMAD.WIDE R14, R4, 0x4, R14 ;  /* 0x00000004040e7825 */ /* 0x000fca00078e020e */
[----:B------:R1:W-:Y:S04]  /*148f0*/  STL.64 [R1+0x560], R14 ;  /* 0x0005600e01007387 */ /* 0x0003e80000100a00 */
[----:B------:R-:W3:Y:S01]  /*14900*/  LDL.LU.64 R32, [R1+0x58] ;  /* 0x0000580001207983 */ /* 0x000ee20000300a00 */
[C---:B-1----:R-:W-:Y:S01]  /*14910*/  IADD3 R242, R0.reuse, 0x100000, RZ ;  /* 0x0010000000f27810 */ /* 0x042fe20007ffe0ff */
[----:B------:R-:W1:Y:S02]  /*14920*/  LDC R13, c[0x0][0x230] ;  /* 0x00008c00ff0d7b82 */ /* 0x000e640000000800 */
[----:B------:R4:W-:Y:S01]  /*14930*/  LDGSTS.E [R12+-0x7a100], desc[UR16][R14.64], P1 ;  /* 0x85f000000e0c7fae */ /* 0x0009e20008921850 */
[----:B------:R-:W-:-:S05]  /*14940*/  VIADD R20, R0, 0x100000 ;  /* 0x0010000000147836 */ /* 0x000fca0000000000 */
[----:B------:R-:W1:Y:S01]  /*14950*/  LDC R21, c[0x0][0x230] ;  /* 0x00008c00ff157b82 */ /* 0x000e620000000800 */
[----:B------:R-:W-:-:S05]  /*14960*/  IMAD.WIDE R244, R4, 0x4, R244 ;  /* 0x0000000404f47825 */ /* 0x000fca00078e02f4 */
[----:B------:R1:W-:Y:S02]  /*14970*/  LDGSTS.E [R242+-0x79d00], desc[UR16][R244.64], P1 ;  /* 0x86300000f4f27fae */ /* 0x0003e40008921850 */
[----:B----4-:R-:W4:Y:S01]  /*14980*/  LDC R12, c[0x0][0x230] ;  /* 0x00008c00ff0c7b82 */ /* 0x010f220000000800 */
[----:B------:R-:W-:Y:S02]  /*14990*/  VIADD R15, R0, 0x100000 ;  /* 0x00100000000f7836 */ /* 0x000fe40000000000 */
[C---:B------:R-:W-:Y:S01]  /*149a0*/  IMAD.WIDE R240, R4.reuse, 0x4, R240 ;  /* 0x0000000404f07825 */ /* 0x040fe200078e02f0 */
[----:B------:R4:W-:Y:S04]  /*149b0*/  STL.64 [R1+0x540], R244 ;  /* 0x000540f401007387 */ /* 0x0009e80000100a00 */
[----:B------:R4:W-:Y:S01]  /*149c0*/  LDGSTS.E [R20+-0x79900], desc[UR16][R240.64], P1 ;  /* 0x86700000f0147fae */ /* 0x0009e20008921850 */
[----:B------:R-:W-:-:S03]  /*149d0*/  IMAD.WIDE R238, R4, 0x4, R238 ;  /* 0x0000000404ee7825 */ /* 0x000fc600078e02ee */
[----:B------:R4:W-:Y:S01]  /*149e0*/  STL.64 [R1+0x520], R240 ;  /* 0x000520f001007387 */ /* 0x0009e20000100a00 */
[----:B------:R-:W-:Y:S01]  /*149f0*/  IADD3 R14, R0, 0x100000, RZ ;  /* 0x00100000000e7810 */ /* 0x000fe20007ffe0ff */
[----:B-1----:R-:W-:Y:S01]  /*14a00*/  VIADD R13, R13, 0xffffff3e ;  /* 0xffffff3e0d0d7836 */ /* 0x002fe20000000000 */
[----:B------:R-:W-:Y:S01]  /*14a10*/  IADD3 R21, R21, -0xc1, RZ ;  /* 0xffffff3f15157810 */ /* 0x000fe20007ffe0ff */
[----:B----4-:R-:W-:Y:S01]  /*14a20*/  VIADD R12, R12, 0xffffff3d ;  /* 0xffffff3d0c0c7836 */ /* 0x010fe20000000000 */
[----:B------:R-:W1:Y:S01]  /*14a30*/  LDC R245, c[0x0][0x230] ;  /* 0x00008c00fff57b82 */ /* 0x000e620000000800 */
[----:B------:R-:W-:Y:S04]  /*14a40*/  STL.64 [R1+0x500], R238 ;  /* 0x000500ee01007387 */ /* 0x000fe80000100a00 */
[----:B------:R-:W-:Y:S03]  /*14a50*/  LDGSTS.E [R15+-0x79500], desc[UR16][R238.64], P1 ;  /* 0x86b00000ee0f7fae */ /* 0x000fe60008921850 */
[----:B------:R-:W4:Y:S01]  /*14a60*/  LDC R20, c[0x0][0x230] ;  /* 0x00008c00ff147b82 */ /* 0x000f220000000800 */
[----:B------:R-:W-:Y:S01]  /*14a70*/  VIADD R241, R0, 0x100000 ;  /* 0x0010000000f17836 */ /* 0x000fe20000000000 */
[----:B------:R-:W-:-:S02]  /*14a80*/  ISETP.GE.U32.AND P5, PT, R13, 0x7ffffeff, PT ;  /* 0x7ffffeff0d00780c */ /* 0x000fc40003fa6070 */
[----:B------:R-:W-:Y:S02]  /*14a90*/  ISETP.GE.U32.AND P3, PT, R12, 0x7ffffefe, PT ;  /* 0x7ffffefe0c00780c */ /* 0x000fe40003f66070 */
[----:B------:R-:W-:Y:S02]  /*14aa0*/  ISETP.GE.U32.AND P6, PT, R21, 0x7fffff00, PT ;  /* 0x7fffff001500780c */ /* 0x000fe40003fc6070 */
[----:B------:R-:W1:Y:S08]  /*14ab0*/  LDC R240, c[0x0][0x230] ;  /* 0x00008c00fff07b82 */ /* 0x000e700000000800 */
[----:B------:R-:W1:Y:S01]  /*14ac0*/  LDC R244, c[0x0][0x230] ;  /* 0x00008c00fff47b82 */ /* 0x000e620000000800 */
[----:B------:R-:W-:-:S05]  /*14ad0*/  IMAD.WIDE R22, R4, 0x4, R22 ;  /* 0x0000000404167825 */ /* 0x000fca00078e0216 */
[----:B------:R1:W-:Y:S04]  /*14ae0*/  STL.64 [R1+0x4e0], R22 ;  /* 0x0004e01601007387 */ /* 0x0003e80000100a00 */
[----:B------:R1:W-:Y:S02]  /*14af0*/  LDGSTS.E [R14+-0x79100], desc[UR16][R22.64], P1 ;  /* 0x86f00000160e7fae */ /* 0x0003e40008921850 */
[----:B-1----:R-:W-:Y:S01]  /*14b00*/  VIADD R23, R0, 0x100000 ;  /* 0x0010000000177836 */ /* 0x002fe20000000000 */
[----:B------:R-:W1:Y:S01]  /*14b10*/  LDC R22, c[0x0][0x230] ;  /* 0x00008c00ff167b82 */ /* 0x000e620000000800 */
[----:B--2---:R-:W-:-:S04]  /*14b20*/  IMAD.WIDE R16, R4, 0x4, R16 ;  /* 0x0000000404107825 */ /* 0x004fc800078e0210 */
[C---:B------:R-:W-:Y:S01]  /*14b30*/  IMAD.WIDE R238, R4.reuse, 0x4, R18 ;  /* 0x0000000404ee7825 */ /* 0x040fe200078e0212 */
[----:B------:R2:W-:Y:S04]  /*14b40*/  STL.64 [R1+0x4c0], R16 ;  /* 0x0004c01001007387 */ /* 0x0005e80000100a00 */
[----:B------:R4:W-:Y:S04]  /*14b50*/  STL.64 [R1+0x4a0], R238 ;  /* 0x0004a0ee01007387 */ /* 0x0009e80000100a00 */
[----:B------:R-:W4:Y:S01]  /*14b60*/  LDL.LU.64 R18, [R1+0x50] ;  /* 0x0000500001127983 */ /* 0x000f220000300a00 */
[----:B---3--:R-:W-:-:S03]  /*14b70*/  IMAD.WIDE R242, R4, 0x4, R36 ;  /* 0x0000000404f27825 */ /* 0x008fc600078e0224 */
[----:B------:R-:W-:Y:S04]  /*14b80*/  LDGSTS.E [R14+-0x78d00], desc[UR16][R16.64], P1 ;  /* 0x87300000100e7fae */ /* 0x000fe80008921850 */
[----:B------:R-:W3:Y:S04]  /*14b90*/  LDL.LU.64 R36, [R1+0x48] ;  /* 0x0000480001247983 */ /* 0x000ee80000300a00 */
[----:B------:R-:W-:Y:S04]  /*14ba0*/  STL.64 [R1+0x480], R242 ;  /* 0x000480f201007387 */ /* 0x000fe80000100a00 */
[----:B--2---:R-:W2:Y:S04]  /*14bb0*/  LDL.LU.64 R16, [R1+0x40] ;  /* 0x0000400001107983 */ /* 0x004ea80000300a00 */
[----:B------:R-:W2:Y:S01]  /*14bc0*/  LDL.LU.64 R14, [R1+0x38] ;  /* 0x00003800010e7983 */ /* 0x000ea20000300a00 */
[----:B------:R-:W-:-:S03]  /*14bd0*/  IMAD.WIDE R32, R4, 0x4, R32 ;  /* 0x0000000404207825 */ /* 0x000fc600078e0220 */
[----:B------:R-:W-:Y:S04]  /*14be0*/  LDGSTS.E [R23+-0x78900], desc[UR16][R238.64], P1 ;  /* 0x87700000ee177fae */ /* 0x000fe80008921850 */
[----:B------:R1:W-:Y:S04]  /*14bf0*/  LDGSTS.E [R241+-0x78500], desc[UR16][R242.64], P1 ;  /* 0x87b00000f2f17fae */ /* 0x0003e80008921850 */
[----:B------:R1:W-:Y:S04]  /*14c00*/  LDGSTS.E [R23+-0x78100], desc[UR16][R32.64], P1 ;  /* 0x87f0000020177fae */ /* 0x0003e80008921850 */
[----:B----4-:R-:W4:Y:S04]  /*14c10*/  LDL.LU.64 R238, [R1+0xed8] ;  /* 0x000ed80001ee7983 */ /* 0x010f280000300a00 */
[----:B------:R1:W-:Y:S02]  /*14c20*/  STL.64 [R1+0x460], R32 ;  /* 0x0004602001007387 */ /* 0x0003e40000100a00 */
[----:B-1----:R-:W1:Y:S01]  /*14c30*/  LDC R241, c[0x0][0x230] ;  /* 0x00008c00fff17b82 */ /* 0x002e620000000800 */
[----:B------:R-:W-:Y:S01]  /*14c40*/  IADD3 R23, R20, -0xc4, RZ ;  /* 0xffffff3c14177810 */ /* 0x000fe20007ffe0ff */
[----:B------:R-:W0:Y:S04]  /*14c50*/  LDGDEPBAR ;  /* 0x00000000000079af */ /* 0x000e280000000000 */
[----:B------:R-:W4:Y:S04]  /*14c60*/  LDL.LU.64 R32, [R1+0x30] ;  /* 0x0000300001207983 */ /* 0x000f280000300a00 */
[----:B------:R-:W4:Y:S04]  /*14c70*/  LDL.LU.64 R12, [R1+0x28] ;  /* 0x00002800010c7983 */ /* 0x000f280000300a00 */
[----:B------:R-:W4:Y:S04]  /*14c80*/  LDL.LU.64 R20, [R1+0x20] ;  /* 0x0000200001147983 */ /* 0x000f280000300a00 */
[----:B------:R-:W4:Y:S01]  /*14c90*/  LDL.LU.64 R242, [R1+0x18] ;  /* 0x0000180001f27983 */ /* 0x000f220000300a00 */
[----:B------:R-:W-:Y:S01]  /*14ca0*/  ISETP.GE.U32.AND P2, PT, R23, 0x7ffffefd, PT ;  /* 0x7ffffefd1700780c */ /* 0x000fe20003f46070 */
[----:B------:R-:W-:Y:S01]  /*14cb0*/  VIADD R22, R22, 0xffffff1e ;  /* 0xffffff1e16167836 */ /* 0x000fe20000000000 */
[----:B------:R-:W1:Y:S08]  /*14cc0*/  LDC R23, c[0x0][0x230] ;  /* 0x00008c00ff177b82 */ /* 0x000e700000000800 */
[----:B------:R-:W-:Y:S01]  /*14cd0*/  BAR.SYNC.DEFER_BLOCKING 0x0 ;  /* 0x0000000000007b1d */ /* 0x000fe20000010000 */
[----:B------:R-:W-:-:S04]  /*14ce0*/  IMAD.WIDE R18, R2, 0x4, R18 ;  /* 0x0000000402127825 */ /* 0x000fc800078e0212 */
[C---:B---3--:R-:W-:Y:S01]  /*14cf0*/  IMAD.WIDE R36, R2.reuse, 0x4, R36 ;  /* 0x0000000402247825 */ /* 0x048fe200078e0224 */
[----:B------:R3:W-:Y:S03]  /*14d00*/  STL.64 [R1+0x458], R18 ;  /* 0x0004581201007387 */ /* 0x0007e60000100a00 */
[C---:B--2---:R-:W-:Y:S01]  /*14d10*/  IMAD.WIDE R16, R2.reuse, 0x4, R16 ;  /* 0x0000000402107825 */ /* 0x044fe200078e0210 */
[----:B------:R2:W-:Y:S03]  /*14d20*/  STL.64 [R1+0x450], R36 ;  /* 0x0004502401007387 */ /* 0x0005e60000100a00 */
[C---:B------:R-:W-:Y:S01]  /*14d30*/  IMAD.WIDE R14, R2.reuse, 0x4, R14 ;  /* 0x00000004020e7825 */ /* 0x040fe200078e020e */
[----:B------:R1:W-:Y:S04]  /*14d40*/  STL.64 [R1+0x448], R16 ;  /* 0x0004481001007387 */ /* 0x0003e80000100a00 */
[----:B------:R-:W-:Y:S01]  /*14d50*/  @!PT LDS RZ, [RZ] ;  /* 0x00000000fffff984 */ /* 0x000fe20000000800 */
[----:B------:R-:W-:Y:S01]  /*14d60*/  @!PT LDS RZ, [RZ] ;  /* 0x00000000fffff984 */ /* 0x000fe20000000800 */
[----:B------:R-:W-:Y:S01]  /*14d70*/  @!PT LDS RZ, [RZ] ;  /* 0x00000000fffff984 */ /* 0x000fe20000000800 */
[----:B------:R-:W-:Y:S04]  /*14d80*/  LDGSTS.E [R252+0x30000], desc[UR16][R18.64], !P6 ;  /* 0x3000000012fc7fae */ /* 0x000fe8000f121850 */
[----:B------:R-:W-:Y:S04]  /*14d90*/  LDGSTS.E [R252+0x34000], desc[UR16][R36.64], !P6 ;  /* 0x3400000024fc7fae */ /* 0x000fe8000f121850 */
[----:B------:R-:W-:Y:S04]  /*14da0*/  LDGSTS.E [R252+0x30004], desc[UR16][R16.64], !P5 ;  /* 0x3000400010fc7fae */ /* 0x000fe8000e921850 */
[----:B---3--:R-:W3:Y:S04]  /*14db0*/  LDL.LU.64 R18, [R1+0xed0] ;  /* 0x000ed00001127983 */ /* 0x008ee80000300a00 */
[----:B------:R4:W-:Y:S04]  /*14dc0*/  STL.64 [R1+0x440], R14 ;  /* 0x0004400e01007387 */ /* 0x0009e80000100a00 */
[----:B--2---:R-:W2:Y:S04]  /*14dd0*/  LDL.LU.64 R36, [R1+0xec8] ;  /* 0x000ec80001247983 */ /* 0x004ea80000300a00 */
[----:B-1----:R-:W3:Y:S01]  /*14de0*/  LDL.LU.64 R16, [R1+0xec0] ;  /* 0x000ec00001107983 */ /* 0x002ee20000300a00 */
[----:B----4-:R-:W-:-:S03]  /*14df0*/  IMAD.WIDE R32, R2, 0x4, R32 ;  /* 0x0000000402207825 */ /* 0x010fc600078e0220 */
[----:B------:R-:W-:Y:S01]  /*14e00*/  LDGSTS.E [R252+0x34004], desc[UR16][R14.64], !P5 ;  /* 0x340040000efc7fae */ /* 0x000fe2000e921850 */
[----:B------:R-:W-:-:S03]  /*14e10*/  IMAD.WIDE R12, R2, 0x4, R12 ;  /* 0x00000004020c7825 */ /* 0x000fc600078e020c */
[----:B------:R-:W-:Y:S01]  /*14e20*/  LDGSTS.E [R252+0x30008], desc[UR16][R32.64], !P3 ;  /* 0x3000800020fc7fae */ /* 0x000fe2000d921850 */
[----:B------:R-:W-:-:S03]  /*14e30*/  IMAD.WIDE R20, R2, 0x4, R20 ;  /* 0x0000000402147825 */ /* 0x000fc600078e0214 */
[----:B------:R-:W-:Y:S01]  /*14e40*/  LDGSTS.E [R252+0x34008], desc[UR16][R12.64], !P3 ;  /* 0x340080000cfc7fae */ /* 0x000fe2000d921850 */
[----:B------:R-:W-:-:S03]  /*14e50*/  IMAD.WIDE R242, R2, 0x4, R242 ;  /* 0x0000000402f27825 */ /* 0x000fc600078e02f2 */
[----:B------:R-:W4:Y:S04]  /*14e60*/  LDL.LU.64 R14, [R1+0xeb8] ;  /* 0x000eb800010e7983 */ /* 0x000f280000300a00 */
[----:B------:R1:W-:Y:S04]  /*14e70*/  STL.64 [R1+0x438], R32 ;  /* 0x0004382001007387 */ /* 0x0003e80000100a00 */
[----:B------:R1:W-:Y:S04]  /*14e80*/  STL.64 [R1+0x840], R12 ;  /* 0x0008400c01007387 */ /* 0x0003e80000100a00 */
[----:B------:R-:W-:Y:S04]  /*14e90*/  LDGSTS.E [R252+0x3000c], desc[UR16][R20.64], !P2 ;  /* 0x3000c00014fc7fae */ /* 0x000fe8000d121850 */
[----:B-1----:R-:W2:Y:S04]  /*14ea0*/  LDL.LU.64 R32, [R1+0xeb0] ;  /* 0x000eb00001207983 */ /* 0x002ea80000300a00 */
[----:B------:R-:W3:Y:S04]  /*14eb0*/  LDL.LU.64 R12, [R1+0xea8] ;  /* 0x000ea800010c7983 */ /* 0x000ee80000300a00 */
[----:B------:R1:W-:Y:S04]  /*14ec0*/  STL.64 [R1+0x430], R20 ;  /* 0x0004301401007387 */ /* 0x0003e80000100a00 */
[----:B------:R3:W-:Y:S01]  /*14ed0*/  STL.64 [R1+0x428], R242 ;  /* 0x000428f201007387 */ /* 0x0007e20000100a00 */
[----:B------:R-:W-:-:S02]  /*14ee0*/  ISETP.GE.U32.AND P1, PT, R22, 0x7ffffedf, PT ;  /* 0x7ffffedf1600780c */ /* 0x000fc40003f26070 */
[----:B------:R-:W1:Y:S01]  /*14ef0*/  LDC R22, c[0x0][0x230] ;  /* 0x00008c00ff167b82 */ /* 0x000e620000000800 */
[----:B------:R-:W-:Y:S02]  /*14f00*/  VIADD R245, R245, 0xffffff1f ;  /* 0xffffff1ff5f57836 */ /* 0x000fe40000000000 */
[----:B------:R-:W-:Y:S01]  /*14f10*/  VIADD R241, R241, 0xffffff3b ;  /* 0xffffff3bf1f17836 */ /* 0x000fe20000000000 */
[----:B------:R-:W-:Y:S01]  /*14f20*/  IADD3 R23, R23, -0xc6, RZ ;  /* 0xffffff3a17177810 */ /* 0x000fe20007ffe0ff */
[----:B-1----:R-:W4:Y:S01]  /*14f30*/  LDL.LU.64 R20, [R1+0xea0] ;  /* 0x000ea00001147983 */ /* 0x002f220000300a00 */
[----:B------:R-:W-:Y:S02]  /*14f40*/  ISETP.GE.U32.AND P0, PT, R245, 0x7ffffee0, PT ;  /* 0x7ffffee0f500780c */ /* 0x000fe40003f06070 */
[----:B------:R-:W-:Y:S01]  /*14f50*/  ISETP.GE.U32.AND P3, PT, R241, 0x7ffffefc, PT ;  /* 0x7ffffefcf100780c */ /* 0x000fe20003f66070 */
[----:B------:R3:W-:Y:S01]  /*14f60*/  LDGSTS.E [R252+0x3400c], desc[UR16][R242.64], !P2 ;  /* 0x3400c000f2fc7fae */ /* 0x0007e2000d121850 */
[----:B------:R-:W-:Y:S01]  /*14f70*/  ISETP.GE.U32.AND P2, PT, R23, 0x7ffffefb, PT ;  /* 0x7ffffefb1700780c */ /* 0x000fe20003f46070 */
[----:B------:R-:W-:Y:S01]  /*14f80*/  VIADD R240, R240, 0xffffff1c ;  /* 0xffffff1cf0f07836 */ /* 0x000fe20000000000 */
[----:B------:R-:W1:Y:S01]  /*14f90*/  LDC R245, c[0x0][0x230] ;  /* 0x00008c00fff57b82 */ /* 0x000e620000000800 */
[----:B------:R-:W-:-:S02]  /*14fa0*/  VIADD R241, R22, 0xffffff39 ;  /* 0xffffff3916f17836 */ /* 0x000fc40000000000 */
[----:B---3--:R-:W-:-:S04]  /*14fb0*/  IMAD.WIDE R242, R2, 0x4, R12 ;  /* 0x0000000402f27825 */ /* 0x008fc800078e020c */
[----:B----4-:R-:W-:-:S04]  /*14fc0*/  IMAD.WIDE R22, R2, 0x4, R20 ;  /* 0x0000000402167825 */ /* 0x010fc800078e0214 */
[----:B--2---:R-:W-:Y:S01]  /*14fd0*/  IMAD.WIDE R20, R2, 0x4, R32 ;  /* 0x0000000402147825 */ /* 0x004fe200078e0220 */
[----:B------:R2:W-:Y:S04]  /*14fe0*/  STL.64 [R1+0x420], R22 ;  /* 0x0004201601007387 */ /* 0x0005e80000100a00 */
[----:B------:R-:W3:Y:S04]  /*14ff0*/  LDL.LU.64 R32, [R1+0x8] ;  /* 0x0000080001207983 */ /* 0x000ee80000300a00 */
[----:B------:R4:W-:Y:S04]  /*15000*/  STL.64 [R1+0x418], R242 ;  /* 0x000418f201007387 */ /* 0x0009e80000100a00 */
[----:B------:R-:W-:Y:S01]  /*15010*/  LDGSTS.E [R252+0x38000], desc[UR16][R22.64], !P0 ;  /* 0x3800000016fc7fae */ /* 0x000fe2000c121850 */
[----:B------:R-:W-:-:S02]  /*15020*/  IADD3 R244, R244, -0xe3, RZ ;  /* 0xffffff1df4f47810 */ /* 0x000fc40007ffe0ff */
[----:B------:R-:W-:Y:S01]  /*15030*/  ISETP.GE.U32.AND P5, PT, R240, 0x7ffffedd, PT ;  /* 0x7ffffeddf000780c */ /* 0x000fe20003fa6070 */
[----:B------:R-:W-:Y:S01]  /*15040*/  IMAD.WIDE R14, R2, 0x4, R14 ;  /* 0x00000004020e7825 */ /* 0x000fe200078e020e */
[----:B------:R-:W4:Y:S01]  /*15050*/  LDC R240, c[0x0][0x230] ;  /* 0x00008c00fff07b82 */ /* 0x000f220000000800 */
[----:B--2---:R-:W2:Y:S01]  /*15060*/  LDL.LU.64 R22, [R1+0xe98] ;  /* 0x000e980001167983 */ /* 0x004ea20000300a00 */
[----:B------:R-:W-:-:S06]  /*15070*/  ISETP.GE.U32.AND P6, PT, R244, 0x7ffffede, PT ;  /* 0x7ffffedef400780c */ /* 0x000fcc0003fc6070 */
[----:B------:R-:W4:Y:S01]  /*15080*/  LDC R244, c[0x0][0x230] ;  /* 0x00008c00fff47b82 */ /* 0x000f220000000800 */
[----:B-1----:R-:W-:Y:S01]  /*15090*/  VIADD R12, R245, 0xffffff38 ;  /* 0xffffff38f50c7836 */ /* 0x002fe20000000000 */
[----:B------:R1:W-:Y:S01]  /*150a0*/  LDGSTS.E [R252+0x3c000], desc[UR16][R242.64], !P0 ;  /* 0x3c000000f2fc7fae */ /* 0x0003e2000c121850 */
[----:B------:R-:W-:-:S03]  /*150b0*/  ISETP.GE.U32.AND P0, PT, R241, 0x7ffffefa, PT ;  /* 0x7ffffefaf100780c */ /* 0x000fc60003f06070 */
[----:B------:R1:W-:Y:S04]  /*150c0*/  LDGSTS.E [R252+0x38004], desc[UR16][R20.64], !P1 ;  /* 0x3800400014fc7fae */ /* 0x0003e8000c921850 */
[----:B------:R1:W-:Y:S01]  /*150d0*/  LDGSTS.E [R252+0x3c004], desc[UR16][R14.64], !P1 ;  /* 0x3c0040000efc7fae */ /* 0x0003e2000c921850 */
[----:B------:R-:W-:Y:S02]  /*150e0*/  ISETP.GE.U32.AND P1, PT, R12, 0x7ffffef9, PT ;  /* 0x7ffffef90c00780c */ /* 0x000fe40003f26070 */
[----:B----4-:R-:W-:Y:S01]  /*150f0*/  IADD3 R13, R240, -0xe5, RZ ;  /* 0xffffff1bf00d7810 */ /* 0x010fe20007ffe0ff */
[----:B------:R4:W-:Y:S01]  /*15100*/  STL.64 [R1+0x408], R20 ;  /* 0x0004081401007387 */ /* 0x0009e20000100a00 */
[----:B-1----:R-:W-:-:S03]  /*15110*/  IMAD.WIDE R242, R2, 0x4, R16 ;  /* 0x0000000402f27825 */ /* 0x002fc600078e0210 */
[----:B------:R1:W-:Y:S01]  /*15120*/  STL.64 [R1+0x3f8], R14 ;  /* 0x0003f80e01007387 */ /* 0x0003e20000100a00 */
[----:B------:R-:W-:-:S04]  /*15130*/  IMAD.WIDE R16, R2, 0x4, R18 ;  /* 0x0000000402107825 */ /* 0x000fc800078e0212 */
[----:B------:R-:W-:Y:S02]  /*15140*/  VIADD R12, R244, 0xffffff1a ;  /* 0xffffff1af40c7836 */ /* 0x000fe40000000000 */
[C---:B------:R-:W-:Y:S01]  /*15150*/  IMAD.WIDE R244, R2.reuse, 0x4, R36 ;  /* 0x0000000402f47825 */ /* 0x040fe200078e0224 */
[----:B----4-:R-:W4:Y:S08]  /*15160*/  LDC R21, c[0x0][0x230] ;  /* 0x00008c00ff157b82 */ /* 0x010f300000000800 */
[----:B-1----:R-:W1:Y:S08]  /*15170*/  LDC R15, c[0x0][0x230] ;  /* 0x00008c00ff0f7b82 */ /* 0x002e700000000800 */
[----:B------:R-:W4:Y:S08]  /*15180*/  LDC R20, c[0x0][0x230] ;  /* 0x00008c00ff147b82 */ /* 0x000f300000000800 */
[----:B------:R-:W4:Y:S01]  /*15190*/  LDC R14, c[0x0][0x230] ;  /* 0x00008c00ff0e7b82 */ /* 0x000f220000000800 */
[----:B--2---:R-:W-:-:S02]  /*151a0*/  IMAD.WIDE R240, R2, 0x4, R22 ;  /* 0x0000000402f07825 */ /* 0x004fc400078e0216 */
[----:B------:R-:W2:Y:S04]  /*151b0*/  LDL.LU.64 R22, [R1] ;  /* 0x0000000001167983 */ /* 0x000ea80000300a00 */
[----:B------:R1:W-:Y:S04]  /*151c0*/  STL.64 [R1+0x3f0], R240 ;  /* 0x0003f0f001007387 */ /* 0x0003e80000100a00 */
[----:B------:R-:W2:Y:S04]  /*151d0*/  LDL.LU.64 R36, [R1+0x10] ;  /* 0x0000100001247983 */ /* 0x000ea80000300a00 */
[----:B------:R4:W-:Y:S04]  /*151e0*/  STL.64 [R1+0x3e8], R242 ;  /* 0x0003e8f201007387 */ /* 0x0009e80000100a00 */
[----:B------:R-:W-:Y:S04]  /*151f0*/  LDGSTS.E [R252+0x38008], desc[UR16][R240.64], !P6 ;  /* 0x38008000f0fc7fae */ /* 0x000fe8000f121850 */
[----:B------:R-:W-:Y:S04]  /*15200*/  LDGSTS.E [R252+0x3c008], desc[UR16][R242.64], !P6 ;  /* 0x3c008000f2fc7fae */ /* 0x000fe8000f121850 */
[----:B------:R-:W-:Y:S04]  /*15210*/  LDGSTS.E [R252+0x3800c], desc[UR16][R244.64], !P5 ;  /* 0x3800c000f4fc7fae */ /* 0x000fe8000e921850 */
[----:B-1----:R-:W2:Y:S04]  /*15220*/  LDL.LU.64 R240, [R1+0xe90] ;  /* 0x000e900001f07983 */ /* 0x002ea80000300a00 */
[----:B------:R1:W-:Y:S04]  /*15230*/  STL.64 [R1+0x3e0], R244 ;  /* 0x0003e0f401007387 */ /* 0x0003e80000100a00 */
[----:B----4-:R-:W4:Y:S04]  /*15240*/  LDL.LU.64 R242, [R1+0xe88] ;  /* 0x000e880001f27983 */ /* 0x010f280000300a00 */
[----:B------:R3:W-:Y:S04]  /*15250*/  STL.64 [R1+0x3d8], R16 ;  /* 0x0003d81001007387 */ /* 0x0007e80000100a00 */
[----:B-1----:R-:W4:Y:S04]  /*15260*/  LDL.LU.64 R244, [R1+0xe80] ;  /* 0x000e800001f47983 */ /* 0x002f280000300a00 */
[----:B------:R1:W-:Y:S01]  /*15270*/  LDGSTS.E [R252+0x3c00c], desc[UR16][R16.64], !P5 ;  /* 0x3c00c00010fc7fae */ /* 0x0003e2000e921850 */
[----:B---3--:R-:W-:Y:S01]  /*15280*/  IMAD.WIDE R32, R2, 0x4, R32 ;  /* 0x0000000402207825 */ /* 0x008fe200078e0220 */
[----:B------:R-:W-:Y:S01]  /*15290*/  ISETP.GE.U32.AND P6, PT, R13, 0x7ffffedc, PT ;  /* 0x7ffffedc0d00780c */ /* 0x000fe20003fc6070 */
[----:B-1----:R-:W1:Y:S01]  /*152a0*/  LDC R17, c[0x0][0x230] ;  /* 0x00008c00ff117b82 */ /* 0x002e620000000800 */
[----:B------:R-:W-:Y:S01]  /*152b0*/  ISETP.GE.U32.AND P5, PT, R12, 0x7ffffedb, PT ;  /* 0x7ffffedb0c00780c */ /* 0x000fe20003fa6070 */
[----:B------:R-:W-:Y:S01]  /*152c0*/  VIADD R13, R15, 0xffffff19 ;  /* 0xffffff190f0d7836 */ /* 0x000fe20000000000 */
[----:B------:R-:W-:-:S05]  /*152d0*/  IADD3 R12, R21, -0xe8, RZ ;  /* 0xffffff18150c7810 */ /* 0x000fca0007ffe0ff */
[----:B------:R-:W3:Y:S01]  /*152e0*/  LDC R16, c[0x0][0x230] ;  /* 0x00008c00ff107b82 */ /* 0x000ee20000000800 */
[----:B------:R-:W-:-:S07]  /*152f0*/  IMAD.WIDE R24, R2, 0x4, R24 ;  /* 0x0000000402187825 */ /* 0x000fce00078e0218 */
[----:B------:R-:W3:Y:S01]  /*15300*/  LDC R15, c[0x0][0x230] ;  /* 0x00008c00ff0f7b82 */ /* 0x000ee20000000800 */
[----:B--2---:R-:W-:-:S04]  /*15310*/  IMAD.WIDE R22, R2, 0x4, R22 ;  /* 0x0000000402167825 */ /* 0x004fc800078e0216 */
[----:B------:R-:W-:-:S05]  /*15320*/  IMAD.WIDE R36, R2, 0x4, R36 ;  /* 0x0000000402247825 */ /* 0x000fca00078e0224 */
[----:B------:R2:W-:Y:S04]  /*15330*/  STL.64 [R1+0x3d0], R36 ;  /* 0x0003d02401007387 */ /* 0x0005e80000100a00 */
[----:B------:R2:W-:Y:S04]  /*15340*/  LDGSTS.E [R251+0x30000], desc[UR16][R36.64], !P3 ;  /* 0x3000000024fb7fae */ /* 0x0005e8000d921850 */
[----:B------:R1:W-:Y:S04]  /*15350*/  STL.64 [R1+0x3c8], R32 ;  /* 0x0003c82001007387 */ /* 0x0003e80000100a00 */
[----:B------:R1:W-:Y:S01]  /*15360*/  LDGSTS.E [R251+0x34000], desc[UR16][R32.64], !P3 ;  /* 0x3400000020fb7fae */ /* 0x0003e2000d921850 */
[----:B--2---:R-:W-:-:S03]  /*15370*/  IMAD.WIDE R36, R2, 0x4, R240 ;  /* 0x0000000402247825 */ /* 0x004fc600078e02f0 */
[----:B------:R2:W-:Y:S04]  /*15380*/  STL.64 [R1+0x3c0], R22 ;  /* 0x0003c01601007387 */ /* 0x0005e80000100a00 */
[----:B------:R2:W-:Y:S01]  /*15390*/  LDGSTS.E [R251+0x30004], desc[UR16][R22.64], !P2 ;  /* 0x3000400016fb7fae */ /* 0x0005e2000d121850 */
[----:B----4-:R-:W-:-:S04]  /*153a0*/  IMAD.WIDE R242, R2, 0x4, R242 ;  /* 0x0000000402f27825 */ /* 0x010fc800078e02f2 */
[----:B-1----:R-:W-:-:S04]  /*153b0*/  IMAD.WIDE R32, R2, 0x4, R238 ;  /* 0x0000000402207825 */ /* 0x002fc800078e02ee */
[----:B------:R-:W-:-:S04]  /*153c0*/  IMAD.WIDE R18, R2, 0x4, R244 ;  /* 0x0000000402127825 */ /* 0x000fc800078e02f4 */
[----:B--2---:R-:W-:Y:S01]  /*153d0*/  IMAD.WIDE R22, R2, 0x4, R236 ;  /* 0x0000000402167825 */ /* 0x004fe200078e02ec */
[----:B------:R1:W-:Y:S04]  /*153e0*/  STL.64 [R1+0x3b8], R18 ;  /* 0x0003b81201007387 */ /* 0x0003e80000100a00 */
[----:B------:R1:W-:Y:S04]  /*153f0*/  LDGSTS.E [R251+0x34004], desc[UR16][R18.64], !P2 ;  /* 0x3400400012fb7fae */ /* 0x0003e8000d121850 */
[----:B------:R-:W-:Y:S04]  /*15400*/  STL.64 [R1+0x3b0], R242 ;  /* 0x0003b0f201007387 */ /* 0x000fe80000100a00 */
[----:B------:R-:W-:Y:S01]  /*15410*/  LDGSTS.E [R251+0x30008], desc[UR16][R242.64], !P0 ;  /* 0x30008000f2fb7fae */ /* 0x000fe2000c121850 */
[----:B-1----:R-:W1:Y:S03]  /*15420*/  LDC R19, c[0x0][0x230] ;  /* 0x00008c00ff137b82 */ /* 0x002e660000000800 */
[----:B------:R-:W-:Y:S01]  /*15430*/  STL.64 [R1+0x3a8], R36 ;  /* 0x0003a82401007387 */ /* 0x000fe20000100a00 */
[----:B------:R-:W-:-:S03]  /*15440*/  ISETP.GE.U32.AND P2, PT, R12, 0x7ffffed9, PT ;  /* 0x7ffffed90c00780c */ /* 0x000fc60003f46070 */
[----:B------:R-:W-:Y:S01]  /*15450*/  LDGSTS.E [R251+0x34008], desc[UR16][R36.64], !P0 ;  /* 0x3400800024fb7fae */ /* 0x000fe2000c121850 */
[----:B------:R-:W-:Y:S01]  /*15460*/  ISETP.GE.U32.AND P3, PT, R13, 0x7ffffeda, PT ;  /* 0x7ffffeda0d00780c */ /* 0x000fe20003f66070 */
[----:B------:R-:W2:Y:S02]  /*15470*/  LDC R18, c[0x0][0x230] ;  /* 0x00008c00ff127b82 */ /* 0x000ea40000000800 */
[----:B------:R4:W-:Y:S01]  /*15480*/  STL.64 [R1+0x3a0], R32 ;  /* 0x0003a02001007387 */ /* 0x0009e20000100a00 */
[----:B------:R-:W-:-:S03]  /*15490*/  VIADD R12, R20, 0xffffff36 ;  /* 0xffffff36140c7836 */ /* 0x000fc60000000000 */
[----:B------:R4:W-:Y:S01]  /*154a0*/  LDGSTS.E [R251+0x3000c], desc[UR16][R32.64], !P1 ;  /* 0x3000c00020fb7fae */ /* 0x0009e2000c921850 */
[----:B------:R-:W-:-:S03]  /*154b0*/  VIADD R13, R14, 0xffffff37 ;  /* 0xffffff370e0d7836 */ /* 0x000fc60000000000 */
[----:B------:R3:W-:Y:S01]  /*154c0*/  STL.64 [R1+0x398], R22 ;  /* 0x0003981601007387 */ /* 0x0007e20000100a00 */
[C---:B------:R-:W-:Y:S01]  /*154d0*/  IMAD.WIDE R20, R2.reuse, 0x4, R26 ;  /* 0x0000000402147825 */ /* 0x040fe200078e021a */
[----:B------:R-:W2:Y:S02]  /*154e0*/  LDC R14, c[0x0][0x230] ;  /* 0x00008c00ff0e7b82 */ /* 0x000ea40000000800 */
[----:B------:R3:W-:Y:S01]  /*154f0*/  LDGSTS.E [R251+0x3400c], desc[UR16][R22.64], !P1 ;  /* 0x3400c00016fb7fae */ /* 0x0007e2000c921850 */
[----:B----4-:R-:W-:Y:S01]  /*15500*/  IMAD.WIDE R32, R2, 0x4, R34 ;  /* 0x0000000402207825 */ /* 0x010fe200078e0222 */
[----:B------:R-:W-:-:S04]  /*15510*/  ISETP.GE.U32.AND P1, PT, R12, 0x7ffffef7, PT ;  /* 0x7ffffef70c00780c */ /* 0x000fc80003f26070 */
[----:B------:R4:W-:Y:S01]  /*15520*/  STL.64 [R1+0x390], R32 ;  /* 0x0003902001007387 */ /* 0x0009e20000100a00 */
[----:B---3--:R-:W-:-:S03]  /*15530*/  IMAD.WIDE R22, R2, 0x4, R40 ;  /* 0x0000000402167825 */ /* 0x008fc600078e0228 */
[----:B------:R4:W-:Y:S04]  /*15540*/  LDGSTS.E [R251+0x38000], desc[UR16][R32.64], !P6 ;  /* 0x3800000020fb7fae */ /* 0x0009e8000f121850 */
[----:B------:R-:W-:Y:S01]  /*15550*/  STL.64 [R1+0x388], R24 ;  /* 0x0003881801007387 */ /* 0x000fe20000100a00 */
[----:B------:R-:W-:Y:S02]  /*15560*/  VIADD R12, R17, 0xffffff34 ;  /* 0xffffff34110c7836 */ /* 0x000fe40000000000 */
[----:B------:R-:W3:Y:S01]  /*15570*/  LDC R17, c[0x0][0x230] ;  /* 0x00008c00ff117b82 */ /* 0x000ee20000000800 */
[----:B------:R-:W-:Y:S04]  /*15580*/  LDGSTS.E [R251+0x3c000], desc[UR16][R24.64], !P6 ;  /* 0x3c00000018fb7fae */ /* 0x000fe8000f121850 */
[----:B------:R-:W-:Y:S04]  /*15590*/  STL.64 [R1+0x380], R22 ;  /* 0x0003801601007387 */ /* 0x000fe80000100a00 */
[----:B------:R-:W-:Y:S04]  /*155a0*/  LDGSTS.E [R251+0x38004], desc[UR16][R22.64], !P5 ;  /* 0x3800400016fb7fae */ /* 0x000fe8000e921850 */
[----:B------:R1:W-:Y:S04]  /*155b0*/  STL.64 [R1+0x378], R20 ;  /* 0x0003781401007387 */ /* 0x0003e80000100a00 */
[----:B------:R1:W-:Y:S01]  /*155c0*/  LDGSTS.E [R251+0x3c004], desc[UR16][R20.64], !P5 ;  /* 0x3c00400014fb7fae */ /* 0x0003e2000e921850 */
[----:B------:R-:W-:Y:S01]  /*155d0*/  ISETP.GE.U32.AND P0, PT, R13, 0x7ffffef8, PT ;  /* 0x7ffffef80d00780c */ /* 0x000fe20003f06070 */
[----:B----4-:R-:W-:Y:S01]  /*155e0*/  IMAD.WIDE R32, R2, 0x4, R38 ;  /* 0x0000000402207825 */ /* 0x010fe200078e0226 */
[----:B------:R-:W-:-:S02]  /*155f0*/  IADD3 R13, R16, -0xcb, RZ ;  /* 0xffffff35100d7810 */ /* 0x000fc40007ffe0ff */
[----:B------:R-:W4:Y:S08]  /*15600*/  LDC R16, c[0x0][0x230] ;  /* 0x00008c00ff107b82 */ /* 0x000f300000000800 */
[----:B-1----:R-:W1:Y:S01]  /*15610*/  LDC R21, c[0x0][0x230] ;  /* 0x00008c00ff157b82 */ /* 0x002e620000000800 */
[----:B------:R-:W-:Y:S01]  /*15620*/  IMAD.WIDE R26, R2, 0x4, R28 ;  /* 0x00000004021a7825 */ /* 0x000fe200078e021c */
[----:B------:R-:W-:Y:S01]  /*15630*/  ISETP.GE.U32.AND P5, PT, R12, 0x7ffffef5, PT ;  /* 0x7ffffef50c00780c */ /* 0x000fe20003fa6070 */
[----:B------:R-:W-:Y:S05]  /*15640*/  LDGSTS.E [R251+0x38008], desc[UR16][R32.64], !P3 ;  /* 0x3800800020fb7fae */ /* 0x000fea000d921850 */
[----:B------:R-:W4:Y:S01]  /*15650*/  LDC R20, c[0x0][0x230] ;  /* 0x00008c00ff147b82 */ /* 0x000f220000000800 */
[C---:B------:R-:W-:Y:S01]  /*15660*/  IMAD.WIDE R24, R2.reuse, 0x4, R42 ;  /* 0x0000000402187825 */ /* 0x040fe200078e022a */
[----:B------:R-:W-:Y:S01]  /*15670*/  IADD3 R12, R19, -0xea, RZ ;  /* 0xffffff16130c7810 */ /* 0x000fe20007ffe0ff */
[----:B------:R-:W-:Y:S01]  /*15680*/  STL.64 [R1+0x370], R32 ;  /* 0x0003702001007387 */ /* 0x000fe20000100a00 */
[----:B------:R-:W-:Y:S01]  /*15690*/  ISETP.GE.U32.AND P6, PT, R13, 0x7ffffef6, PT ;  /* 0x7ffffef60d00780c */ /* 0x000fe20003fc6070 */
[----:B------:R-:W-:-:S02]  /*156a0*/  IMAD.WIDE R22, R2, 0x4, R30 ;  /* 0x0000000402167825 */ /* 0x000fc400078e021e */
[----:B------:R2:W-:Y:S01]  /*156b0*/  LDGSTS.E [R251+0x3c008], desc[UR16][R26.64], !P3 ;  /* 0x3c0080001afb7fae */ /* 0x0005e2000d921850 */
[----:B------:R-:W4:Y:S01]  /*156c0*/  LDC R19, c[0x0][0x230] ;  /* 0x00008c00ff137b82 */ /* 0x000f220000000800 */
[----:B------:R-:W-:Y:S02]  /*156d0*/  VIADD R13, R15, 0xffffff17 ;  /* 0xffffff170f0d7836 */ /* 0x000fe40000000000 */
[----:B------:R2:W-:Y:S01]  /*156e0*/  STL.64 [R1+0x368], R26 ;  /* 0x0003681a01007387 */ /* 0x0005e20000100a00 */
[----:B------:R-:W-:-:S03]  /*156f0*/  IMAD.WIDE R28, R2, 0x4, R234 ;  /* 0x00000004021c7825 */ /* 0x000fc600078e02ea */
[----:B------:R3:W-:Y:S01]  /*15700*/  STL.64 [R1+0x360], R24 ;  /* 0x0003601801007387 */ /* 0x0007e20000100a00 */
[----:B------:R-:W4:Y:S03]  /*15710*/  LDC R15, c[0x0][0x230] ;  /* 0x00008c00ff0f7b82 */ /* 0x000f260000000800 */
[----:B------:R3:W-:Y:S01]  /*15720*/  LDGSTS.E [R251+0x3800c], desc[UR16][R24.64], !P2 ;  /* 0x3800c00018fb7fae */ /* 0x0007e2000d121850 */
[----:B------:R-:W-:Y:S01]  /*15730*/  ISETP.GE.U32.AND P3, PT, R13, 0x7ffffed8, PT ;  /* 0x7ffffed80d00780c */ /* 0x000fe20003f66070 */
[----:B--2---:R-:W-:Y:S02]  /*15740*/  IMAD.WIDE R26, R2, 0x4, R232 ;  /* 0x00000004021a7825 */ /* 0x004fe400078e02e8 */
[----:B------:R2:W-:Y:S04]  /*15750*/  STL.64 [R1+0x358], R22 ;  /* 0x0003581601007387 */ /* 0x0005e80000100a00 */
[----:B------:R2:W-:Y:S01]  /*15760*/  LDGSTS.E [R251+0x3c00c], desc[UR16][R22.64], !P2 ;  /* 0x3c00c00016fb7fae */ /* 0x0005e2000d121850 */
[----:B------:R-:W-:Y:S01]  /*15770*/  ISETP.GE.U32.AND P2, PT, R12, 0x7ffffed7, PT ;  /* 0x7ffffed70c00780c */ /* 0x000fe20003f46070 */
[----:B---3--:R-:W-:-:S02]  /*15780*/  IMAD.WIDE R24, R2, 0x4, R230 ;  /* 0x0000000402187825 */ /* 0x008fc400078e02e6 */
[----:B------:R3:W-:Y:S02]  /*15790*/  STL.64 [R1+0x350], R28 ;  /* 0x0003501c01007387 */ /* 0x0007e40000100a00 */
[----:B------:R-:W-:Y:S02]  /*157a0*/  VIADD R12, R18, 0xffffff14 ;  /* 0xffffff14120c7836 */ /* 0x000fe40000000000 */
[----:B------:R3:W-:Y:S01]  /*157b0*/  LDGSTS.E [R250+0x30000], desc[UR16][R28.64], !P0 ;  /* 0x300000001cfa7fae */ /* 0x0007e2000c121850 */
[----:B------:R-:W-:Y:S01]  /*157c0*/  VIADD R13, R14, 0xffffff15 ;  /* 0xffffff150e0d7836 */ /* 0x000fe20000000000 */
[----:B------:R-:W4:Y:S01]  /*157d0*/  LDC R18, c[0x0][0x230] ;  /* 0x00008c00ff127b82 */ /* 0x000f220000000800 */
[C---:B--2---:R-:W-:Y:S01]  /*157e0*/  IMAD.WIDE R22, R2.reuse, 0x4, R228 ;  /* 0x0000000402167825 */ /* 0x044fe200078e02e4 */
[----:B------:R2:W-:Y:S04]  /*157f0*/  STL.64 [R1+0x348], R26 ;  /* 0x0003481a01007387 */ /* 0x0005e80000100a00 */
[----:B------:R2:W-:Y:S02]  /*15800*/  LDGSTS.E [R250+0x34000], desc[UR16][R26.64], !P0 ;  /* 0x340000001afa7fae */ /* 0x0005e4000c121850 */
[----:B------:R-:W4:Y:S01]  /*15810*/  LDC R14, c[0x0][0x230] ;  /* 0x00008c00ff0e7b82 */ /* 0x000f220000000800 */
[----:B---3--:R-:W-:Y:S01]  /*15820*/  IMAD.WIDE R28, R2, 0x4, R226 ;  /* 0x00000004021c7825 */ /* 0x008fe200078e02e2 */
[----:B------:R3:W-:Y:S01]  /*15830*/  STL.64 [R1+0x340], R24 ;  /* 0x0003401801007387 */ /* 0x0007e20000100a00 */
[----:B------:R-:W-:-:S03]  /*15840*/  ISETP.GE.U32.AND P0, PT, R13, 0x7ffffed6, PT ;  /* 0x7ffffed60d00780c */ /* 0x000fc60003f06070 */
[----:B------:R3:W-:Y:S01]  /*15850*/  LDGSTS.E [R250+0x30004], desc[UR16][R24.64], !P1 ;  /* 0x3000400018fa7fae */ /* 0x0007e2000c921850 */
[----:B--2---:R-:W-:-:S03]  /*15860*/  IMAD.WIDE R26, R2, 0x4, R44 ;  /* 0x00000004021a7825 */ /* 0x004fc600078e022c */
[----:B------:R2:W-:Y:S01]  /*15870*/  STL.64 [R1+0x338], R22 ;  /* 0x0003381601007387 */ /* 0x0005e20000100a00 */
[----:B------:R-:W-:Y:S02]  /*15880*/  IADD3 R13, R17, -0xcd, RZ ;  /* 0xffffff33110d7810 */ /* 0x000fe40007ffe0ff */
[----:B------:R-:W4:Y:S01]  /*15890*/  LDC R17, c[0x0][0x230] ;  /* 0x00008c00ff117b82 */ /* 0x000f220000000800 */
[----:B------:R2:W-:Y:S01]  /*158a0*/  LDGSTS.E [R250+0x34004], desc[UR16][R22.64], !P1 ;  /* 0x3400400016fa7fae */ /* 0x0005e2000c921850 */
[----:B------:R-:W-:Y:S01]  /*158b0*/  ISETP.GE.U32.AND P1, PT, R12, 0x7ffffed5, PT ;  /* 0x7ffffed50c00780c */ /* 0x000fe20003f26070 */
[----:B---3--:R-:W-:Y:S02]  /*158c0*/  IMAD.WIDE R24, R2, 0x4, R46 ;  /* 0x0000000402187825 */ /* 0x008fe400078e022e */
[----:B------:R3:W-:Y:S02]  /*158d0*/  STL.64 [R1+0x330], R28 ;  /* 0x0003301c01007387 */ /* 0x0007e40000100a00 */
[----:B-1----:R-:W-:-:S02]  /*158e0*/  VIADD R12, R21, 0xffffff32 ;  /* 0xffffff32150c7836 */ /* 0x002fc40000000000 */
[----:B------:R3:W-:Y:S01]  /*158f0*/  LDGSTS.E [R250+0x30008], desc[UR16][R28.64], !P6 ;  /* 0x300080001cfa7fae */ /* 0x0007e2000f121850 */
[----:B------:R-:W1:Y:S01]  /*15900*/  LDC R21, c[0x0][0x230] ;  /* 0x00008c00ff157b82 */ /* 0x000e620000000800 */
[C---:B--2---:R-:W-:Y:S02]  /*15910*/  IMAD.WIDE R22, R2.reuse, 0x4, R48 ;  /* 0x0000000402167825 */ /* 0x044fe400078e0230 */
[----:B------:R2:W-:Y:S04]  /*15920*/  STL.64 [R1+0x328], R26 ;  /* 0x0003281a01007387 */ /* 0x0005e80000100a00 */
[----:B------:R2:W-:Y:S01]  /*15930*/  LDGSTS.E [R250+0x34008], desc[UR16][R26.64], !P6 ;  /* 0x340080001afa7fae */ /* 0x0005e2000f121850 */
[----:B---3--:R-:W-:-:S03]  /*15940*/  IMAD.WIDE R28, R2, 0x4, R50 ;  /* 0x00000004021c7825 */ /* 0x008fc600078e0232 */
[----:B------:R3:W-:Y:S04]  /*15950*/  STL.64 [R1+0x320], R24 ;  /* 0x0003201801007387 */ /* 0x0007e80000100a00 */
[----:B------:R3:W-:Y:S01]  /*15960*/  LDGSTS.E [R250+0x3000c], desc[UR16][R24.64], !P5 ;  /* 0x3000c00018fa7fae */ /* 0x0007e2000e921850 */
[----:B--2---:R-:W-:-:S03]  /*15970*/  IMAD.WIDE R26, R2, 0x4, R52 ;  /* 0x00000004021a7825 */ /* 0x004fc600078e0234 */
[----:B------:R2:W-:Y:S01]  /*15980*/  STL.64 [R1+0x318], R22 ;  /* 0x0003181601007387 */ /* 0x0005e20000100a00 */
[----:B------:R-:W-:-:S03]  /*15990*/  ISETP.GE.U32.AND P6, PT, R13, 0x7ffffef4, PT ;  /* 0x7ffffef40d00780c */ /* 0x000fc60003fc6070 */
[----:B------:R2:W-:Y:S01]  /*159a0*/  LDGSTS.E [R250+0x3400c], desc[UR16][R22.64], !P5 ;  /* 0x3400c00016fa7fae */ /* 0x0005e2000e921850 */
[----:B------:R-:W-:Y:S01]  /*159b0*/  ISETP.GE.U32.AND P5, PT, R12, 0x7ffffef3, PT ;  /* 0x7ffffef30c00780c */ /* 0x000fe20003fa6070 */
[----:B---3--:R-:W-:Y:S01]  /*159c0*/  IMAD.WIDE R24, R2, 0x4, R54 ;  /* 0x0000000402187825 */ /* 0x008fe200078e0236 */
[----:B----4-:R-:W-:Y:S01]  /*159d0*/  IADD3 R12, R20, -0xd0, RZ ;  /* 0xffffff30140c7810 */ /* 0x010fe20007ffe0ff */
[----:B------:R3:W-:Y:S01]  /*159e0*/  LDGSTS.E [R250+0x38000], desc[UR16][R28.64], !P3 ;  /* 0x380000001cfa7fae */ /* 0x0007e2000d921850 */
[----:B------:R-:W4:Y:S01]  /*159f0*/  LDC R20, c[0x0][0x230] ;  /* 0x00008c00ff147b82 */ /* 0x000f220000000800 */
[----:B------:R-:W-:Y:S02]  /*15a00*/  VIADD R13, R16, 0xffffff31 ;  /* 0xffffff31100d7836 */ /* 0x000fe40000000000 */
[----:B------:R3:W-:Y:S01]  /*15a10*/  STL.64 [R1+0x310], R28 ;  /* 0x0003101c01007387 */ /* 0x0007e20000100a00 */
[----:B--2---:R-:W-:-:S03]  /*15a20*/  IMAD.WIDE R22, R2, 0x4, R56 ;  /* 0x0000000402167825 */ /* 0x004fc600078e0238 */
[----:B------:R2:W-:Y:S01]  /*15a30*/  LDGSTS.E [R250+0x3c000], desc[UR16][R26.64], !P3 ;  /* 0x3c0000001afa7fae */ /* 0x0005e2000d921850 */
[----:B------:R-:W4:Y:S03]  /*15a40*/  LDC R16, c[0x0][0x230] ;  /* 0x00008c00ff107b82 */ /* 0x000f260000000800 */
[----:B------:R2:W-:Y:S04]  /*15a50*/  STL.64 [R1+0x308], R26 ;  /* 0x0003081a01007387 */ /* 0x0005e80000100a00 */
[----:B------:R1:W-:Y:S01]  /*15a60*/  LDGSTS.E [R250+0x38004], desc[UR16][R24.64], !P2 ;  /* 0x3800400018fa7fae */ /* 0x0003e2000d121850 */
[----:B---3--:R-:W-:-:S03]  /*15a70*/  IMAD.WIDE R28, R2, 0x4, R58 ;  /* 0x00000004021c7825 */ /* 0x008fc600078e023a */
[----:B------:R1:W-:Y:S01]  /*15a80*/  STL.64 [R1+0x300], R24 ;  /* 0x0003001801007387 */ /* 0x0003e20000100a00 */
[----:B------:R-:W-:-:S03]  /*15a90*/  ISETP.GE.U32.AND P3, PT, R13, 0x7ffffef2, PT ;  /* 0x7ffffef20d00780c */ /* 0x000fc60003f66070 */
[----:B------:R3:W-:Y:S01]  /*15aa0*/  LDGSTS.E [R250+0x3c004], desc[UR16][R22.64], !P2 ;  /* 0x3c00400016fa7fae */ /* 0x0007e2000d121850 */
[----:B--2---:R-:W-:Y:S01]  /*15ab0*/  IMAD.WIDE R26, R2, 0x4, R60 ;  /* 0x00000004021a7825 */ /* 0x004fe200078e023c */
[----:B------:R-:W-:Y:S02]  /*15ac0*/  ISETP.GE.U32.AND P2, PT, R12, 0x7ffffef1, PT ;  /* 0x7ffffef10c00780c */ /* 0x000fe40003f46070 */
[----:B------:R3:W-:Y:S01]  /*15ad0*/  STL.64 [R1+0x2f8], R22 ;  /* 0x0002f81601007387 */ /* 0x0007e20000100a00 */
[----:B------:R-:W-:Y:S02]  /*15ae0*/  VIADD R12, R19, 0xffffff12 ;  /* 0xffffff12130c7836 */ /* 0x000fe40000000000 */
[----:B------:R-:W2:Y:S01]  /*15af0*/  LDC R19, c[0x0][0x230] ;  /* 0x00008c00ff137b82 */ /* 0x000ea20000000800 */
[C---:B-1----:R-:W-:Y:S01]  /*15b00*/  IMAD.WIDE R24, R2.reuse, 0x4, R62 ;  /* 0x0000000402187825 */ /* 0x042fe200078e023e */
[----:B------:R1:W-:Y:S03]  /*15b10*/  STL.64 [R1+0x2f0], R28 ;  /* 0x0002f01c01007387 */ /* 0x0003e60000100a00 */
[----:B------:R-:W-:Y:S01]  /*15b20*/  VIADD R13, R15, 0xffffff13 ;  /* 0xffffff130f0d7836 */ /* 0x000fe20000000000 */
[----:B------:R1:W-:Y:S02]  /*15b30*/  LDGSTS.E [R250+0x38008], desc[UR16][R28.64], !P0 ;  /* 0x380080001cfa7fae */ /* 0x0003e4000c121850 */
[----:B------:R-:W2:Y:S01]  /*15b40*/  LDC R15, c[0x0][0x230] ;  /* 0x00008c00ff0f7b82 */ /* 0x000ea20000000800 */
[C---:B---3--:R-:W-:Y:S01]  /*15b50*/  IMAD.WIDE R22, R2.reuse, 0x4, R64 ;  /* 0x0000000402167825 */ /* 0x048fe200078e0240 */
[----:B------:R3:W-:Y:S04]  /*15b60*/  STL.64 [R1+0x2e8], R26 ;  /* 0x0002e81a01007387 */ /* 0x0007e80000100a00 */
[----:B------:R3:W-:Y:S01]  /*15b70*/  LDGSTS.E [R250+0x3c008], desc[UR16][R26.64], !P0 ;  /* 0x3c0080001afa7fae */ /* 0x0007e2000c121850 */
[----:B-1----:R-:W-:-:S03]  /*15b80*/  IMAD.WIDE R28, R2, 0x4, R66 ;  /* 0x00000004021c7825 */ /* 0x002fc600078e0242 */
[----:B------:R1:W-:Y:S01]  /*15b90*/  STL.64 [R1+0x2e0], R24 ;  /* 0x0002e01801007387 */ /* 0x0003e20000100a00 */
[----:B------:R-:W-:-:S03]  /*15ba0*/  ISETP.GE.U32.AND P0, PT, R13, 0x7ffffed4, PT ;  /* 0x7ffffed40d00780c */ /* 0x000fc60003f06070 */
[----:B------:R1:W-:Y:S01]  /*15bb0*/  LDGSTS.E [R250+0x3800c], desc[UR16][R24.64], !P1 ;  /* 0x3800c00018fa7fae */ /* 0x0003e2000c921850 */
[----:B---3--:R-:W-:-:S03]  /*15bc0*/  IMAD.WIDE R26, R2, 0x4, R68 ;  /* 0x00000004021a7825 */ /* 0x008fc600078e0244 */
[----:B------:R3:W-:Y:S01]  /*15bd0*/  STL.64 [R1+0x2d8], R22 ;  /* 0x0002d81601007387 */ /* 0x0007e20000100a00 */
[----:B------:R-:W-:Y:S02]  /*15be0*/  IADD3 R13, R14, -0xef, RZ ;  /* 0xffffff110e0d7810 */ /* 0x000fe40007ffe0ff */
[----:B------:R-:W2:Y:S01]  /*15bf0*/  LDC R14, c[0x0][0x230] ;  /* 0x00008c00ff0e7b82 */ /* 0x000ea20000000800 */
[----:B------:R3:W-:Y:S01]  /*15c00*/  LDGSTS.E [R250+0x3c00c], desc[UR16][R22.64], !P1 ;  /* 0x3c00c00016fa7fae */ /* 0x0007e2000c921850 */
[----:B------:R-:W-:Y:S01]  /*15c10*/  ISETP.GE.U32.AND P1, PT, R12, 0x7ffffed3, PT ;  /* 0x7ffffed30c00780c */ /* 0x000fe20003f26070 */
[----:B------:R-:W-:Y:S02]  /*15c20*/  VIADD R12, R18, 0xffffff10 ;  /* 0xffffff10120c7836 */ /* 0x000fe40000000000 */
[C---:B-1----:R-:W-:Y:S01]  /*15c30*/  IMAD.WIDE R24, R2.reuse, 0x4, R70 ;  /* 0x0000000402187825 */ /* 0x042fe200078e0246 */
[----:B------:R1:W-:Y:S02]  /*15c40*/  STL.64 [R1+0x2d0], R28 ;  /* 0x0002d01c01007387 */ /* 0x0003e40000100a00 */
[----:B------:R-:W2:Y:S02]  /*15c50*/  LDC R18, c[0x0][0x230] ;  /* 0x00008c00ff127b82 */ /* 0x000ea40000000800 */
[----:B------:R1:W-:Y:S01]  /*15c60*/  LDGSTS.E [R249+0x30000], desc[UR16][R28.64], !P6 ;  /* 0x300000001cf97fae */ /* 0x0003e2000f121850 */
[----:B---3--:R-:W-:-:S03]  /*15c70*/  IMAD.WIDE R22, R2, 0x4, R72 ;  /* 0x0000000402167825 */ /* 0x008fc600078e0248 */
[----:B------:R3:W-:Y:S04]  /*15c80*/  STL.64 [R1+0x2c8], R26 ;  /* 0x0002c81a01007387 */ /* 0x0007e80000100a00 */
[----:B------:R3:W-:Y:S01]  /*15c90*/  LDGSTS.E [R249+0x34000], desc[UR16][R26.64], !P6 ;  /* 0x340000001af97fae */ /* 0x0007e2000f121850 */
[----:B-1----:R-:W-:-:S03]  /*15ca0*/  IMAD.WIDE R28, R2, 0x4, R74 ;  /* 0x00000004021c7825 */ /* 0x002fc600078e024a */
[----:B------:R1:W-:Y:S01]  /*15cb0*/  STL.64 [R1+0x2c0], R24 ;  /* 0x0002c01801007387 */ /* 0x0003e20000100a00 */
[----:B------:R-:W-:-:S03]  /*15cc0*/  ISETP.GE.U32.AND P6, PT, R13, 0x7ffffed2, PT ;  /* 0x7ffffed20d00780c */ /* 0x000fc60003fc6070 */
[----:B------:R1:W-:Y:S01]  /*15cd0*/  LDGSTS.E [R249+0x30004], desc[UR16][R24.64], !P5 ;  /* 0x3000400018f97fae */ /* 0x0003e2000e921850 */
[----:B---3--:R-:W-:-:S03]  /*15ce0*/  IMAD.WIDE R26, R2, 0x4, R76 ;  /* 0x00000004021a7825 */ /* 0x008fc600078e024c */
[----:B------:R3:W-:Y:S04]  /*15cf0*/  STL.64 [R1+0x2b8], R22 ;  /* 0x0002b81601007387 */ /* 0x0007e80000100a00 */
[----:B------:R3:W-:Y:S01]  /*15d00*/  LDGSTS.E [R249+0x34004], desc[UR16][R22.64], !P5 ;  /* 0x3400400016f97fae */ /* 0x0007e2000e921850 */
[----:B------:R-:W-:Y:S01]  /*15d10*/  ISETP.GE.U32.AND P5, PT, R12, 0x7ffffed1, PT ;  /* 0x7ffffed10c00780c */ /* 0x000fe20003fa6070 */
[----:B-1----:R-:W-:Y:S01]  /*15d20*/  IMAD.WIDE R24, R2, 0x4, R78 ;  /* 0x0000000402187825 */ /* 0x002fe200078e024e */
[----:B------:R-:W-:Y:S01]  /*15d30*/  IADD3 R12, R21, -0xd2, RZ ;  /* 0xffffff2e150c7810 */ /* 0x000fe20007ffe0ff */
[----:B------:R1:W-:Y:S01]  /*15d40*/  STL.64 [R1+0x2b0], R28 ;  /* 0x0002b01c01007387 */ /* 0x0003e20000100a00 */
[----:B------:R-:W2:Y:S01]  /*15d50*/  LDC R21, c[0x0][0x230] ;  /* 0x00008c00ff157b82 */ /* 0x000ea20000000800 */
[----:B------:R-:W-:-:S02]  /*15d60*/  VIADD R13, R17, 0xffffff2f ;  /* 0xffffff2f110d7836 */ /* 0x000fc40000000000 */
[----:B------:R1:W-:Y:S01]  /*15d70*/  LDGSTS.E [R249+0x30008], desc[UR16][R28.64], !P3 ;  /* 0x300080001cf97fae */ /* 0x0003e2000d921850 */
[----:B---3--:R-:W-:-:S03]  /*15d80*/  IMAD.WIDE R22, R2, 0x4, R80 ;  /* 0x0000000402167825 */ /* 0x008fc600078e0250 */
[----:B------:R3:W-:Y:S01]  /*15d90*/  STL.64 [R1+0x2a8], R26 ;  /* 0x0002a81a01007387 */ /* 0x0007e20000100a00 */
[----:B------:R-:W2:Y:S03]  /*15da0*/  LDC R17, c[0x0][0x230] ;  /* 0x00008c00ff117b82 */ /* 0x000ea60000000800 */
[----:B------:R3:W-:Y:S01]  /*15db0*/  LDGSTS.E [R249+0x34008], desc[UR16][R26.64], !P3 ;  /* 0x340080001af97fae */ /* 0x0007e2000d921850 */
[----:B-1----:R-:W-:-:S03]  /*15dc0*/  IMAD.WIDE R28, R2, 0x4, R82 ;  /* 0x00000004021c7825 */ /* 0x002fc600078e0252 */
[----:B------:R1:W-:Y:S04]  /*15dd0*/  STL.64 [R1+0x2a0], R24 ;  /* 0x0002a01801007387 */ /* 0x0003e80000100a00 */
[----:B------:R1:W-:Y:S01]  /*15de0*/  LDGSTS.E [R249+0x3000c], desc[UR16][R24.64], !P2 ;  /* 0x3000c00018f97fae */ /* 0x0003e2000d121850 */
[----:B---3--:R-:W-:-:S03]  /*15df0*/  IMAD.WIDE R26, R2, 0x4, R84 ;  /* 0x00000004021a7825 */ /* 0x008fc600078e0254 */
[----:B------:R3:W-:Y:S01]  /*15e00*/  STL.64 [R1+0x298], R22 ;  /* 0x0002981601007387 */ /* 0x0007e20000100a00 */
[----:B------:R-:W-:-:S03]  /*15e10*/  ISETP.GE.U32.AND P3, PT, R13, 0x7ffffef0, PT ;  /* 0x7ffffef00d00780c */ /* 0x000fc60003f66070 */
[----:B------:R3:W-:Y:S01]  /*15e20*/  LDGSTS.E [R249+0x3400c], desc[UR16][R22.64], !P2 ;  /* 0x3400c00016f97fae */ /* 0x0007e2000d121850 */
[----:B------:R-:W-:Y:S01]  /*15e30*/  ISETP.GE.U32.AND P2, PT, R12, 0x7ffffeef, PT ;  /* 0x7ffffeef0c00780c */ /* 0x000fe20003f46070 */
[----:B----4-:R-:W-:Y:S02]  /*15e40*/  VIADD R12, R20, 0xffffff2c ;  /* 0xffffff2c140c7836 */ /* 0x010fe40000000000 */
[----:B-1----:R-:W-:Y:S01]  /*15e50*/  IMAD.WIDE R24, R2, 0x4, R86 ;  /* 0x0000000402187825 */ /* 0x002fe200078e0256 */
[----:B------:R1:W-:Y:S01]  /*15e60*/  LDGSTS.E [R249+0x38000], desc[UR16][R28.64], !P0 ;  /* 0x380000001cf97fae */ /* 0x0003e2000c121850 */
[----:B------:R-:W4:Y:S02]  /*15e70*/  LDC R20, c[0x0][0x230] ;  /* 0x00008c00ff147b82 */ /* 0x000f240000000800 */
[----:B------:R-:W-:Y:S01]  /*15e80*/  VIADD R13, R16, 0xffffff2d ;  /* 0xffffff2d100d7836 */ /* 0x000fe20000000000 */
[----:B------:R1:W-:Y:S01]  /*15e90*/  STL.64 [R1+0x290], R28 ;  /* 0x0002901c01007387 */ /* 0x0003e20000100a00 */
[----:B---3--:R-:W-:-:S03]  /*15ea0*/  IMAD.WIDE R22, R2, 0x4, R88 ;  /* 0x0000000402167825 */ /* 0x008fc600078e0258 */
[----:B------:R3:W-:Y:S01]  /*15eb0*/  LDGSTS.E [R249+0x3c000], desc[UR16][R26.64], !P0 ;  /* 0x3c0000001af97fae */ /* 0x0007e2000c121850 */
[----:B------:R-:W4:Y:S03]  /*15ec0*/  LDC R16, c[0x0][0x230] ;  /* 0x00008c00ff107b82 */ /* 0x000f260000000800 */
[----:B------:R3:W-:Y:S04]  /*15ed0*/  STL.64 [R1+0x288], R26 ;  /* 0x0002881a01007387 */ /* 0x0007e80000100a00 */
[----:B------:R2:W-:Y:S01]  /*15ee0*/  LDGSTS.E [R249+0x38004], desc[UR16][R24.64], !P1 ;  /* 0x3800400018f97fae */ /* 0x0005e2000c921850 */
[----:B-1----:R-:W-:-:S03]  /*15ef0*/  IMAD.WIDE R28, R2, 0x4, R90 ;  /* 0x00000004021c7825 */ /* 0x002fc600078e025a */
[----:B------:R1:W-:Y:S01]  /*15f00*/  STL.64 [R1+0x280], R24 ;  /* 0x0002801801007387 */ /* 0x0003e20000100a00 */
[----:B------:R-:W-:-:S03]  /*15f10*/  ISETP.GE.U32.AND P0, PT, R13, 0x7ffffeee, PT ;  /* 0x7ffffeee0d00780c */ /* 0x000fc60003f06070 */
[----:B------:R1:W-:Y:S01]  /*15f20*/  LDGSTS.E [R249+0x3c004], desc[UR16][R22.64], !P1 ;  /* 0x3c00400016f97fae */ /* 0x0003e2000c921850 */
[----:B---3--:R-:W-:Y:S01]  /*15f30*/  IMAD.WIDE R26, R2, 0x4, R92 ;  /* 0x00000004021a7825 */ /* 0x008fe200078e025c */
[----:B------:R-:W-:Y:S02]  /*15f40*/  ISETP.GE.U32.AND P1, PT, R12, 0x7ffffeed, PT ;  /* 0x7ffffeed0c00780c */ /* 0x000fe40003f26070 */
[----:B------:R3:W-:Y:S01]  /*15f50*/  STL.64 [R1+0x278], R22 ;  /* 0x0002781601007387 */ /* 0x0007e20000100a00 */
[----:B--2---:R-:W-:Y:S02]  /*15f60*/  VIADD R12, R19, 0xffffff0e ;  /* 0xffffff0e130c7836 */ /* 0x004fe40000000000 */
[C---:B-1----:R-:W-:Y:S01]  /*15f70*/  IMAD.WIDE R24, R2.reuse, 0x4, R94 ;  /* 0x0000000402187825 */ /* 0x042fe200078e025e */
[----:B------:R-:W1:Y:S01]  /*15f80*/  LDC R19, c[0x0][0x230] ;  /* 0x00008c00ff137b82 */ /* 0x000e620000000800 */
[----:B------:R-:W-:Y:S01]  /*15f90*/  IADD3 R13, R15, -0xf1, RZ ;  /* 0xffffff0f0f0d7810 */ /* 0x000fe20007ffe0ff */
[----:B------:R2:W-:Y:S04]  /*15fa0*/  STL.64 [R1+0x270], R28 ;  /* 0x0002701c01007387 */ /* 0x0005e80000100a00 */
[----:B------:R2:W-:Y:S01]  /*15fb0*/  LDGSTS.E [R249+0x38008], desc[UR16][R28.64], !P6 ;  /* 0x380080001cf97fae */ /* 0x0005e2000f121850 */
[C---:B---3--:R-:W-:Y:S01]  /*15fc0*/  IMAD.WIDE R22, R2.reuse, 0x4, R96 ;  /* 0x0000000402167825 */ /* 0x048fe200078e0260 */
[----:B------:R-:W3:Y:S02]  /*15fd0*/  LDC R15, c[0x0][0x230] ;  /* 0x00008c00ff0f7b82 */ /* 0x000ee40000000800 */
[----:B------:R4:W-:Y:S04]  /*15fe0*/  STL.64 [R1+0x268], R26 ;  /* 0x0002681a01007387 */ /* 0x0009e80000100a00 */
[----:B------:R4:W-:Y:S01]  /*15ff0*/  LDGSTS.E [R249+0x3c008], desc[UR16][R26.64], !P6 ;  /* 0x3c0080001af97fae */ /* 0x0009e2000f121850 */
[----:B--2---:R-:W-:-:S03]  /*16000*/  IMAD.WIDE R28, R2, 0x4, R98 ;  /* 0x00000004021c7825 */ /* 0x004fc600078e0262 */
[----:B------:R2:W-:Y:S01]  /*16010*/  STL.64 [R1+0x260], R24 ;  /* 0x0002601801007387 */ /* 0x0005e20000100a00 */
[----:B------:R-:W-:-:S03]  /*16020*/  ISETP.GE.U32.AND P6, PT, R13, 0x7ffffed0, PT ;  /* 0x7ffffed00d00780c */ /* 0x000fc60003fc6070 */
[----:B------:R2:W-:Y:S01]  /*16030*/  LDGSTS.E [R249+0x3800c], desc[UR16][R24.64], !P5 ;  /* 0x3800c00018f97fae */ /* 0x0005e2000e921850 */
[----:B----4-:R-:W-:-:S03]  /*16040*/  IMAD.WIDE R26, R2, 0x4, R100 ;  /* 0x00000004021a7825 */ /* 0x010fc600078e0264 */
[----:B------:R4:W-:Y:S04]  /*16050*/  STL.64 [R1+0x258], R22 ;  /* 0x0002581601007387 */ /* 0x0009e80000100a00 */
[----:B------:R4:W-:Y:S01]  /*16060*/  LDGSTS.E [R249+0x3c00c], desc[UR16][R22.64], !P5 ;  /* 0x3c00c00016f97fae */ /* 0x0009e2000e921850 */
[----:B------:R-:W-:Y:S01]  /*16070*/  ISETP.GE.U32.AND P5, PT, R12, 0x7ffffecf, PT ;  /* 0x7ffffecf0c00780c */ /* 0x000fe20003fa6070 */
[----:B--2---:R-:W-:Y:S01]  /*16080*/  IMAD.WIDE R24, R2, 0x4, R102 ;  /* 0x0000000402187825 */ /* 0x004fe200078e0266 */
[----:B------:R-:W-:Y:S01]  /*16090*/  IADD3 R12, R18, -0xf4, RZ ;  /* 0xffffff0c120c7810 */ /* 0x000fe20007ffe0ff */
[----:B------:R2:W-:Y:S01]  /*160a0*/  STL.64 [R1+0x250], R28 ;  /* 0x0002501c01007387 */ /* 0x0005e20000100a00 */
[----:B------:R-:W3:Y:S01]  /*160b0*/  LDC R18, c[0x0][0x230] ;  /* 0x00008c00ff127b82 */ /* 0x000ee20000000800 */
[----:B------:R-:W-:-:S02]  /*160c0*/  VIADD R13, R14, 0xffffff0d ;  /* 0xffffff0d0e0d7836 */ /* 0x000fc40000000000 */
[----:B------:R2:W-:Y:S01]  /*160d0*/  LDGSTS.E [R248+0x30000], desc[UR16][R28.64], !P3 ;  /* 0x300000001cf87fae */ /* 0x0005e2000d921850 */
[----:B----4-:R-:W-:-:S03]  /*160e0*/  IMAD.WIDE R22, R2, 0x4, R104 ;  /* 0x0000000402167825 */ /* 0x010fc600078e0268 */
[----:B------:R4:W-:Y:S01]  /*160f0*/  STL.64 [R1+0x248], R26 ;  /* 0x0002481a01007387 */ /* 0x0009e20000100a00 */
[----:B------:R-:W3:Y:S03]  /*16100*/  LDC R14, c[0x0][0x230] ;  /* 0x00008c00ff0e7b82 */ /* 0x000ee60000000800 */
        /* <DEDUP_REMOVED lines=9> */
[----:B------:R-:W-:Y:S02]  /*161a0*/  VIADD R12, R21, 0xffffff2a ;  /* 0xffffff2a150c7836 */ /* 0x000fe40000000000 */
[C---:B--2---:R-:W-:Y:S01]  /*161b0*/  IMAD.WIDE R24, R2.reuse, 0x4, R110 ;  /* 0x0000000402187825 */ /* 0x044fe200078e026e */
[----:B------:R2:W-:Y:S03]  /*161c0*/  STL.64 [R1+0x230], R28 ;  /* 0x0002301c01007387 */ /* 0x0005e60000100a00 */
[----:B------:R-:W-:Y:S01]  /*161d0*/  VIADD R13, R17, 0xffffff2b ;  /* 0xffffff2b110d7836 */ /* 0x000fe20000000000 */
[----:B------:R2:W-:Y:S01]  /*161e0*/  LDGSTS.E [R248+0x30008], desc[UR16][R28.64], !P0 ;  /* 0x300080001cf87fae */ /* 0x0005e2000c121850 */
[----:B------:R-:W3:Y:S01]  /*161f0*/  LDC R17, c[0x0][0x230] ;  /* 0x00008c00ff117b82 */ /* 0x000ee20000000800 */
[----:B----4-:R-:W-:-:S02]  /*16200*/  IMAD.WIDE R22, R2, 0x4, R112 ;  /* 0x0000000402167825 */ /* 0x010fc400078e0270 */
[----:B------:R4:W-:Y:S04]  /*16210*/  STL.64 [R1+0x228], R26 ;  /* 0x0002281a01007387 */ /* 0x0009e80000100a00 */
[----:B------:R4:W-:Y:S01]  /*16220*/  LDGSTS.E [R248+0x34008], desc[UR16][R26.64], !P0 ;  /* 0x340080001af87fae */ /* 0x0009e2000c121850 */
[----:B--2---:R-:W-:-:S03]  /*16230*/  IMAD.WIDE R28, R2, 0x4, R114 ;  /* 0x00000004021c7825 */ /* 0x004fc600078e0272 */
[----:B------:R2:W-:Y:S04]  /*16240*/  STL.64 [R1+0x220], R24 ;  /* 0x0002201801007387 */ /* 0x0005e80000100a00 */
[----:B------:R2:W-:Y:S01]  /*16250*/  LDGSTS.E [R248+0x3000c], desc[UR16][R24.64], !P1 ;  /* 0x3000c00018f87fae */ /* 0x0005e2000c921850 */
[----:B----4-:R-:W-:-:S03]  /*16260*/  IMAD.WIDE R26, R2, 0x4, R116 ;  /* 0x00000004021a7825 */ /* 0x010fc600078e0274 */
[----:B------:R4:W-:Y:S04]  /*16270*/  STL.64 [R1+0x218], R22 ;  /* 0x0002181601007387 */ /* 0x0009e80000100a00 */
[----:B------:R4:W-:Y:S01]  /*16280*/  LDGSTS.E [R248+0x3400c], desc[UR16][R22.64], !P1 ;  /* 0x3400c00016f87fae */ /* 0x0009e2000c921850 */
[----:B------:R-:W-:Y:S01]  /*16290*/  ISETP.GE.U32.AND P1, PT, R12, 0x7ffffeeb, PT ;  /* 0x7ffffeeb0c00780c */ /* 0x000fe20003f26070 */
[----:B------:R-:W-:Y:S02]  /*162a0*/  VIADD R12, R20, 0xffffff28 ;  /* 0xffffff28140c7836 */ /* 0x000fe40000000000 */
[----:B--2---:R-:W-:Y:S01]  /*162b0*/  IMAD.WIDE R24, R2, 0x4, R118 ;  /* 0x0000000402187825 */ /* 0x004fe200078e0276 */
[----:B------:R2:W-:Y:S01]  /*162c0*/  LDGSTS.E [R248+0x38000], desc[UR16][R28.64], !P6 ;  /* 0x380000001cf87fae */ /* 0x0005e2000f121850 */
[----:B------:R-:W3:Y:S01]  /*162d0*/  LDC R20, c[0x0][0x230] ;  /* 0x00008c00ff147b82 */ /* 0x000ee20000000800 */
[----:B------:R-:W-:-:S02]  /*162e0*/  ISETP.GE.U32.AND P0, PT, R13, 0x7ffffeec, PT ;  /* 0x7ffffeec0d00780c */ /* 0x000fc40003f06070 */
[----:B------:R3:W-:Y:S01]  /*162f0*/  LDGSTS.E [R248+0x3c000], desc[UR16][R26.64], !P6 ;  /* 0x3c0000001af87fae */ /* 0x0007e2000f121850 */
[----:B----4-:R-:W-:Y:S01]  /*16300*/  IMAD.WIDE R22, R2, 0x4, R120 ;  /* 0x0000000402167825 */ /* 0x010fe200078e0278 */
[----:B------:R-:W-:Y:S02]  /*16310*/  IADD3 R13, R16, -0xd7, RZ ;  /* 0xffffff29100d7810 */ /* 0x000fe40007ffe0ff */
[----:B------:R2:W-:Y:S01]  /*16320*/  STL.64 [R1+0x210], R28 ;  /* 0x0002101c01007387 */ /* 0x0005e20000100a00 */
[----:B------:R-:W4:Y:S03]  /*16330*/  LDC R16, c[0x0][0x230] ;  /* 0x00008c00ff107b82 */ /* 0x000f260000000800 */
[----:B------:R3:W-:Y:S01]  /*16340*/  LDGSTS.E [R248+0x38004], desc[UR16][R24.64], !P5 ;  /* 0x3800400018f87fae */ /* 0x0007e2000e921850 */
[----:B------:R-:W-:-:S03]  /*16350*/  ISETP.GE.U32.AND P6, PT, R13, 0x7ffffeea, PT ;  /* 0x7ffffeea0d00780c */ /* 0x000fc60003fc6070 */
[----:B------:R3:W-:Y:S04]  /*16360*/  STL.64 [R1+0x208], R26 ;  /* 0x0002081a01007387 */ /* 0x0007e80000100a00 */
[----:B------:R3:W-:Y:S01]  /*16370*/  LDGSTS.E [R248+0x3c004], desc[UR16][R22.64], !P5 ;  /* 0x3c00400016f87fae */ /* 0x0007e2000e921850 */
[----:B--2---:R-:W-:Y:S01]  /*16380*/  IMAD.WIDE R28, R2, 0x4, R122 ;  /* 0x00000004021c7825 */ /* 0x004fe200078e027a */
[----:B------:R-:W-:Y:S02]  /*16390*/  ISETP.GE.U32.AND P5, PT, R12, 0x7ffffee9, PT ;  /* 0x7ffffee90c00780c */ /* 0x000fe40003fa6070 */
[----:B------:R2:W-:Y:S01]  /*163a0*/  STL.64 [R1+0x200], R24 ;  /* 0x0002001801007387 */ /* 0x0005e20000100a00 */
[----:B-1----:R-:W-:Y:S01]  /*163b0*/  IADD3 R12, R19, -0xf6, RZ ;  /* 0xffffff0a130c7810 */ /* 0x002fe20007ffe0ff */
[----:B---3--:R-:W-:Y:S01]  /*163c0*/  VIADD R13, R15, 0xffffff0b ;  /* 0xffffff0b0f0d7836 */ /* 0x008fe20000000000 */
[----:B------:R-:W1:Y:S01]  /*163d0*/  LDC R19, c[0x0][0x230] ;  /* 0x00008c00ff137b82 */ /* 0x000e620000000800 */
[C---:B------:R-:W-:Y:S01]  /*163e0*/  IMAD.WIDE R26, R2.reuse, 0x4, R124 ;  /* 0x00000004021a7825 */ /* 0x040fe200078e027c */
[----:B------:R3:W-:Y:S04]  /*163f0*/  STL.64 [R1+0x1f8], R22 ;  /* 0x0001f81601007387 */ /* 0x0007e80000100a00 */
[----:B------:R4:W-:Y:S02]  /*16400*/  LDGSTS.E [R248+0x38008], desc[UR16][R28.64], !P3 ;  /* 0x380080001cf87fae */ /* 0x0009e4000d921850 */
[----:B------:R-:W1:Y:S01]  /*16410*/  LDC R15, c[0x0][0x230] ;  /* 0x00008c00ff0f7b82 */ /* 0x000e620000000800 */
[C---:B--2---:R-:W-:Y:S01]  /*16420*/  IMAD.WIDE R24, R2.reuse, 0x4, R126 ;  /* 0x0000000402187825 */ /* 0x044fe200078e027e */
[----:B------:R2:W-:Y:S03]  /*16430*/  LDGSTS.E [R248+0x3c008], desc[UR16][R26.64], !P3 ;  /* 0x3c0080001af87fae */ /* 0x0005e6000d921850 */
[----:B---3--:R-:W-:Y:S01]  /*16440*/  IMAD.WIDE R22, R2, 0x4, R128 ;  /* 0x0000000402167825 */ /* 0x008fe200078e0280 */
[----:B------:R4:W-:Y:S01]  /*16450*/  STL.64 [R1+0x1f0], R28 ;  /* 0x0001f01c01007387 */ /* 0x0009e20000100a00 */
[----:B------:R-:W-:-:S03]  /*16460*/  ISETP.GE.U32.AND P3, PT, R13, 0x7ffffecc, PT ;  /* 0x7ffffecc0d00780c */ /* 0x000fc60003f66070 */
[----:B------:R3:W-:Y:S01]  /*16470*/  LDGSTS.E [R248+0x3800c], desc[UR16][R24.64], !P2 ;  /* 0x3800c00018f87fae */ /* 0x0007e2000d121850 */
[----:B------:R-:W-:Y:S02]  /*16480*/  VIADD R13, R14, 0xffffff09 ;  /* 0xffffff090e0d7836 */ /* 0x000fe40000000000 */
[----:B------:R-:W1:Y:S01]  /*16490*/  LDC R14, c[0x0][0x230] ;  /* 0x00008c00ff0e7b82 */ /* 0x000e620000000800 */
[----:B------:R2:W-:Y:S04]  /*164a0*/  STL.64 [R1+0x1e8], R26 ;  /* 0x0001e81a01007387 */ /* 0x0005e80000100a00 */
[----:B------:R3:W-:Y:S01]  /*164b0*/  LDGSTS.E [R248+0x3c00c], desc[UR16][R22.64], !P2 ;  /* 0x3c00c00016f87fae */ /* 0x0007e2000d121850 */
[----:B----4-:R-:W-:Y:S01]  /*164c0*/  IMAD.WIDE R28, R2, 0x4, R130 ;  /* 0x00000004021c7825 */ /* 0x010fe200078e0282 */
[----:B------:R-:W-:-:S03]  /*164d0*/  ISETP.GE.U32.AND P2, PT, R12, 0x7ffffecb, PT ;  /* 0x7ffffecb0c00780c */ /* 0x000fc60003f46070 */
[----:B------:R-:W-:Y:S02]  /*164e0*/  VIADD R12, R18, 0xffffff08 ;  /* 0xffffff08120c7836 */ /* 0x000fe40000000000 */
[C---:B--2---:R-:W-:Y:S01]  /*164f0*/  IMAD.WIDE R26, R2.reuse, 0x4, R132 ;  /* 0x00000004021a7825 */ /* 0x044fe200078e0284 */
[----:B------:R-:W2:Y:S01]  /*16500*/  LDC R18, c[0x0][0x230] ;  /* 0x00008c00ff127b82 */ /* 0x000ea20000000800 */
[----:B------:R3:W-:Y:S04]  /*16510*/  STL.64 [R1+0x1e0], R24 ;  /* 0x0001e01801007387 */ /* 0x0007e80000100a00 */
[----:B------:R4:W-:Y:S04]  /*16520*/  STL.64 [R1+0x1d8], R22 ;  /* 0x0001d81601007387 */ /* 0x0009e80000100a00 */
[----:B------:R1:W-:Y:S01]  /*16530*/  LDGSTS.E [R247+0x30000], desc[UR16][R28.64], !P0 ;  /* 0x300000001cf77fae */ /* 0x0003e2000c121850 */
[----:B---3--:R-:W-:-:S03]  /*16540*/  IMAD.WIDE R24, R2, 0x4, R134 ;  /* 0x0000000402187825 */ /* 0x008fc600078e0286 */
[----:B------:R3:W-:Y:S01]  /*16550*/  LDGSTS.E [R247+0x34000], desc[UR16][R26.64], !P0 ;  /* 0x340000001af77fae */ /* 0x0007e2000c121850 */
[----:B------:R-:W-:Y:S01]  /*16560*/  ISETP.GE.U32.AND P0, PT, R13, 0x7ffffeca, PT ;  /* 0x7ffffeca0d00780c */ /* 0x000fe20003f06070 */
[C---:B----4-:R-:W-:Y:S02]  /*16570*/  IMAD.WIDE R22, R2.reuse, 0x4, R136 ;  /* 0x0000000402167825 */ /* 0x050fe400078e0288 */
[----:B------:R-:W-:Y:S01]  /*16580*/  STL.64 [R1+0xe70], R248 ;  /* 0x000e70f801007387 */ /* 0x000fe20000100a00 */
[----:B------:R-:W-:Y:S02]  /*16590*/  IADD3 R13, R17, -0xd9, RZ ;  /* 0xffffff27110d7810 */ /* 0x000fe40007ffe0ff */
[----:B------:R-:W4:Y:S01]  /*165a0*/  LDC R17, c[0x0][0x230] ;  /* 0x00008c00ff117b82 */ /* 0x000f220000000800 */
[----:B------:R1:W-:Y:S04]  /*165b0*/  STL.64 [R1+0x1d0], R28 ;  /* 0x0001d01c01007387 */ /* 0x0003e80000100a00 */
[----:B------:R3:W-:Y:S04]  /*165c0*/  STL.64 [R1+0x1c8], R26 ;  /* 0x0001c81a01007387 */ /* 0x0007e80000100a00 */
[----:B------:R2:W-:Y:S01]  /*165d0*/  STL.64 [R1+0x1c0], R24 ;  /* 0x0001c01801007387 */ /* 0x0005e20000100a00 */
[----:B-1----:R-:W-:-:S03]  /*165e0*/  IMAD.WIDE R28, R2, 0x4, R138 ;  /* 0x00000004021c7825 */ /* 0x002fc600078e028a */
[----:B------:R2:W-:Y:S01]  /*165f0*/  LDGSTS.E [R247+0x30004], desc[UR16][R24.64], !P1 ;  /* 0x3000400018f77fae */ /* 0x0005e2000c921850 */
[----:B---3--:R-:W-:-:S03]  /*16600*/  IMAD.WIDE R26, R2, 0x4, R140 ;  /* 0x00000004021a7825 */ /* 0x008fc600078e028c */
[----:B------:R1:W-:Y:S04]  /*16610*/  STL.64 [R1+0x1b8], R22 ;  /* 0x0001b81601007387 */ /* 0x0003e80000100a00 */
[----:B------:R1:W-:Y:S01]  /*16620*/  LDGSTS.E [R247+0x34004], desc[UR16][R22.64], !P1 ;  /* 0x3400400016f77fae */ /* 0x0003e2000c921850 */
[----:B------:R-:W-:Y:S01]  /*16630*/  ISETP.GE.U32.AND P1, PT, R12, 0x7ffffec9, PT ;  /* 0x7ffffec90c00780c */ /* 0x000fe20003f26070 */
[----:B------:R-:W-:Y:S02]  /*16640*/  VIADD R12, R20, 0xffffff26 ;  /* 0xffffff26140c7836 */ /* 0x000fe40000000000 */
[C---:B--2---:R-:W-:Y:S01]  /*16650*/  IMAD.WIDE R24, R2.reuse, 0x4, R142 ;  /* 0x0000000402187825 */ /* 0x044fe200078e028e */
[----:B------:R-:W-:Y:S04]  /*16660*/  LDGSTS.E [R247+0x30008], desc[UR16][R28.64], !P6 ;  /* 0x300080001cf77fae */ /* 0x000fe8000f121850 */
[----:B------:R-:W-:Y:S01]  /*16670*/  STL.64 [R1+0x1b0], R28 ;  /* 0x0001b01c01007387 */ /* 0x000fe20000100a00 */
[----:B-1----:R-:W-:-:S03]  /*16680*/  IMAD.WIDE R22, R2, 0x4, R144 ;  /* 0x0000000402167825 */ /* 0x002fc600078e0290 */
[----:B------:R1:W-:Y:S01]  /*16690*/  LDGSTS.E [R247+0x34008], desc[UR16][R26.64], !P6 ;  /* 0x340080001af77fae */ /* 0x0003e2000f121850 */
[----:B------:R-:W-:-:S03]  /*166a0*/  ISETP.GE.U32.AND P6, PT, R13, 0x7ffffee8, PT ;  /* 0x7ffffee80d00780c */ /* 0x000fc60003fc6070 */
[----:B------:R1:W-:Y:S01]  /*166b0*/  STL.64 [R1+0x1a8], R26 ;  /* 0x0001a81a01007387 */ /* 0x0003e20000100a00 */
[----:B------:R-:W-:Y:S02]  /*166c0*/  VIADD R13, R16, 0xffffff25 ;  /* 0xffffff25100d7836 */ /* 0x000fe40000000000 */
[C---:B------:R-:W-:Y:S01]  /*166d0*/  IMAD.WIDE R20, R2.reuse, 0x4, R152 ;  /* 0x0000000402147825 */ /* 0x040fe200078e0298 */
[----:B------:R2:W-:Y:S01]  /*166e0*/  LDGSTS.E [R247+0x3000c], desc[UR16][R24.64], !P5 ;  /* 0x3000c00018f77fae */ /* 0x0005e2000e921850 */
[----:B------:R-:W3:Y:S03]  /*166f0*/  LDC R16, c[0x0][0x230] ;  /* 0x00008c00ff107b82 */ /* 0x000ee60000000800 */
[----:B------:R2:W-:Y:S04]  /*16700*/  STL.64 [R1+0x1a0], R24 ;  /* 0x0001a01801007387 */ /* 0x0005e80000100a00 */
[----:B------:R4:W-:Y:S01]  /*16710*/  LDGSTS.E [R247+0x3400c], desc[UR16][R22.64], !P5 ;  /* 0x3400c00016f77fae */ /* 0x0009e2000e921850 */
[----:B-1----:R-:W-:Y:S01]  /*16720*/  IMAD.WIDE R26, R2, 0x4, R146 ;  /* 0x00000004021a7825 */ /* 0x002fe200078e0292 */
[----:B------:R-:W-:-:S02]  /*16730*/  ISETP.GE.U32.AND P5, PT, R12, 0x7ffffee7, PT ;  /* 0x7ffffee70c00780c */ /* 0x000fc40003fa6070 */
[----:B------:R4:W-:Y:S01]  /*16740*/  STL.64 [R1+0x198], R22 ;  /* 0x0001981601007387 */ /* 0x0009e20000100a00 */
[----:B------:R-:W-:Y:S02]  /*16750*/  IADD3 R12, R19, -0xdc, RZ ;  /* 0xffffff24130c7810 */ /* 0x000fe40007ffe0ff */
[----:B------:R-:W1:Y:S01]  /*16760*/  LDC R19, c[0x0][0x230] ;  /* 0x00008c00ff137b82 */ /* 0x000e620000000800 */
[C---:B--2---:R-:W-:Y:S01]  /*16770*/  IMAD.WIDE R24, R2.reuse, 0x4, R148 ;  /* 0x0000000402187825 */ /* 0x044fe200078e0294 */
[----:B------:R2:W-:Y:S04]  /*16780*/  STL.64 [R1+0x190], R26 ;  /* 0x0001901a01007387 */ /* 0x0005e80000100a00 */
[----:B------:R2:W-:Y:S01]  /*16790*/  LDGSTS.E [R247+0x38000], desc[UR16][R26.64], !P3 ;  /* 0x380000001af77fae */ /* 0x0005e2000d921850 */
[----:B----4-:R-:W-:-:S03]  /*167a0*/  IMAD.WIDE R22, R2, 0x4, R150 ;  /* 0x0000000402167825 */ /* 0x010fc600078e0296 */
[----:B------:R4:W-:Y:S04]  /*167b0*/  STL.64 [R1+0x188], R24 ;  /* 0x0001881801007387 */ /* 0x0009e80000100a00 */
[----:B------:R4:W-:Y:S01]  /*167c0*/  LDGSTS.E [R247+0x3c000], desc[UR16][R24.64], !P3 ;  /* 0x3c00000018f77fae */ /* 0x0009e2000d921850 */
[----:B------:R-:W-:Y:S01]  /*167d0*/  ISETP.GE.U32.AND P3, PT, R13, 0x7ffffee6, PT ;  /* 0x7ffffee60d00780c */ /* 0x000fe20003f66070 */
[----:B------:R-:W-:Y:S02]  /*167e0*/  VIADD R13, R15, 0xffffff07 ;  /* 0xffffff070f0d7836 */ /* 0x000fe40000000000 */
[C---:B--2---:R-:W-:Y:S01]  /*167f0*/  IMAD.WIDE R26, R2.reuse, 0x4, R154 ;  /* 0x00000004021a7825 */ /* 0x044fe200078e029a */
[----:B------:R2:W-:Y:S01]  /*16800*/  STL.64 [R1+0x180], R22 ;  /* 0x0001801601007387 */ /* 0x0005e20000100a00 */
[----:B------:R-:W3:Y:S03]  /*16810*/  LDC R15, c[0x0][0x230] ;  /* 0x00008c00ff0f7b82 */ /* 0x000ee60000000800 */
[----:B------:R2:W-:Y:S01]  /*16820*/  LDGSTS.E [R247+0x38004], desc[UR16][R22.64], !P2 ;  /* 0x3800400016f77fae */ /* 0x0005e2000d121850 */
[----:B----4-:R-:W-:-:S03]  /*16830*/  IMAD.WIDE R24, R2, 0x4, R156 ;  /* 0x0000000402187825 */ /* 0x010fc600078e029c */
[----:B------:R4:W-:Y:S04]  /*16840*/  STL.64 [R1+0x178], R20 ;  /* 0x0001781401007387 */ /* 0x0009e80000100a00 */
[----:B------:R4:W-:Y:S01]  /*16850*/  LDGSTS.E [R247+0x3c004], desc[UR16][R20.64], !P2 ;  /* 0x3c00400014f77fae */ /* 0x0009e2000d121850 */
[----:B------:R-:W-:Y:S01]  /*16860*/  ISETP.GE.U32.AND P2, PT, R12, 0x7ffffee5, PT ;  /* 0x7ffffee50c00780c */ /* 0x000fe20003f46070 */
[----:B------:R-:W-:Y:S02]  /*16870*/  VIADD R12, R18, 0xffffff06 ;  /* 0xffffff06120c7836 */ /* 0x000fe40000000000 */
[C---:B--2---:R-:W-:Y:S01]  /*16880*/  IMAD.WIDE R22, R2.reuse, 0x4, R158 ;  /* 0x0000000402167825 */ /* 0x044fe200078e029e */
[----:B------:R2:W-:Y:S04]  /*16890*/  LDGSTS.E [R247+0x38008], desc[UR16][R26.64], !P0 ;  /* 0x380080001af77fae */ /* 0x0005e8000c121850 */
[----:B------:R2:W-:Y:S01]  /*168a0*/  STL.64 [R1+0x170], R26 ;  /* 0x0001701a01007387 */ /* 0x0005e20000100a00 */
[----:B----4-:R-:W-:-:S03]  /*168b0*/  IMAD.WIDE R20, R2, 0x4, R160 ;  /* 0x0000000402147825 */ /* 0x010fc600078e02a0 */
[----:B------:R4:W-:Y:S04]  /*168c0*/  LDGSTS.E [R247+0x3c008], desc[UR16][R24.64], !P0 ;  /* 0x3c00800018f77fae */ /* 0x0009e8000c121850 */
[----:B------:R4:W-:Y:S04]  /*168d0*/  STL.64 [R1+0x168], R24 ;  /* 0x0001681801007387 */ /* 0x0009e80000100a00 */
[----:B------:R1:W-:Y:S01]  /*168e0*/  LDGSTS.E [R247+0x3800c], desc[UR16][R22.64], !P1 ;  /* 0x3800c00016f77fae */ /* 0x0003e2000c921850 */
[----:B--2---:R-:W-:-:S03]  /*168f0*/  IMAD.WIDE R26, R2, 0x4, R162 ;  /* 0x00000004021a7825 */ /* 0x004fc600078e02a2 */
[----:B------:R2:W-:Y:S01]  /*16900*/  LDGSTS.E [R247+0x3c00c], desc[UR16][R20.64], !P1 ;  /* 0x3c00c00014f77fae */ /* 0x0005e2000c921850 */
[----:B------:R-:W-:Y:S01]  /*16910*/  ISETP.GE.U32.AND P1, PT, R12, 0x7ffffec7, PT ;  /* 0x7ffffec70c00780c */ /* 0x000fe20003f26070 */
[C---:B----4-:R-:W-:Y:S01]  /*16920*/  IMAD.WIDE R24, R2.reuse, 0x4, R164 ;  /* 0x0000000402187825 */ /* 0x050fe200078e02a4 */
[----:B------:R-:W-:Y:S01]  /*16930*/  IADD3 R12, R17, -0xfb, RZ ;  /* 0xffffff05110c7810 */ /* 0x000fe20007ffe0ff */
[----:B------:R1:W-:Y:S01]  /*16940*/  STL.64 [R1+0x160], R22 ;  /* 0x0001601601007387 */ /* 0x0003e20000100a00 */
[----:B------:R-:W-:Y:S01]  /*16950*/  ISETP.GE.U32.AND P0, PT, R13, 0x7ffffec8, PT ;  /* 0x7ffffec80d00780c */ /* 0x000fe20003f06070 */
[----:B------:R-:W4:Y:S02]  /*16960*/  LDC R17, c[0x0][0x230] ;  /* 0x00008c00ff117b82 */ /* 0x000f240000000800 */
[----:B------:R3:W-:Y:S04]  /*16970*/  LDGSTS.E [R246+0x30000], desc[UR16][R26.64], !P6 ;  /* 0x300000001af67fae */ /* 0x0007e8000f121850 */
[----:B------:R2:W-:Y:S02]  /*16980*/  STL.64 [R1+0x158], R20 ;  /* 0x0001581401007387 */ /* 0x0005e40000100a00 */
[----:B------:R-:W4:Y:S01]  /*16990*/  LDC R13, c[0x0][0x230] ;  /* 0x00008c00ff0d7b82 */ /* 0x000f220000000800 */
[----:B-1----:R-:W-:Y:S01]  /*169a0*/  IMAD.WIDE R22, R2, 0x4, R166 ;  /* 0x0000000402167825 */ /* 0x002fe200078e02a6 */
[----:B------:R1:W-:Y:S01]  /*169b0*/  LDGSTS.E [R246+0x34000], desc[UR16][R24.64], !P6 ;  /* 0x3400000018f67fae */ /* 0x0003e2000f121850 */
[----:B------:R-:W-:-:S02]  /*169c0*/  ISETP.GE.U32.AND P6, PT, R12, 0x7ffffec6, PT ;  /* 0x7ffffec60c00780c */ /* 0x000fc40003fc6070 */
[----:B------:R-:W-:Y:S02]  /*169d0*/  VIADD R12, R14, 0xffffff04 ;  /* 0xffffff040e0c7836 */ /* 0x000fe40000000000 */
[C---:B--2---:R-:W-:Y:S01]  /*169e0*/  IMAD.WIDE R20, R2.reuse, 0x4, R168 ;  /* 0x0000000402147825 */ /* 0x044fe200078e02a8 */
[----:B------:R3:W-:Y:S01]  /*169f0*/  STL.64 [R1+0x150], R26 ;  /* 0x0001501a01007387 */ /* 0x0007e20000100a00 */
[----:B------:R-:W2:Y:S03]  /*16a00*/  LDC R14, c[0x0][0x230] ;  /* 0x00008c00ff0e7b82 */ /* 0x000ea60000000800 */
[----:B------:R1:W-:Y:S04]  /*16a10*/  LDGSTS.E [R246+0x30004], desc[UR16][R22.64], !P5 ;  /* 0x3000400016f67fae */ /* 0x0003e8000e921850 */
[----:B------:R1:W-:Y:S04]  /*16a20*/  STL.64 [R1+0x148], R24 ;  /* 0x0001481801007387 */ /* 0x0003e80000100a00 */
[----:B------:R4:W-:Y:S01]  /*16a30*/  LDGSTS.E [R246+0x34004], desc[UR16][R20.64], !P5 ;  /* 0x3400400014f67fae */ /* 0x0009e2000e921850 */
[----:B---3--:R-:W-:Y:S01]  /*16a40*/  IMAD.WIDE R26, R2, 0x4, R170 ;  /* 0x00000004021a7825 */ /* 0x008fe200078e02aa */
[----:B------:R-:W-:-:S03]  /*16a50*/  ISETP.GE.U32.AND P5, PT, R12, 0x7ffffec5, PT ;  /* 0x7ffffec50c00780c */ /* 0x000fc60003fa6070 */
[----:B------:R-:W-:Y:S02]  /*16a60*/  VIADD R12, R19, 0xffffff23 ;  /* 0xffffff23130c7836 */ /* 0x000fe40000000000 */
[C---:B-1----:R-:W-:Y:S01]  /*16a70*/  IMAD.WIDE R24, R2.reuse, 0x4, R172 ;  /* 0x0000000402187825 */ /* 0x042fe200078e02ac */
[----:B------:R1:W-:Y:S04]  /*16a80*/  STL.64 [R1+0x140], R22 ;  /* 0x0001401601007387 */ /* 0x0003e80000100a00 */
[----:B------:R4:W-:Y:S04]  /*16a90*/  STL.64 [R1+0x138], R20 ;  /* 0x0001381401007387 */ /* 0x0009e80000100a00 */
[----:B------:R-:W-:Y:S01]  /*16aa0*/  LDGSTS.E [R246+0x30008], desc[UR16][R26.64], !P3 ;  /* 0x300080001af67fae */ /* 0x000fe2000d921850 */
[----:B-1----:R-:W-:-:S03]  /*16ab0*/  IMAD.WIDE R22, R2, 0x4, R174 ;  /* 0x0000000402167825 */ /* 0x002fc600078e02ae */
[----:B------:R1:W-:Y:S01]  /*16ac0*/  LDGSTS.E [R246+0x34008], desc[UR16][R24.64], !P3 ;  /* 0x3400800018f67fae */ /* 0x0003e2000d921850 */
[----:B------:R-:W-:Y:S01]  /*16ad0*/  ISETP.GE.U32.AND P3, PT, R12, 0x7ffffee4, PT ;  /* 0x7ffffee40c00780c */ /* 0x000fe20003f66070 */
[----:B----4-:R-:W-:Y:S01]  /*16ae0*/  IMAD.WIDE R20, R2, 0x4, R176 ;  /* 0x0000000402147825 */ /* 0x010fe200078e02b0 */
[----:B------:R-:W-:Y:S01]  /*16af0*/  IADD3 R12, R15, -0xde, RZ ;  /* 0xffffff220f0c7810 */ /* 0x000fe20007ffe0ff */
[----:B------:R-:W-:Y:S01]  /*16b00*/  LDGSTS.E [R246+0x3000c], desc[UR16][R22.64], !P2 ;  /* 0x3000c00016f67fae */ /* 0x000fe2000d121850 */
[----:B------:R-:W3:Y:S03]  /*16b10*/  LDC R15, c[0x0][0x230] ;  /* 0x00008c00ff0f7b82 */ /* 0x000ee60000000800 */
[----:B------:R4:W-:Y:S01]  /*16b20*/  LDGSTS.E [R246+0x3400c], desc[UR16][R20.64], !P2 ;  /* 0x3400c00014f67fae */ /* 0x0009e2000d121850 */
[----:B------:R-:W-:Y:S01]  /*16b30*/  ISETP.GE.U32.AND P2, PT, R12, 0x7ffffee3, PT ;  /* 0x7ffffee30c00780c */ /* 0x000fe20003f46070 */
[----:B------:R-:W-:-:S02]  /*16b40*/  VIADD R12, R16, 0xffffff21 ;  /* 0xffffff21100c7836 */ /* 0x000fc40000000000 */
[----:B------:R-:W-:Y:S01]  /*16b50*/  STL.64 [R1+0x130], R26 ;  /* 0x0001301a01007387 */ /* 0x000fe20000100a00 */
[----:B------:R-:W3:Y:S03]  /*16b60*/  LDC R16, c[0x0][0x230] ;  /* 0x00008c00ff107b82 */ /* 0x000ee60000000800 */
[----:B------:R1:W-:Y:S01]  /*16b70*/  STL.64 [R1+0x128], R24 ;  /* 0x0001281801007387 */ /* 0x0003e20000100a00 */
[----:B------:R-:W-:-:S03]  /*16b80*/  IMAD.WIDE R18, R2, 0x4, R180 ;  /* 0x0000000402127825 */ /* 0x000fc600078e02b4 */
[----:B------:R-:W-:Y:S04]  /*16b90*/  STL.64 [R1+0x120], R22 ;  /* 0x0001201601007387 */ /* 0x000fe80000100a00 */
[----:B------:R4:W-:Y:S01]  /*16ba0*/  STL.64 [R1+0x118], R20 ;  /* 0x0001181401007387 */ /* 0x0009e20000100a00 */
[----:B-1----:R-:W-:-:S04]  /*16bb0*/  IMAD.WIDE R24, R2, 0x4, R182 ;  /* 0x0000000402187825 */ /* 0x002fc800078e02b6 */
[----:B----4-:R-:W-:-:S04]  /*16bc0*/  IMAD.WIDE R20, R2, 0x4, R178 ;  /* 0x0000000402147825 */ /* 0x010fc800078e02b2 */
[C---:B------:R-:W-:Y:S01]  /*16bd0*/  IMAD.WIDE R22, R2.reuse, 0x4, R184 ;  /* 0x0000000402167825 */ /* 0x040fe200078e02b8 */
[----:B------:R1:W-:Y:S04]  /*16be0*/  STL.64 [R1+0x110], R20 ;  /* 0x0001101401007387 */ /* 0x0003e80000100a00 */
[----:B------:R1:W-:Y:S04]  /*16bf0*/  LDGSTS.E [R246+0x38000], desc[UR16][R20.64], !P0 ;  /* 0x3800000014f67fae */ /* 0x0003e8000c121850 */
[----:B------:R4:W-:Y:S04]  /*16c00*/  STL.64 [R1+0x108], R18 ;  /* 0x0001081201007387 */ /* 0x0009e80000100a00 */
[----:B------:R4:W-:Y:S01]  /*16c10*/  LDGSTS.E [R246+0x3c000], desc[UR16][R18.64], !P0 ;  /* 0x3c00000012f67fae */ /* 0x0009e2000c121850 */
[----:B-1----:R-:W-:-:S03]  /*16c20*/  IMAD.WIDE R20, R2, 0x4, R186 ;  /* 0x0000000402147825 */ /* 0x002fc600078e02ba */
[----:B------:R1:W-:Y:S04]  /*16c30*/  STL.64 [R1+0x100], R24 ;  /* 0x0001001801007387 */ /* 0x0003e80000100a00 */
[----:B------:R1:W-:Y:S01]  /*16c40*/  LDGSTS.E [R246+0x38004], desc[UR16][R24.64], !P1 ;  /* 0x3800400018f67fae */ /* 0x0003e2000c921850 */
[----:B----4-:R-:W-:-:S03]  /*16c50*/  IMAD.WIDE R18, R2, 0x4, R188 ;  /* 0x0000000402127825 */ /* 0x010fc600078e02bc */
[----:B------:R4:W-:Y:S04]  /*16c60*/  STL.64 [R1+0xf8], R22 ;  /* 0x0000f81601007387 */ /* 0x0009e80000100a00 */
[----:B------:R4:W-:Y:S01]  /*16c70*/  LDGSTS.E [R246+0x3c004], desc[UR16][R22.64], !P1 ;  /* 0x3c00400016f67fae */ /* 0x0009e2000c921850 */
[----:B------:R-:W-:Y:S02]  /*16c80*/  VIADD R13, R13, 0xffffff20 ;  /* 0xffffff200d0d7836 */ /* 0x000fe40000000000 */
[C---:B-1----:R-:W-:Y:S01]  /*16c90*/  IMAD.WIDE R24, R2.reuse, 0x4, R190 ;  /* 0x0000000402187825 */ /* 0x042fe200078e02be */
[----:B------:R1:W-:Y:S04]  /*16ca0*/  STL.64 [R1+0xf0], R20 ;  /* 0x0000f01401007387 */ /* 0x0003e80000100a00 */
[----:B------:R1:W-:Y:S01]  /*16cb0*/  LDGSTS.E [R246+0x38008], desc[UR16][R20.64], !P6 ;  /* 0x3800800014f67fae */ /* 0x0003e2000f121850 */
[----:B----4-:R-:W-:-:S03]  /*16cc0*/  IMAD.WIDE R22, R2, 0x4, R192 ;  /* 0x0000000402167825 */ /* 0x010fc600078e02c0 */
[----:B------:R4:W-:Y:S04]  /*16cd0*/  STL.64 [R1+0xe8], R18 ;  /* 0x0000e81201007387 */ /* 0x0009e80000100a00 */
[----:B------:R4:W-:Y:S01]  /*16ce0*/  LDGSTS.E [R246+0x3c008], desc[UR16][R18.64], !P6 ;  /* 0x3c00800012f67fae */ /* 0x0009e2000f121850 */
[----:B-1----:R-:W-:-:S03]  /*16cf0*/  IMAD.WIDE R20, R2, 0x4, R194 ;  /* 0x0000000402147825 */ /* 0x002fc600078e02c2 */
[----:B------:R-:W-:Y:S01]  /*16d00*/  STL.64 [R1+0xe0], R24 ;  /* 0x0000e01801007387 */ /* 0x000fe20000100a00 */
[----:B------:R-:W-:-:S03]  /*16d10*/  ISETP.GE.U32.AND P1, PT, R13, 0x7ffffee1, PT ;  /* 0x7ffffee10d00780c */ /* 0x000fc60003f26070 */
[----:B------:R-:W-:Y:S01]  /*16d20*/  LDGSTS.E [R246+0x3800c], desc[UR16][R24.64], !P5 ;  /* 0x3800c00018f67fae */ /* 0x000fe2000e921850 */
[----:B----4-:R-:W-:-:S03]  /*16d30*/  IMAD.WIDE R18, R2, 0x4, R196 ;  /* 0x0000000402127825 */ /* 0x010fc600078e02c4 */
[----:B------:R1:W-:Y:S01]  /*16d40*/  STL.64 [R1+0xd8], R22 ;  /* 0x0000d81601007387 */ /* 0x0003e20000100a00 */
[----:B------:R-:W-:-:S03]  /*16d50*/  ISETP.GE.U32.AND P0, PT, R12, 0x7ffffee2, PT ;  /* 0x7ffffee20c00780c */ /* 0x000fc60003f06070 */
[----:B------:R1:W-:Y:S01]  /*16d60*/  LDGSTS.E [R246+0x3c00c], desc[UR16][R22.64], !P5 ;  /* 0x3c00c00016f67fae */ /* 0x0003e2000e921850 */
[----:B--2---:R-:W-:-:S03]  /*16d70*/  VIADD R13, R14, 0xffffff00 ;  /* 0xffffff000e0d7836 */ /* 0x004fc60000000000 */
[----:B------:R2:W-:Y:S01]  /*16d80*/  STL.64 [R1+0xd0], R20 ;  /* 0x0000d01401007387 */ /* 0x0005e20000100a00 */
[----:B------:R-:W-:-:S03]  /*16d90*/  IADD3 R12, R17, -0xfd, RZ ;  /* 0xffffff03110c7810 */ /* 0x000fc60007ffe0ff */
[----:B------:R2:W-:Y:S01]  /*16da0*/  LDGSTS.E [R10+0x30000], desc[UR16][R20.64], !P3 ;  /* 0x30000000140a7fae */ /* 0x0005e2000d921850 */
[----:B---3--:R-:W-:Y:S01]  /*16db0*/  IADD3 R14, R16, -0xff, RZ ;  /* 0xffffff01100e7810 */ /* 0x008fe20007ffe0ff */
[----:B-1----:R-:W-:Y:S02]  /*16dc0*/  IMAD.WIDE R22, R2, 0x4, R198 ;  /* 0x0000000402167825 */ /* 0x002fe400078e02c6 */
[----:B------:R1:W-:Y:S04]  /*16dd0*/  STL.64 [R1+0xc8], R18 ;  /* 0x0000c81201007387 */ /* 0x0003e80000100a00 */
[----:B------:R1:W-:Y:S01]  /*16de0*/  LDGSTS.E [R10+0x34000], desc[UR16][R18.64], !P3 ;  /* 0x34000000120a7fae */ /* 0x0003e2000d921850 */
[----:B------:R-:W-:Y:S01]  /*16df0*/  ISETP.GT.AND P3, PT, R8, 0x13f, PT ;  /* 0x0000013f0800780c */ /* 0x000fe20003f64270 */
[----:B--2---:R-:W-:-:S02]  /*16e00*/  IMAD.WIDE R20, R2, 0x4, R200 ;  /* 0x0000000402147825 */ /* 0x004fc400078e02c8 */
[----:B------:R-:W5:Y:S02]  /*16e10*/  LDL.LU R8, [R1+0xe78] ;  /* 0x000e780001087983 */ /* 0x000f640000300800 */
[C---:B------:R-:W-:Y:S02]  /*16e20*/  IMAD.WIDE R16, R2.reuse, 0x4, R204 ;  /* 0x0000000402107825 */ /* 0x040fe400078e02cc */
[----:B------:R-:W-:Y:S02]  /*16e30*/  STL.64 [R1+0xc0], R22 ;  /* 0x0000c01601007387 */ /* 0x000fe40000100a00 */
[----:B-1----:R-:W-:Y:S02]  /*16e40*/  IMAD.WIDE R18, R2, 0x4, R202 ;  /* 0x0000000402127825 */ /* 0x002fe400078e02ca */
[----:B------:R-:W-:Y:S04]  /*16e50*/  STL.64 [R1+0xb8], R20 ;  /* 0x0000b81401007387 */ /* 0x000fe80000100a00 */
[----:B------:R-:W-:Y:S04]  /*16e60*/  STL.64 [R1+0xb0], R18 ;  /* 0x0000b01201007387 */ /* 0x000fe80000100a00 */
[----:B------:R-:W2:Y:S04]  /*16e70*/  LDL.LU.64 R238, [R1+0x400] ;  /* 0x0004000001ee7983 */ /* 0x000ea80000300a00 */
[----:B------:R1:W-:Y:S04]  /*16e80*/  STL.64 [R1+0xa8], R16 ;  /* 0x0000a81001007387 */ /* 0x0003e80000100a00 */
[----:B------:R-:W3:Y:S01]  /*16e90*/  LDL.LU.64 R244, [R1+0x410] ;  /* 0x0004100001f47983 */ /* 0x000ee20000300a00 */
[----:B------:R-:W4:Y:S01]  /*16ea0*/  S2R R33, SR_TID.X ;  /* 0x0000000000217919 */ /* 0x000f220000002100 */
[----:B------:R-:W-:Y:S01]  /*16eb0*/  VIADD R15, R15, 0xffffff02 ;  /* 0xffffff020f0f7836 */ /* 0x000fe20000000000 */
[----:B------:R-:W-:Y:S01]  /*16ec0*/  ISETP.GE.U32.AND P6, PT, R12, 0x7ffffec4, PT ;  /* 0x7ffffec40c00780c */ /* 0x000fe20003fc6070 */
[----:B------:R-:W-:Y:S01]  /*16ed0*/  LDGSTS.E [R10+0x30004], desc[UR16][R22.64], !P2 ;  /* 0x30004000160a7fae */ /* 0x000fe2000d121850 */
[----:B------:R-:W-:-:S03]  /*16ee0*/  IMAD.WIDE R40, R2, 0x4, R210 ;  /* 0x0000000402287825 */ /* 0x000fc600078e02d2 */
[----:B------:R-:W-:Y:S01]  /*16ef0*/  LDGSTS.E [R10+0x34004], desc[UR16][R20.64], !P2 ;  /* 0x34004000140a7fae */ /* 0x000fe2000d121850 */
[----:B------:R-:W-:-:S03]  /*16f00*/  ISETP.GE.U32.AND P2, PT, R14, 0x7ffffec2, PT ;  /* 0x7ffffec20e00780c */ /* 0x000fc60003f46070 */
[----:B------:R-:W-:Y:S01]  /*16f10*/  LDGSTS.E [R10+0x30008], desc[UR16][R18.64], !P0 ;  /* 0x30008000120a7fae */ /* 0x000fe2000c121850 */
[----:B------:R-:W-:-:S03]  /*16f20*/  IMAD.WIDE R34, R2, 0x4, R212 ;  /* 0x0000000402227825 */ /* 0x000fc600078e02d4 */
[----:B------:R1:W-:Y:S01]  /*16f30*/  LDGSTS.E [R10+0x34008], desc[UR16][R16.64], !P0 ;  /* 0x34008000100a7fae */ /* 0x0003e2000c121850 */
[----:B------:R-:W-:-:S03]  /*16f40*/  IMAD.WIDE R30, R2, 0x4, R214 ;  /* 0x00000004021e7825 */ /* 0x000fc600078e02d6 */
[----:B------:R-:W3:Y:S01]  /*16f50*/  LDL.LU.64 R240, [R1+0x850] ;  /* 0x0008500001f07983 */ /* 0x000ee20000300a00 */
[----:B------:R-:W-:-:S03]  /*16f60*/  IMAD.WIDE R26, R2, 0x4, R216 ;  /* 0x00000004021a7825 */ /* 0x000fc600078e02d8 */
[----:B------:R-:W3:Y:S01]  /*16f70*/  LDL.LU.64 R242, [R1+0x848] ;  /* 0x0008480001f27983 */ /* 0x000ee20000300a00 */
[----:B----4-:R-:W-:Y:S01]  /*16f80*/  LOP3.LUT R33, R33, 0x3f, RZ, 0xc0, !PT ;  /* 0x0000003f21217812 */ /* 0x010fe200078ec0ff */
[----:B-1----:R-:W-:Y:S02]  /*16f90*/  IMAD.WIDE R16, R4, 0x4, R208 ;  /* 0x0000000404107825 */ /* 0x002fe400078e02d0 */
[----:B------:R-:W4:Y:S01]  /*16fa0*/  LDL.LU.64 R36, [R1+0x7d8] ;  /* 0x0007d80001247983 */ /* 0x000f220000300a00 */
[----:B------:R-:W-:-:S03]  /*16fb0*/  ISETP.GE.AND P5, PT, R33, R13, PT ;  /* 0x0000000d2100720c */ /* 0x000fc60003fa6270 */
[----:B------:R-:W4:Y:S01]  /*16fc0*/  LDL.LU.64 R22, [R1+0x7b8] ;  /* 0x0007b80001167983 */ /* 0x000f220000300a00 */
[----:B------:R-:W-:Y:S02]  /*16fd0*/  SEL R12, RZ, 0x4, P5 ;  /* 0x00000004ff0c7807 */ /* 0x000fe40002800000 */
[----:B------:R-:W-:Y:S01]  /*16fe0*/  ISETP.GE.U32.AND P5, PT, R15, 0x7ffffec3, PT ;  /* 0x7ffffec30f00780c */ /* 0x000fe20003fa6070 */
[----:B------:R-:W-:Y:S01]  /*16ff0*/  IMAD.WIDE R14, R4, 0x4, R206 ;  /* 0x00000004040e7825 */ /* 0x000fe200078e02ce */
[----:B------:R-:W-:Y:S03]  /*17000*/  LDGSTS.E [R10+0x3000c], desc[UR16][R40.64], !P1 ;  /* 0x3000c000280a7fae */ /* 0x000fe6000c921850 */
[C---:B------:R-:W-:Y:S01]  /*17010*/  IMAD.WIDE R38, R2.reuse, 0x4, R220 ;  /* 0x0000000402267825 */ /* 0x040fe200078e02dc */
[----:B------:R-:W-:Y:S03]  /*17020*/  STL.64 [R1+0xa0], R14 ;  /* 0x0000a00e01007387 */ /* 0x000fe60000100a00 */
[C---:B------:R-:W-:Y:S01]  /*17030*/  IMAD.WIDE R20, R2.reuse, 0x4, R218 ;  /* 0x0000000402147825 */ /* 0x040fe200078e02da */
[----:B------:R-:W-:Y:S03]  /*17040*/  STL.64 [R1+0x90], R40 ;  /* 0x0000902801007387 */ /* 0x000fe60000100a00 */
[C---:B------:R-:W-:Y:S01]  /*17050*/  IMAD.WIDE R32, R2.reuse, 0x4, R222 ;  /* 0x0000000402207825 */ /* 0x040fe200078e02de */
[----:B------:R-:W-:Y:S03]  /*17060*/  STL.64 [R1+0x98], R16 ;  /* 0x0000981001007387 */ /* 0x000fe60000100a00 */
[C---:B------:R-:W-:Y:S01]  /*17070*/  IMAD.WIDE R28, R2.reuse, 0x4, R224 ;  /* 0x00000004021c7825 */ /* 0x040fe200078e02e0 */
[----:B------:R1:W-:Y:S04]  /*17080*/  STL.64 [R1+0x88], R34 ;  /* 0x0000882201007387 */ /* 0x0003e80000100a00 */
[----:B------:R-:W-:Y:S04]  /*17090*/  STL.64 [R1+0x80], R30 ;  /* 0x0000801e01007387 */ /* 0x000fe80000100a00 */
[----:B------:R-:W-:Y:S04]  /*170a0*/  STL.64 [R1+0x78], R26 ;  /* 0x0000781a01007387 */ /* 0x000fe80000100a00 */
[----:B------:R-:W-:Y:S04]  /*170b0*/  STL.64 [R1+0x68], R38 ;  /* 0x0000682601007387 */ /* 0x000fe80000100a00 */
[----:B------:R-:W-:Y:S04]  /*170c0*/  STL.64 [R1+0x70], R20 ;  /* 0x0000701401007387 */ /* 0x000fe80000100a00 */
[----:B------:R1:W-:Y:S04]  /*170d0*/  STL.64 [R1+0x60], R32 ;  /* 0x0000602001007387 */ /* 0x0003e80000100a00 */
[----:B------:R-:W-:Y:S04]  /*170e0*/  STL.64 [R1+0x58], R28 ;  /* 0x0000581c01007387 */ /* 0x000fe80000100a00 */
[----:B------:R-:W-:Y:S04]  /*170f0*/  LDGSTS.E [R10+0x3400c], desc[UR16][R38.64], !P1 ;  /* 0x3400c000260a7fae */ /* 0x000fe8000c921850 */
[----:B------:R-:W-:Y:S04]  /*17100*/  LDGSTS.E [R10+0x38000], desc[UR16][R34.64], !P6 ;  /* 0x38000000220a7fae */ /* 0x000fe8000f121850 */
[----:B------:R-:W-:Y:S01]  /*17110*/  LDGSTS.E [R10+0x3c000], desc[UR16][R32.64], !P6 ;  /* 0x3c000000200a7fae */ /* 0x000fe2000f121850 */
[----:B--2---:R-:W-:-:S04]  /*17120*/  IMAD.WIDE R24, R2, 0x4, R238 ;  /* 0x0000000402187825 */ /* 0x004fc800078e02ee */
[----:B---3--:R-:W-:Y:S01]  /*17130*/  IMAD.WIDE R18, R2, 0x4, R244 ;  /* 0x0000000402127825 */ /* 0x008fe200078e02f4 */
[----:B------:R2:W-:Y:S04]  /*17140*/  STL.64 [R1+0x50], R24 ;  /* 0x0000501801007387 */ /* 0x0005e80000100a00 */
[----:B------:R-:W-:Y:S04]  /*17150*/  STL.64 [R1+0x48], R18 ;  /* 0x0000481201007387 */ /* 0x000fe80000100a00 */
[----:B-1----:R-:W3:Y:S04]  /*17160*/  LDL.LU.64 R34, [R1+0x798] ;  /* 0x0007980001227983 */ /* 0x002ee80000300a00 */
[----:B------:R-:W3:Y:S04]  /*17170*/  LDL.LU.64 R236, [R1+0x778] ;  /* 0x0007780001ec7983 */ /* 0x000ee80000300a00 */
[----:B------:R-:W3:Y:S04]  /*17180*/  LDL.LU.64 R244, [R1+0x758] ;  /* 0x0007580001f47983 */ /* 0x000ee80000300a00 */
[----:B------:R-:W3:Y:S01]  /*17190*/  LDL.LU.64 R32, [R1+0x738] ;  /* 0x0007380001207983 */ /* 0x000ee20000300a00 */
[----:B------:R-:W-:-:S02]  /*171a0*/  SEL R12, R12, RZ, P3 ;  /* 0x000000ff0c0c7207 */ /* 0x000fc40001800000 */
[----:B------:R-:W-:Y:S01]  /*171b0*/  ISETP.GE.U32.AND P3, PT, R13, 0x7ffffec1, PT ;  /* 0x7ffffec10d00780c */ /* 0x000fe20003f66070 */
[----:B------:R-:W-:Y:S01]  /*171c0*/  LDGSTS.E [R10+0x38004], desc[UR16][R30.64], !P5 ;  /* 0x380040001e0a7fae */ /* 0x000fe2000e921850 */
[----:B------:R-:W-:Y:S01]  /*171d0*/  ISETP.NE.U32.AND P0, PT, R12, RZ, PT ;  /* 0x000000ff0c00720c */ /* 0x000fe20003f05070 */
[C---:B------:R-:W-:Y:S02]  /*171e0*/  VIADD R12, R9.reuse, 0x100000 ;  /* 0x00100000090c7836 */ /* 0x040fe40000000000 */
[----:B------:R-:W-:Y:S01]  /*171f0*/  LDGSTS.E [R10+0x3c004], desc[UR16][R28.64], !P5 ;  /* 0x3c0040001c0a7fae */ /* 0x000fe2000e921850 */
[----:B------:R-:W-:-:S03]  /*17200*/  VIADD R13, R9, 0x100000 ;  /* 0x00100000090d7836 */ /* 0x000fc60000000000 */
[----:B------:R-:W-:Y:S04]  /*17210*/  LDGSTS.E [R10+0x38008], desc[UR16][R26.64], !P2 ;  /* 0x380080001a0a7fae */ /* 0x000fe8000d121850 */
[----:B------:R-:W-:Y:S04]  /*17220*/  LDGSTS.E [R10+0x3c008], desc[UR16][R24.64], !P2 ;  /* 0x3c008000180a7fae */ /* 0x000fe8000d121850 */
[----:B------:R-:W-:Y:S04]  /*17230*/  LDGSTS.E [R10+0x3800c], desc[UR16][R20.64], !P3 ;  /* 0x3800c000140a7fae */ /* 0x000fe8000d921850 */
[----:B------:R-:W-:Y:S04]  /*17240*/  LDGSTS.E [R10+0x3c00c], desc[UR16][R18.64], !P3 ;  /* 0x3c00c000120a7fae */ /* 0x000fe8000d921850 */
[----:B------:R-:W0:Y:S04]  /*17250*/  LDGDEPBAR ;  /* 0x00000000000079af */ /* 0x000e280000000000 */
[----:B------:R-:W-:Y:S04]  /*17260*/  LDGSTS.E [R12+-0x70000], desc[UR16][R14.64], P4 ;  /* 0x900000000e0c7fae */ /* 0x000fe8000a121850 */
[----:B------:R1:W-:Y:S01]  /*17270*/  LDGSTS.E [R13+-0x6fc00], desc[UR16][R16.64], P4 ;  /* 0x90400000100d7fae */ /* 0x0003e2000a121850 */
[----:B------:R-:W-:-:S04]  /*17280*/  IMAD.WIDE R242, R4, 0x4, R242 ;  /* 0x0000000404f27825 */ /* 0x000fc800078e02f2 */
[----:B-1----:R-:W-:Y:S01]  /*17290*/  IMAD.WIDE R16, R4, 0x4, R240 ;  /* 0x0000000404107825 */ /* 0x002fe200078e02f0 */
[----:B------:R-:W-:-:S04]  /*172a0*/  IADD3 R15, R9, 0x100000, RZ ;  /* 0x00100000090f7810 */ /* 0x000fc80007ffe0ff */
[----:B------:R1:W-:Y:S01]  /*172b0*/  STL.64 [R1+0x10], R16 ;  /* 0x0000101001007387 */ /* 0x0003e20000100a00 */
[----:B------:R-:W-:-:S03]  /*172c0*/  VIADD R14, R9, 0x100000 ;  /* 0x00100000090e7836 */ /* 0x000fc60000000000 */
[----:B--2---:R-:W2:Y:S01]  /*172d0*/  LDL.LU.64 R24, [R1+0x718] ;  /* 0x0007180001187983 */ /* 0x004ea20000300a00 */
[----:B----4-:R-:W-:-:S03]  /*172e0*/  IMAD.WIDE R234, R4, 0x4, R36 ;  /* 0x0000000404ea7825 */ /* 0x010fc600078e0224 */
[----:B------:R-:W4:Y:S01]  /*172f0*/  LDL.LU.64 R238, [R1+0x6f8] ;  /* 0x0006f80001ee7983 */ /* 0x000f220000300a00 */
[----:B------:R-:W-:-:S03]  /*17300*/  IMAD.WIDE R226, R4, 0x4, R22 ;  /* 0x0000000404e27825 */ /* 0x000fc600078e0216 */
[----:B------:R-:W4:Y:S04]  /*17310*/  LDL.LU.64 R240, [R1+0x6d8] ;  /* 0x0006d80001f07983 */ /* 0x000f280000300a00 */
[----:B------:R-:W4:Y:S04]  /*17320*/  LDL.LU.64 R36, [R1+0x6b8] ;  /* 0x0006b80001247983 */ /* 0x000f280000300a00 */
[----:B------:R-:W-:Y:S04]  /*17330*/  LDGSTS.E [R15+-0x6f800], desc[UR16][R16.64], P4 ;  /* 0x90800000100f7fae */ /* 0x000fe8000a121850 */
[----:B------:R-:W-:Y:S04]  /*17340*/  LDGSTS.E [R14+-0x6f400], desc[UR16][R242.64], P4 ;  /* 0x90c00000f20e7fae */ /* 0x000fe8000a121850 */
[----:B------:R-:W-:Y:S04]  /*17350*/  STL.64 [R1+0xe10], R242 ;  /* 0x000e10f201007387 */ /* 0x000fe80000100a00 */
[----:B------:R-:W-:Y:S04]  /*17360*/  LDGSTS.E [R13+-0x6f000], desc[UR16][R234.64], P4 ;  /* 0x91000000ea0d7fae */ /* 0x000fe8000a121850 */
[----:B------:R-:W-:Y:S04]  /*17370*/  STL.64 [R1+0xe18], R234 ;  /* 0x000e18ea01007387 */ /* 0x000fe80000100a00 */
[----:B------:R3:W-:Y:S04]  /*17380*/  LDGSTS.E [R12+-0x6ec00], desc[UR16][R226.64], P4 ;  /* 0x91400000e20c7fae */ /* 0x0007e8000a121850 */
[----:B------:R-:W-:Y:S01]  /*17390*/  STL.64 [R1+0xe20], R226 ;  /* 0x000e20e201007387 */ /* 0x000fe20000100a00 */
[----:B---3--:R-:W-:-:S03]  /*173a0*/  IMAD.WIDE R12, R4, 0x4, R34 ;  /* 0x00000004040c7825 */ /* 0x008fc600078e0222 */
[----:B------:R-:W3:Y:S01]  /*173b0*/  LDL.LU.64 R34, [R1+0x698] ;  /* 0x0006980001227983 */ /* 0x000ee20000300a00 */
[----:B------:R-:W-:-:S03]  /*173c0*/  IMAD.WIDE R14, R4, 0x4, R236 ;  /* 0x00000004040e7825 */ /* 0x000fc600078e02ec */
[----:B------:R-:W3:Y:S01]  /*173d0*/  LDL.LU.64 R236, [R1+0x678] ;  /* 0x0006780001ec7983 */ /* 0x000ee20000300a00 */
[----:B-1----:R-:W-:-:S04]  /*173e0*/  IMAD.WIDE R16, R4, 0x4, R244 ;  /* 0x0000000404107825 */ /* 0x002fc800078e02f4 */
[----:B------:R-:W-:Y:S02]  /*173f0*/  IMAD.WIDE R18, R4, 0x4, R32 ;  /* 0x0000000404127825 */ /* 0x000fe400078e0220 */
[----:B------:R-:W3:Y:S04]  /*17400*/  LDL.LU.64 R32, [R1+0x658] ;  /* 0x0006580001207983 */ /* 0x000ee80000300a00 */
[----:B------:R-:W3:Y:S01]  /*17410*/  LDL.LU.64 R244, [R1+0x638] ;  /* 0x0006380001f47983 */ /* 0x000ee20000300a00 */
[C---:B------:R-:W-:Y:S01]  /*17420*/  VIADD R23, R9.reuse, 0x100000 ;  /* 0x0010000009177836 */ /* 0x040fe20000000000 */
[C---:B------:R-:W-:Y:S01]  /*17430*/  IADD3 R22, R9.reuse, 0x100000, RZ ;  /* 0x0010000009167810 */ /* 0x040fe20007ffe0ff */
[C---:B------:R-:W-:Y:S02]  /*17440*/  VIADD R21, R9.reuse, 0x100000 ;  /* 0x0010000009157836 */ /* 0x040fe40000000000 */
[C---:B------:R-:W-:Y:S01]  /*17450*/  VIADD R20, R9.reuse, 0x100000 ;  /* 0x0010000009147836 */ /* 0x040fe20000000000 */
[----:B------:R-:W-:Y:S04]  /*17460*/  LDGSTS.E [R23+-0x6e800], desc[UR16][R12.64], P4 ;  /* 0x918000000c177fae */ /* 0x000fe8000a121850 */
[----:B------:R-:W-:Y:S04]  /*17470*/  STL.64 [R1+0xe08], R12 ;  /* 0x000e080c01007387 */ /* 0x000fe80000100a00 */
[----:B------:R-:W-:Y:S04]  /*17480*/  LDGSTS.E [R22+-0x6e400], desc[UR16][R14.64], P4 ;  /* 0x91c000000e167fae */ /* 0x000fe8000a121850 */
[----:B------:R-:W-:Y:S04]  /*17490*/  STL.64 [R1+0xe28], R14 ;  /* 0x000e280e01007387 */ /* 0x000fe80000100a00 */
[----:B------:R-:W-:Y:S04]  /*174a0*/  LDGSTS.E [R21+-0x6e000], desc[UR16][R16.64], P4 ;  /* 0x9200000010157fae */ /* 0x000fe8000a121850 */
[----:B------:R-:W-:Y:S04]  /*174b0*/  STL.64 [R1+0xe00], R16 ;  /* 0x000e001001007387 */ /* 0x000fe80000100a00 */
[----:B------:R2:W-:Y:S04]  /*174c0*/  LDGSTS.E [R20+-0x6dc00], desc[UR16][R18.64], P4 ;  /* 0x9240000012147fae */ /* 0x0005e8000a121850 */
[----:B------:R1:W-:Y:S01]  /*174d0*/  STL.64 [R1+0xdf8], R18 ;  /* 0x000df81201007387 */ /* 0x0003e20000100a00 */
[C---:B------:R-:W-:Y:S01]  /*174e0*/  IADD3 R31, R9.reuse, 0x100000, RZ ;  /* 0x00100000091f7810 */ /* 0x040fe20007ffe0ff */
[C---:B------:R-:W-:Y:S01]  /*174f0*/  VIADD R30, R9.reuse, 0x100000 ;  /* 0x00100000091e7836 */ /* 0x040fe20000000000 */
[C---:B------:R-:W-:Y:S01]  /*17500*/  IADD3 R28, R9.reuse, 0x100000, RZ ;  /* 0x00100000091c7810 */ /* 0x040fe20007ffe0ff */
[----:B------:R-:W-:-:S02]  /*17510*/  VIADD R29, R9, 0x100000 ;  /* 0x00100000091d7836 */ /* 0x000fc40000000000 */
[C---:B------:R-:W-:Y:S02]  /*17520*/  VIADD R39, R9.reuse, 0x100000 ;  /* 0x0010000009277836 */ /* 0x040fe40000000000 */
[C---:B------:R-:W-:Y:S01]  /*17530*/  VIADD R38, R9.reuse, 0x100000 ;  /* 0x0010000009267836 */ /* 0x040fe20000000000 */
[C---:B------:R-:W-:Y:S01]  /*17540*/  IADD3 R46, R9.reuse, 0x100000, RZ ;  /* 0x00100000092e7810 */ /* 0x040fe20007ffe0ff */
[C---:B------:R-:W-:Y:S02]  /*17550*/  VIADD R47, R9.reuse, 0x100000 ;  /* 0x00100000092f7836 */ /* 0x040fe40000000000 */
[C---:B------:R-:W-:Y:S02]  /*17560*/  VIADD R45, R9.reuse, 0x100000 ;  /* 0x00100000092d7836 */ /* 0x040fe40000000000 */
[C---:B------:R-:W-:Y:S01]  /*17570*/  VIADD R44, R9.reuse, 0x100000 ;  /* 0x00100000092c7836 */ /* 0x040fe20000000000 */
[C---:B------:R-:W-:Y:S01]  /*17580*/  IADD3 R55, R9.reuse, 0x100000, RZ ;  /* 0x0010000009377810 */ /* 0x040fe20007ffe0ff */
[C---:B------:R-:W-:Y:S01]  /*17590*/  VIADD R54, R9.reuse, 0x100000 ;  /* 0x0010000009367836 */ /* 0x040fe20000000000 */
[----:B------:R-:W-:Y:S01]  /*175a0*/  IADD3 R52, R9, 0x100000, RZ ;  /* 0x0010000009347810 */ /* 0x000fe20007ffe0ff */
[----:B--2---:R-:W-:-:S04]  /*175b0*/  IMAD.WIDE R20, R4, 0x4, R24 ;  /* 0x0000000404147825 */ /* 0x004fc800078e0218 */
[C---:B------:R-:W-:Y:S01]  /*175c0*/  VIADD R53, R9.reuse, 0x100000 ;  /* 0x0010000009357836 */ /* 0x040fe20000000000 */
[----:B------:R2:W-:Y:S01]  /*175d0*/  LDGSTS.E [R31+-0x6d800], desc[UR16][R20.64], P4 ;  /* 0x92800000141f7fae */ /* 0x0005e2000a121850 */
[C---:B----4-:R-:W-:Y:S01]  /*175e0*/  IMAD.WIDE R22, R4.reuse, 0x4, R238 ;  /* 0x0000000404167825 */ /* 0x050fe200078e02ee */
[----:B------:R-:W-:Y:S01]  /*175f0*/  IADD3 R61, R9, 0x100000, RZ ;  /* 0x00100000093d7810 */ /* 0x000fe20007ffe0ff */
[----:B-1----:R-:W1:Y:S01]  /*17600*/  LDC R19, c[0x0][0x230] ;  /* 0x00008c00ff137b82 */ /* 0x002e620000000800 */
[----:B------:R-:W4:Y:S01]  /*17610*/  LDL.LU.64 R238, [R1+0x618] ;  /* 0x0006180001ee7983 */ /* 0x000f220000300a00 */
[----:B------:R-:W-:-:S03]  /*17620*/  IMAD.WIDE R24, R4, 0x4, R240 ;  /* 0x0000000404187825 */ /* 0x000fc600078e02f0 */
[----:B------:R-:W4:Y:S01]  /*17630*/  LDL.LU.64 R240, [R1+0x5f8] ;  /* 0x0005f80001f07983 */ /* 0x000f220000300a00 */
[----:B------:R-:W-:-:S04]  /*17640*/  IMAD.WIDE R26, R4, 0x4, R36 ;  /* 0x00000004041a7825 */ /* 0x000fc800078e0224 */
[C---:B------:R-:W-:Y:S01]  /*17650*/  VIADD R63, R9.reuse, 0x100000 ;  /* 0x00100000093f7836 */ /* 0x040fe20000000000 */
[----:B------:R-:W4:Y:S01]  /*17660*/  LDL.LU.64 R40, [R1+0x5d8] ;  /* 0x0005d80001287983 */ /* 0x000f220000300a00 */
[C---:B------:R-:W-:Y:S02]  /*17670*/  VIADD R62, R9.reuse, 0x100000 ;  /* 0x00100000093e7836 */ /* 0x040fe40000000000 */
[C---:B------:R-:W-:Y:S01]  /*17680*/  VIADD R60, R9.reuse, 0x100000 ;  /* 0x00100000093c7836 */ /* 0x040fe20000000000 */
[----:B------:R-:W4:Y:S01]  /*17690*/  LDL.LU.64 R42, [R1+0x5b8] ;  /* 0x0005b800012a7983 */ /* 0x000f220000300a00 */
[C---:B------:R-:W-:Y:S01]  /*176a0*/  VIADD R67, R9.reuse, 0x100000 ;  /* 0x0010000009437836 */ /* 0x040fe20000000000 */
[----:B------:R-:W-:Y:S01]  /*176b0*/  IADD3 R66, R9, 0x100000, RZ ;  /* 0x0010000009427810 */ /* 0x000fe20007ffe0ff */
[C---:B------:R-:W-:Y:S01]  /*176c0*/  VIADD R65, R5.reuse, 0x100000 ;  /* 0x0010000005417836 */ /* 0x040fe20000000000 */
[----:B------:R2:W-:Y:S01]  /*176d0*/  STL.64 [R1+0xe30], R20 ;  /* 0x000e301401007387 */ /* 0x0005e20000100a00 */
[C---:B------:R-:W-:Y:S01]  /*176e0*/  VIADD R64, R5.reuse, 0x100000 ;  /* 0x0010000005407836 */ /* 0x040fe20000000000 */
[C---:B------:R-:W-:Y:S01]  /*176f0*/  IADD3 R69, R5.reuse, 0x100000, RZ ;  /* 0x0010000005457810 */ /* 0x040fe20007ffe0ff */
[C---:B------:R-:W-:Y:S01]  /*17700*/  VIADD R68, R5.reuse, 0x100000 ;  /* 0x0010000005447836 */ /* 0x040fe20000000000 */
[----:B------:R-:W-:Y:S01]  /*17710*/  STL.64 [R1+0xe38], R22 ;  /* 0x000e381601007387 */ /* 0x000fe20000100a00 */
[----:B------:R-:W-:-:S02]  /*17720*/  VIADD R77, R5, 0x100000 ;  /* 0x00100000054d7836 */ /* 0x000fc40000000000 */
[C---:B------:R-:W-:Y:S01]  /*17730*/  VIADD R76, R5.reuse, 0x100000 ;  /* 0x00100000054c7836 */ /* 0x040fe20000000000 */
[----:B------:R-:W-:Y:S01]  /*17740*/  STL.64 [R1+0xe40], R24 ;  /* 0x000e401801007387 */ /* 0x000fe20000100a00 */
[C---:B------:R-:W-:Y:S01]  /*17750*/  VIADD R85, R5.reuse, 0x100000 ;  /* 0x0010000005557836 */ /* 0x040fe20000000000 */
[C---:B------:R-:W-:Y:S01]  /*17760*/  IADD3 R84, R5.reuse, 0x100000, RZ ;  /* 0x0010000005547810 */ /* 0x040fe20007ffe0ff */
[C---:B------:R-:W-:Y:S01]  /*17770*/  VIADD R83, R5.reuse, 0x100000 ;  /* 0x0010000005537836 */ /* 0x040fe20000000000 */
[----:B------:R-:W-:Y:S01]  /*17780*/  STL.64 [R1+0xe48], R26 ;  /* 0x000e481a01007387 */ /* 0x000fe20000100a00 */
[C---:B------:R-:W-:Y:S01]  /*17790*/  VIADD R82, R5.reuse, 0x100000 ;  /* 0x0010000005527836 */ /* 0x040fe20000000000 */
[C---:B------:R-:W-:Y:S01]  /*177a0*/  IADD3 R93, R5.reuse, 0x100000, RZ ;  /* 0x00100000055d7810 */ /* 0x040fe20007ffe0ff */
[----:B------:R-:W-:Y:S01]  /*177b0*/  VIADD R92, R5, 0x100000 ;  /* 0x00100000055c7836 */ /* 0x000fe20000000000 */
[----:B------:R-:W-:Y:S01]  /*177c0*/  LDGSTS.E [R30+-0x6d400], desc[UR16][R22.64], P4 ;  /* 0x92c00000161e7fae */ /* 0x000fe2000a121850 */
[C---:B------:R-:W-:Y:S01]  /*177d0*/  IADD3 R37, R9.reuse, 0x100000, RZ ;  /* 0x0010000009257810 */ /* 0x040fe20007ffe0ff */
[----:B------:R-:W-:Y:S01]  /*177e0*/  VIADD R36, R9, 0x100000 ;  /* 0x0010000009247836 */ /* 0x000fe20000000000 */
[C---:B------:R-:W-:Y:S01]  /*177f0*/  IADD3 R90, R5.reuse, 0x100000, RZ ;  /* 0x00100000055a7810 */ /* 0x040fe20007ffe0ff */
[----:B------:R-:W4:Y:S01]  /*17800*/  LDL.LU.64 R228, [R1+0x598] ;  /* 0x0005980001e47983 */ /* 0x000f220000300a00 */
[----:B------:R-:W-:-:S02]  /*17810*/  VIADD R91, R5, 0x100000 ;  /* 0x00100000055b7836 */ /* 0x000fc40000000000 */
[C---:B------:R-:W-:Y:S01]  /*17820*/  VIADD R101, R5.reuse, 0x100000 ;  /* 0x0010000005657836 */ /* 0x040fe20000000000 */
[----:B------:R-:W4:Y:S01]  /*17830*/  LDL.LU.64 R230, [R1+0x578] ;  /* 0x0005780001e67983 */ /* 0x000f220000300a00 */
[C---:B------:R-:W-:Y:S01]  /*17840*/  VIADD R100, R5.reuse, 0x100000 ;  /* 0x0010000005647836 */ /* 0x040fe20000000000 */
[C---:B------:R-:W-:Y:S01]  /*17850*/  IADD3 R99, R5.reuse, 0x100000, RZ ;  /* 0x0010000005637810 */ /* 0x040fe20007ffe0ff */
[C---:B------:R-:W-:Y:S01]  /*17860*/  VIADD R98, R5.reuse, 0x100000 ;  /* 0x0010000005627836 */ /* 0x040fe20000000000 */
[----:B------:R-:W-:Y:S01]  /*17870*/  LDGSTS.E [R29+-0x6d000], desc[UR16][R24.64], P4 ;  /* 0x93000000181d7fae */ /* 0x000fe2000a121850 */
[C---:B------:R-:W-:Y:S01]  /*17880*/  VIADD R109, R5.reuse, 0x100000 ;  /* 0x00100000056d7836 */ /* 0x040fe20000000000 */
[C---:B------:R-:W-:Y:S01]  /*17890*/  IADD3 R108, R5.reuse, 0x100000, RZ ;  /* 0x00100000056c7810 */ /* 0x040fe20007ffe0ff */
[C---:B------:R-:W-:Y:S01]  /*178a0*/  VIADD R107, R5.reuse, 0x100000 ;  /* 0x00100000056b7836 */ /* 0x040fe20000000000 */
[----:B------:R3:W-:Y:S01]  /*178b0*/  LDGSTS.E [R28+-0x6cc00], desc[UR16][R26.64], P4 ;  /* 0x934000001a1c7fae */ /* 0x0007e2000a121850 */
[C---:B------:R-:W-:Y:S01]  /*178c0*/  VIADD R106, R5.reuse, 0x100000 ;  /* 0x00100000056a7836 */ /* 0x040fe20000000000 */
[C---:B------:R-:W-:Y:S01]  /*178d0*/  IADD3 R117, R5.reuse, 0x100000, RZ ;  /* 0x0010000005757810 */ /* 0x040fe20007ffe0ff */
[C---:B------:R-:W-:Y:S01]  /*178e0*/  VIADD R116, R5.reuse, 0x100000 ;  /* 0x0010000005747836 */ /* 0x040fe20000000000 */
[C---:B------:R-:W-:Y:S01]  /*178f0*/  IADD3 R114, R5.reuse, 0x100000, RZ ;  /* 0x0010000005727810 */ /* 0x040fe20007ffe0ff */
[----:B------:R-:W-:-:S02]  /*17900*/  VIADD R115, R5, 0x100000 ;  /* 0x0010000005737836 */ /* 0x000fc40000000000 */
[----:B------:R-:W-:Y:S01]  /*17910*/  VIADD R121, R5, 0x100000 ;  /* 0x0010000005797836 */ /* 0x000fe20000000000 */
[----:B------:R-:W-:Y:S01]  /*17920*/  IADD3 R119, R3, 0x100000, RZ ;  /* 0x0010000003777810 */ /* 0x000fe20007ffe0ff */
[----:B------:R-:W-:Y:S02]  /*17930*/  VIADD R120, R5, 0x100000 ;  /* 0x0010000005787836 */ /* 0x000fe40000000000 */
[C---:B------:R-:W-:Y:S01]  /*17940*/  VIADD R118, R3.reuse, 0x100000 ;  /* 0x0010000003767836 */ /* 0x040fe20000000000 */
[C---:B------:R-:W-:Y:S01]  /*17950*/  IADD3 R131, R3.reuse, 0x100000, RZ ;  /* 0x0010000003837810 */ /* 0x040fe20007ffe0ff */
[C---:B------:R-:W-:Y:S02]  /*17960*/  VIADD R130, R3.reuse, 0x100000 ;  /* 0x0010000003827836 */ /* 0x040fe40000000000 */
[C---:B------:R-:W-:Y:S02]  /*17970*/  VIADD R139, R3.reuse, 0x100000 ;  /* 0x00100000038b7836 */ /* 0x040fe40000000000 */
[C---:B------:R-:W-:Y:S01]  /*17980*/  VIADD R138, R3.reuse, 0x100000 ;  /* 0x00100000038a7836 */ /* 0x040fe20000000000 */
[C---:B------:R-:W-:Y:S01]  /*17990*/  IADD3 R137, R3.reuse, 0x100000, RZ ;  /* 0x0010000003897810 */ /* 0x040fe20007ffe0ff */
[C---:B------:R-:W-:Y:S01]  /*179a0*/  VIADD R136, R3.reuse, 0x100000 ;  /* 0x0010000003887836 */ /* 0x040fe20000000000 */
[C---:B------:R-:W-:Y:S01]  /*179b0*/  IADD3 R146, R3.reuse, 0x100000, RZ ;  /* 0x0010000003927810 */ /* 0x040fe20007ffe0ff */
[----:B------:R-:W-:-:S02]  /*179c0*/  VIADD R147, R3, 0x100000 ;  /* 0x0010000003937836 */ /* 0x000fc40000000000 */
[C---:B------:R-:W-:Y:S02]  /*179d0*/  VIADD R145, R3.reuse, 0x100000 ;  /* 0x0010000003917836 */ /* 0x040fe40000000000 */
[C---:B------:R-:W-:Y:S01]  /*179e0*/  VIADD R144, R3.reuse, 0x100000 ;  /* 0x0010000003907836 */ /* 0x040fe20000000000 */
[C---:B------:R-:W-:Y:S01]  /*179f0*/  IADD3 R155, R3.reuse, 0x100000, RZ ;  /* 0x00100000039b7810 */ /* 0x040fe20007ffe0ff */
[C---:B------:R-:W-:Y:S01]  /*17a00*/  VIADD R154, R3.reuse, 0x100000 ;  /* 0x00100000039a7836 */ /* 0x040fe20000000000 */
[C---:B------:R-:W-:Y:S01]  /*17a10*/  IADD3 R152, R3.reuse, 0x100000, RZ ;  /* 0x0010000003987810 */ /* 0x040fe20007ffe0ff */
[C---:B------:R-:W-:Y:S02]  /*17a20*/  VIADD R153, R3.reuse, 0x100000 ;  /* 0x0010000003997836 */ /* 0x040fe40000000000 */
[C---:B------:R-:W-:Y:S02]  /*17a30*/  VIADD R163, R3.reuse, 0x100000 ;  /* 0x0010000003a37836 */ /* 0x040fe40000000000 */
[C---:B------:R-:W-:Y:S01]  /*17a40*/  VIADD R162, R3.reuse, 0x100000 ;  /* 0x0010000003a27836 */ /* 0x040fe20000000000 */
[C---:B------:R-:W-:Y:S01]  /*17a50*/  IADD3 R170, R3.reuse, 0x100000, RZ ;  /* 0x0010000003aa7810 */ /* 0x040fe20007ffe0ff */
[----:B------:R-:W-:-:S02]  /*17a60*/  VIADD R171, R3, 0x100000 ;  /* 0x0010000003ab7836 */ /* 0x000fc40000000000 */
[C---:B------:R-:W-:Y:S02]  /*17a70*/  VIADD R169, R3.reuse, 0x100000 ;  /* 0x0010000003a97836 */ /* 0x040fe40000000000 */
[C---:B------:R-:W-:Y:S01]  /*17a80*/  VIADD R168, R3.reuse, 0x100000 ;  /* 0x0010000003a87836 */ /* 0x040fe20000000000 */
[C---:B------:R-:W-:Y:S01]  /*17a90*/  IADD3 R175, R3.reuse, 0x100000, RZ ;  /* 0x0010000003af7810 */ /* 0x040fe20007ffe0ff */
[----:B------:R-:W-:Y:S01]  /*17aa0*/  VIADD R174, R3, 0x100000 ;  /* 0x0010000003ae7836 */ /* 0x000fe20000000000 */
[C---:B------:R-:W-:Y:S01]  /*17ab0*/  IADD3 R172, R0.reuse, 0x100000, RZ ;  /* 0x0010000000ac7810 */ /* 0x040fe20007ffe0ff */
[----:B------:R-:W-:Y:S02]  /*17ac0*/  VIADD R173, R0, 0x100000 ;  /* 0x0010000000ad7836 */ /* 0x000fe40000000000 */
[----:B------:R-:W-:Y:S01]  /*17ad0*/  IMAD.WIDE R6, R4, 0x4, R6 ;  /* 0x0000000404067825 */ /* 0x000fe200078e0206 */
[C---:B------:R-:W-:Y:S01]  /*17ae0*/  IADD3 R184, R0.reuse, 0x100000, RZ ;  /* 0x0010000000b87810 */ /* 0x040fe20007ffe0ff */
[----:B--2---:R-:W2:Y:S02]  /*17af0*/  LDC R21, c[0x0][0x230] ;  /* 0x00008c00ff157b82 */ /* 0x004ea40000000800 */
[C---:B------:R-:W-:Y:S01]  /*17b00*/  VIADD R185, R0.reuse, 0x100000 ;  /* 0x0010000000b97836 */ /* 0x040fe20000000000 */
[C---:B------:R-:W-:Y:S01]  /*17b10*/  IADD3 R193, R0.reuse, 0x100000, RZ ;  /* 0x0010000000c17810 */ /* 0x040fe20007ffe0ff */
[C---:B------:R-:W-:Y:S01]  /*17b20*/  VIADD R192, R0.reuse, 0x100000 ;  /* 0x0010000000c07836 */ /* 0x040fe20000000000 */
[C---:B------:R-:W-:Y:S01]  /*17b30*/  IADD3 R208, R0.reuse, 0x100000, RZ ;  /* 0x0010000000d07810 */ /* 0x040fe20007ffe0ff */
[----:B------:R-:W-:-:S02]  /*17b40*/  VIADD R209, R0, 0x100000 ;  /* 0x0010000000d17836 */ /* 0x000fc40000000000 */
[----:B------:R-:W1:Y:S08]  /*17b50*/  LDC R20, c[0x0][0x230] ;  /* 0x00008c00ff147b82 */ /* 0x000e700000000800 */
[----:B------:R-:W1:Y:S01]  /*17b60*/  LDC R18, c[0x0][0x230] ;  /* 0x00008c00ff127b82 */ /* 0x000e620000000800 */
[----:B---3--:R-:W-:-:S04]  /*17b70*/  IMAD.WIDE R28, R4, 0x4, R34 ;  /* 0x00000004041c7825 */ /* 0x008fc800078e0222 */
[C---:B------:R-:W-:Y:S01]  /*17b80*/  IMAD.WIDE R30, R4.reuse, 0x4, R236 ;  /* 0x00000004041e7825 */ /* 0x040fe200078e02ec */
[----:B------:R-:W-:Y:S04]  /*17b90*/  LDGSTS.E [R39+-0x6c800], desc[UR16][R28.64], P4 ;  /* 0x938000001c277fae */ /* 0x000fe8000a121850 */
[----:B------:R-:W3:Y:S01]  /*17ba0*/  LDL.LU.64 R236, [R1+0x558] ;  /* 0x0005580001ec7983 */ /* 0x000ee20000300a00 */
[----:B------:R-:W-:-:S03]  /*17bb0*/  IMAD.WIDE R32, R4, 0x4, R32 ;  /* 0x0000000404207825 */ /* 0x000fc600078e0220 */
[----:B------:R-:W-:Y:S01]  /*17bc0*/  LDGSTS.E [R38+-0x6c400], desc[UR16][R30.64], P4 ;  /* 0x93c000001e267fae */ /* 0x000fe2000a121850 */
[----:B------:R-:W-:-:S03]  /*17bd0*/  IMAD.WIDE R34, R4, 0x4, R244 ;  /* 0x0000000404227825 */ /* 0x000fc600078e02f4 */
[----:B------:R-:W-:Y:S04]  /*17be0*/  LDGSTS.E [R37+-0x6c000], desc[UR16][R32.64], P4 ;  /* 0x9400000020257fae */ /* 0x000fe8000a121850 */
[----:B------:R-:W2:Y:S04]  /*17bf0*/  LDL.LU.64 R244, [R1+0x538] ;  /* 0x0005380001f47983 */ /* 0x000ea80000300a00 */
[----:B------:R-:W-:Y:S04]  /*17c00*/  STL.64 [R1+0xe50], R28 ;  /* 0x000e501c01007387 */ /* 0x000fe80000100a00 */
[----:B------:R-:W-:Y:S04]  /*17c10*/  STL.64 [R1+0xe58], R30 ;  /* 0x000e581e01007387 */ /* 0x000fe80000100a00 */
[----:B------:R4:W-:Y:S04]  /*17c20*/  LDGSTS.E [R36+-0x6bc00], desc[UR16][R34.64], P4 ;  /* 0x9440000022247fae */ /* 0x0009e8000a121850 */
[----:B------:R-:W-:Y:S04]  /*17c30*/  STL.64 [R1+0xe60], R32 ;  /* 0x000e602001007387 */ /* 0x000fe80000100a00 */
[----:B------:R-:W-:Y:S01]  /*17c40*/  STL.64 [R1+0xe68], R34 ;  /* 0x000e682201007387 */ /* 0x000fe20000100a00 */
[----:B----4-:R-:W-:-:S03]  /*17c50*/  IMAD.WIDE R36, R4, 0x4, R238 ;  /* 0x0000000404247825 */ /* 0x010fc600078e02ee */
[----:B------:R-:W4:Y:S01]  /*17c60*/  LDL.LU.64 R238, [R1+0x518] ;  /* 0x0005180001ee7983 */ /* 0x000f220000300a00 */
[----:B------:R-:W-:-:S03]  /*17c70*/  IMAD.WIDE R38, R4, 0x4, R240 ;  /* 0x0000000404267825 */ /* 0x000fc600078e02f0 */
[----:B------:R-:W4:Y:S01]  /*17c80*/  LDL.LU.64 R240, [R1+0x4f8] ;  /* 0x0004f80001f07983 */ /* 0x000f220000300a00 */
[----:B------:R-:W-:-:S03]  /*17c90*/  IMAD.WIDE R40, R4, 0x4, R40 ;  /* 0x0000000404287825 */ /* 0x000fc600078e0228 */
[----:B------:R-:W4:Y:S01]  /*17ca0*/  LDL.LU.64 R232, [R1+0x4d8] ;  /* 0x0004d80001e87983 */ /* 0x000f220000300a00 */
[----:B------:R-:W-:-:S03]  /*17cb0*/  IMAD.WIDE R42, R4, 0x4, R42 ;  /* 0x00000004042a7825 */ /* 0x000fc600078e022a */
[----:B------:R-:W-:Y:S04]  /*17cc0*/  LDGSTS.E [R47+-0x6b800], desc[UR16][R36.64], P4 ;  /* 0x94800000242f7fae */ /* 0x000fe8000a121850 */
[----:B------:R-:W4:Y:S04]  /*17cd0*/  LDL.LU.64 R58, [R1+0x4b8] ;  /* 0x0004b800013a7983 */ /* 0x000f280000300a00 */
[----:B------:R1:W-:Y:S04]  /*17ce0*/  LDGSTS.E [R46+-0x6b400], desc[UR16][R38.64], P4 ;  /* 0x94c00000262e7fae */ /* 0x0003e8000a121850 */
[----:B------:R-:W-:Y:S04]  /*17cf0*/  LDGSTS.E [R45+-0x6b000], desc[UR16][R40.64], P4 ;  /* 0x95000000282d7fae */ /* 0x000fe8000a121850 */
[----:B------:R1:W-:Y:S02]  /*17d00*/  LDGSTS.E [R44+-0x6ac00], desc[UR16][R42.64], P4 ;  /* 0x954000002a2c7fae */ /* 0x0003e4000a121850 */
[----:B-1----:R-:W-:-:S04]  /*17d10*/  IMAD.WIDE R46, R4, 0x4, R230 ;  /* 0x00000004042e7825 */ /* 0x002fc800078e02e6 */
[C---:B------:R-:W-:Y:S02]  /*17d20*/  IMAD.WIDE R44, R4.reuse, 0x4, R228 ;  /* 0x00000004042c7825 */ /* 0x040fe400078e02e4 */
[----:B------:R-:W4:Y:S04]  /*17d30*/  LDL.LU.64 R228, [R1+0x498] ;  /* 0x0004980001e47983 */ /* 0x000f280000300a00 */
[----:B------:R-:W4:Y:S04]  /*17d40*/  LDL.LU.64 R230, [R1+0x478] ;  /* 0x0004780001e67983 */ /* 0x000f280000300a00 */
[----:B------:R-:W-:Y:S04]  /*17d50*/  LDGSTS.E [R55+-0x6a800], desc[UR16][R44.64], P4 ;  /* 0x958000002c377fae */ /* 0x000fe8000a121850 */
[----:B------:R-:W-:Y:S01]  /*17d60*/  LDGSTS.E [R54+-0x6a400], desc[UR16][R46.64], P4 ;  /* 0x95c000002e367fae */ /* 0x000fe2000a121850 */
[----:B---3--:R-:W-:-:S03]  /*17d70*/  IMAD.WIDE R48, R4, 0x4, R236 ;  /* 0x0000000404307825 */ /* 0x008fc600078e02ec */
[----:B------:R-:W3:Y:S04]  /*17d80*/  LDL.LU.64 R236, [R1+0x838] ;  /* 0x0008380001ec7983 */ /* 0x000ee80000300a00 */
[----:B------:R-:W-:Y:S01]  /*17d90*/  LDGSTS.E [R53+-0x6a000], desc[UR16][R48.64], P4 ;  /* 0x9600000030357fae */ /* 0x000fe2000a121850 */
[----:B--2---:R-:W-:-:S03]  /*17da0*/  IMAD.WIDE R50, R4, 0x4, R244 ;  /* 0x0000000404327825 */ /* 0x004fc600078e02f4 */
[----:B------:R-:W2:Y:S04]  /*17db0*/  LDL.LU.64 R244, [R1+0x820] ;  /* 0x0008200001f47983 */ /* 0x000ea80000300a00 */
[----:B------:R4:W-:Y:S02]  /*17dc0*/  LDGSTS.E [R52+-0x69c00], desc[UR16][R50.64], P4 ;  /* 0x9640000032347fae */ /* 0x0009e4000a121850 */
[C---:B----4-:R-:W-:Y:S02]  /*17dd0*/  IMAD.WIDE R52, R4.reuse, 0x4, R238 ;  /* 0x0000000404347825 */ /* 0x050fe400078e02ee */
[----:B------:R-:W4:Y:S02]  /*17de0*/  LDL.LU.64 R238, [R1+0x808] ;  /* 0x0008080001ee7983 */ /* 0x000f240000300a00 */
[----:B------:R-:W-:-:S02]  /*17df0*/  IMAD.WIDE R54, R4, 0x4, R240 ;  /* 0x0000000404367825 */ /* 0x000fc400078e02f0 */
[----:B------:R-:W4:Y:S02]  /*17e00*/  LDL.LU.64 R240, [R1+0x7f0] ;  /* 0x0007f00001f07983 */ /* 0x000f240000300a00 */
[C---:B------:R-:W-:Y:S02]  /*17e10*/  IMAD.WIDE R56, R4.reuse, 0x4, R232 ;  /* 0x0000000404387825 */ /* 0x040fe400078e02e8 */
[----:B------:R-:W-:Y:S04]  /*17e20*/  LDGSTS.E [R63+-0x69800], desc[UR16][R52.64], P4 ;  /* 0x96800000343f7fae */ /* 0x000fe8000a121850 */
[----:B------:R-:W4:Y:S01]  /*17e30*/  LDL.LU.64 R232, [R1+0x7d0] ;  /* 0x0007d00001e87983 */ /* 0x000f220000300a00 */
[----:B------:R-:W-:-:S03]  /*17e40*/  IMAD.WIDE R58, R4, 0x4, R58 ;  /* 0x00000004043a7825 */ /* 0x000fc600078e023a */
[----:B------:R-:W4:Y:S04]  /*17e50*/  LDL.LU.64 R74, [R1+0x7b0] ;  /* 0x0007b000014a7983 */ /* 0x000f280000300a00 */
[----:B------:R-:W-:Y:S04]  /*17e60*/  LDGSTS.E [R62+-0x69400], desc[UR16][R54.64], P4 ;  /* 0x96c00000363e7fae */ /* 0x000fe8000a121850 */
[----:B------:R-:W-:Y:S04]  /*17e70*/  LDGSTS.E [R61+-0x69000], desc[UR16][R56.64], P4 ;  /* 0x97000000383d7fae */ /* 0x000fe8000a121850 */
[----:B------:R1:W-:Y:S04]  /*17e80*/  LDGSTS.E [R60+-0x68c00], desc[UR16][R58.64], P4 ;  /* 0x974000003a3c7fae */ /* 0x0003e8000a121850 */
[----:B------:R-:W4:Y:S01]  /*17e90*/  LDL.LU.64 R72, [R1+0x790] ;  /* 0x0007900001487983 */ /* 0x000f220000300a00 */
[----:B-1----:R-:W-:-:S03]  /*17ea0*/  IMAD.WIDE R60, R4, 0x4, R228 ;  /* 0x00000004043c7825 */ /* 0x002fc600078e02e4 */
[----:B------:R-:W4:Y:S04]  /*17eb0*/  LDL.LU.64 R228, [R1+0x770] ;  /* 0x0007700001e47983 */ /* 0x000f280000300a00 */
[----:B------:R-:W4:Y:S01]  /*17ec0*/  LDL.LU.64 R70, [R1+0x750] ;  /* 0x0007500001467983 */ /* 0x000f220000300a00 */
[----:B---3--:R-:W-:-:S03]  /*17ed0*/  IMAD.WIDE R14, R4, 0x4, R236 ;  /* 0x00000004040e7825 */ /* 0x008fc600078e02ec */
[----:B------:R1:W-:Y:S04]  /*17ee0*/  LDGSTS.E [R67+-0x68800], desc[UR16][R60.64], P4 ;  /* 0x978000003c437fae */ /* 0x0003e8000a121850 */
[----:B------:R-:W-:Y:S01]  /*17ef0*/  STL.64 [R1+0x40], R14 ;  /* 0x0000400e01007387 */ /* 0x000fe20000100a00 */
[----:B--2---:R-:W-:-:S03]  /*17f00*/  IMAD.WIDE R12, R4, 0x4, R244 ;  /* 0x00000004040c7825 */ /* 0x004fc600078e02f4 */
[----:B------:R-:W2:Y:S04]  /*17f10*/  LDL.LU.64 R244, [R1+0x730] ;  /* 0x0007300001f47983 */ /* 0x000ea80000300a00 */
[----:B------:R4:W-:Y:S04]  /*17f20*/  STL.64 [R1+0x28], R12 ;  /* 0x0000280c01007387 */ /* 0x0009e80000100a00 */
[----:B------:R-:W3:Y:S01]  /*17f30*/  LDL.LU.64 R236, [R1+0x710] ;  /* 0x0007100001ec7983 */ /* 0x000ee20000300a00 */
[----:B------:R-:W-:-:S05]  /*17f40*/  IMAD.WIDE R62, R4, 0x4, R230 ;  /* 0x00000004043e7825 */ /* 0x000fca00078e02e6 */
[----:B------:R1:W-:Y:S04]  /*17f50*/  LDGSTS.E [R66+-0x68400], desc[UR16][R62.64], P4 ;  /* 0x97c000003e427fae */ /* 0x0003e8000a121850 */
[----:B------:R-:W-:Y:S04]  /*17f60*/  LDGSTS.E [R65+-0x6ff00], desc[UR16][R14.64], P4 ;  /* 0x901000000e417fae */ /* 0x000fe8000a121850 */
[----:B------:R4:W-:Y:S01]  /*17f70*/  LDGSTS.E [R64+-0x6fb00], desc[UR16][R12.64], P4 ;  /* 0x905000000c407fae */ /* 0x0009e2000a121850 */
[C---:B-1----:R-:W-:Y:S01]  /*17f80*/  VIADD R67, R5.reuse, 0x100000 ;  /* 0x0010000005437836 */ /* 0x042fe20000000000 */
[----:B------:R-:W-:Y:S01]  /*17f90*/  IADD3 R66, R5, 0x100000, RZ ;  /* 0x0010000005427810 */ /* 0x000fe20007ffe0ff */
[----:B----4-:R-:W-:-:S02]  /*17fa0*/  IMAD.WIDE R12, R4, 0x4, R238 ;  /* 0x00000004040c7825 */ /* 0x010fc400078e02ee */
[----:B------:R-:W4:Y:S02]  /*17fb0*/  LDL.LU.64 R238, [R1+0x6f0] ;  /* 0x0006f00001ee7983 */ /* 0x000f240000300a00 */
[C---:B------:R-:W-:Y:S02]  /*17fc0*/  IMAD.WIDE R240, R4.reuse, 0x4, R240 ;  /* 0x0000000404f07825 */ /* 0x040fe400078e02f0 */
[----:B------:R1:W-:Y:S04]  /*17fd0*/  STL.64 [R1+0x8], R12 ;  /* 0x0000080c01007387 */ /* 0x0003e80000100a00 */
[----:B------:R-:W4:Y:S01]  /*17fe0*/  LDL.LU.64 R230, [R1+0x6d0] ;  /* 0x0006d00001e67983 */ /* 0x000f220000300a00 */
[----:B------:R-:W-:-:S03]  /*17ff0*/  IMAD.WIDE R232, R4, 0x4, R232 ;  /* 0x0000000404e87825 */ /* 0x000fc600078e02e8 */
[----:B------:R-:W4:Y:S01]  /*18000*/  LDL.LU.64 R80, [R1+0x6b0] ;  /* 0x0006b00001507983 */ /* 0x000f220000300a00 */
[----:B------:R-:W-:-:S03]  /*18010*/  IMAD.WIDE R64, R4, 0x4, R74 ;  /* 0x0000000404407825 */ /* 0x000fc600078e024a */
[----:B------:R-:W-:Y:S04]  /*18020*/  LDGSTS.E [R69+-0x6f700], desc[UR16][R12.64], P4 ;  /* 0x909000000c457fae */ /* 0x000fe8000a121850 */
[----:B------:R1:W-:Y:S04]  /*18030*/  LDGSTS.E [R68+-0x6f300], desc[UR16][R240.64], P4 ;  /* 0x90d00000f0447fae */ /* 0x0003e8000a121850 */
[----:B------:R-:W-:Y:S04]  /*18040*/  LDGSTS.E [R67+-0x6ef00], desc[UR16][R232.64], P4 ;  /* 0x91100000e8437fae */ /* 0x000fe8000a121850 */
[----:B------:R-:W4:Y:S01]  /*18050*/  LDL.LU.64 R88, [R1+0x690] ;  /* 0x0006900001587983 */ /* 0x000f220000300a00 */
[----:B------:R-:W-:-:S03]  /*18060*/  IADD3 R75, R5, 0x100000, RZ ;  /* 0x00100000054b7810 */ /* 0x000fc60007ffe0ff */
[----:B------:R1:W-:Y:S01]  /*18070*/  LDGSTS.E [R66+-0x6eb00], desc[UR16][R64.64], P4 ;  /* 0x9150000040427fae */ /* 0x0003e2000a121850 */
[----:B------:R-:W-:Y:S02]  /*18080*/  VIADD R74, R5, 0x100000 ;  /* 0x00100000054a7836 */ /* 0x000fe40000000000 */
[C---:B-1----:R-:W-:Y:S02]  /*18090*/  IMAD.WIDE R68, R4.reuse, 0x4, R228 ;  /* 0x0000000404447825 */ /* 0x042fe400078e02e4 */
[----:B------:R-:W4:Y:S02]  /*180a0*/  LDL.LU.64 R228, [R1+0x670] ;  /* 0x0006700001e47983 */ /* 0x000f240000300a00 */
[C---:B------:R-:W-:Y:S02]  /*180b0*/  IMAD.WIDE R66, R4.reuse, 0x4, R72 ;  /* 0x0000000404427825 */ /* 0x040fe400078e0248 */
[----:B------:R-:W4:Y:S02]  /*180c0*/  LDL.LU.64 R86, [R1+0x650] ;  /* 0x0006500001567983 */ /* 0x000f240000300a00 */
[----:B------:R-:W-:-:S02]  /*180d0*/  IMAD.WIDE R70, R4, 0x4, R70 ;  /* 0x0000000404467825 */ /* 0x000fc400078e0246 */
[----:B------:R-:W-:Y:S04]  /*180e0*/  LDGSTS.E [R77+-0x6e700], desc[UR16][R66.64], P4 ;  /* 0x91900000424d7fae */ /* 0x000fe8000a121850 */
[----:B------:R-:W-:Y:S04]  /*180f0*/  LDGSTS.E [R76+-0x6e300], desc[UR16][R68.64], P4 ;  /* 0x91d00000444c7fae */ /* 0x000fe8000a121850 */
[----:B------:R-:W-:Y:S01]  /*18100*/  LDGSTS.E [R75+-0x6df00], desc[UR16][R70.64], P4 ;  /* 0x92100000464b7fae */ /* 0x000fe2000a121850 */
[----:B--2---:R-:W-:-:S03]  /*18110*/  IMAD.WIDE R72, R4, 0x4, R244 ;  /* 0x0000000404487825 */ /* 0x004fc600078e02f4 */
[----:B------:R-:W2:Y:S04]  /*18120*/  LDL.LU.64 R244, [R1+0x630] ;  /* 0x0006300001f47983 */ /* 0x000ea80000300a00 */
[----:B------:R3:W-:Y:S02]  /*18130*/  LDGSTS.E [R74+-0x6db00], desc[UR16][R72.64], P4 ;  /* 0x92500000484a7fae */ /* 0x0007e4000a121850 */
[C---:B---3--:R-:W-:Y:S02]  /*18140*/  IMAD.WIDE R74, R4.reuse, 0x4, R236 ;  /* 0x00000004044a7825 */ /* 0x048fe400078e02ec */
[----:B------:R-:W3:Y:S04]  /*18150*/  LDL.LU.64 R236, [R1+0x610] ;  /* 0x0006100001ec7983 */ /* 0x000ee80000300a00 */
[----:B------:R-:W-:Y:S01]  /*18160*/  LDGSTS.E [R85+-0x6d700], desc[UR16][R74.64], P4 ;  /* 0x929000004a557fae */ /* 0x000fe2000a121850 */
[----:B----4-:R-:W-:-:S03]  /*18170*/  IMAD.WIDE R76, R4, 0x4, R238 ;  /* 0x00000004044c7825 */ /* 0x010fc600078e02ee */
[----:B------:R-:W4:Y:S04]  /*18180*/  LDL.LU.64 R238, [R1+0x5f0] ;  /* 0x0005f00001ee7983 */ /* 0x000f280000300a00 */
[----:B------:R-:W-:Y:S01]  /*18190*/  LDGSTS.E [R84+-0x6d300], desc[UR16][R76.64], P4 ;  /* 0x92d000004c547fae */ /* 0x000fe2000a121850 */
[----:B------:R-:W-:-:S03]  /*181a0*/  IMAD.WIDE R78, R4, 0x4, R230 ;  /* 0x00000004044e7825 */ /* 0x000fc600078e02e6 */
[----:B------:R-:W4:Y:S01]  /*181b0*/  LDL.LU.64 R230, [R1+0x5d0] ;  /* 0x0005d00001e67983 */ /* 0x000f220000300a00 */
[----:B------:R-:W-:-:S03]  /*181c0*/  IMAD.WIDE R80, R4, 0x4, R80 ;  /* 0x0000000404507825 */ /* 0x000fc600078e0250 */
[----:B------:R-:W4:Y:S04]  /*181d0*/  LDL.LU.64 R96, [R1+0x5b0] ;  /* 0x0005b00001607983 */ /* 0x000f280000300a00 */
[----:B------:R-:W-:Y:S04]  /*181e0*/  LDGSTS.E [R83+-0x6cf00], desc[UR16][R78.64], P4 ;  /* 0x931000004e537fae */ /* 0x000fe8000a121850 */
[----:B------:R-:W4:Y:S04]  /*181f0*/  LDL.LU.64 R104, [R1+0x590] ;  /* 0x0005900001687983 */ /* 0x000f280000300a00 */
[----:B------:R1:W-:Y:S02]  /*18200*/  LDGSTS.E [R82+-0x6cb00], desc[UR16][R80.64], P4 ;  /* 0x9350000050527fae */ /* 0x0003e4000a121850 */
[----:B-1----:R-:W-:-:S05]  /*18210*/  IMAD.WIDE R82, R4, 0x4, R88 ;  /* 0x0000000404527825 */ /* 0x002fca00078e0258 */
[----:B------:R-:W-:Y:S01]  /*18220*/  LDGSTS.E [R93+-0x6c700], desc[UR16][R82.64], P4 ;  /* 0x93900000525d7fae */ /* 0x000fe2000a121850 */
[----:B------:R-:W-:-:S03]  /*18230*/  IMAD.WIDE R84, R4, 0x4, R228 ;  /* 0x0000000404547825 */ /* 0x000fc600078e02e4 */
[----:B------:R-:W4:Y:S01]  /*18240*/  LDL.LU.64 R228, [R1+0x570] ;  /* 0x0005700001e47983 */ /* 0x000f220000300a00 */
[----:B------:R-:W-:-:S03]  /*18250*/  IMAD.WIDE R86, R4, 0x4, R86 ;  /* 0x0000000404567825 */ /* 0x000fc600078e0256 */
[----:B------:R-:W4:Y:S04]  /*18260*/  LDL.LU.64 R102, [R1+0x550] ;  /* 0x0005500001667983 */ /* 0x000f280000300a00 */
[----:B------:R-:W-:Y:S04]  /*18270*/  LDGSTS.E [R92+-0x6c300], desc[UR16][R84.64], P4 ;  /* 0x93d00000545c7fae */ /* 0x000fe8000a121850 */
[----:B------:R-:W-:Y:S01]  /*18280*/  LDGSTS.E [R91+-0x6bf00], desc[UR16][R86.64], P4 ;  /* 0x94100000565b7fae */ /* 0x000fe2000a121850 */
[----:B--2---:R-:W-:-:S03]  /*18290*/  IMAD.WIDE R88, R4, 0x4, R244 ;  /* 0x0000000404587825 */ /* 0x004fc600078e02f4 */
[----:B------:R-:W2:Y:S04]  /*182a0*/  LDL.LU.64 R244, [R1+0x530] ;  /* 0x0005300001f47983 */ /* 0x000ea80000300a00 */
[----:B------:R3:W-:Y:S02]  /*182b0*/  LDGSTS.E [R90+-0x6bb00], desc[UR16][R88.64], P4 ;  /* 0x94500000585a7fae */ /* 0x0007e4000a121850 */
[C---:B---3--:R-:W-:Y:S02]  /*182c0*/  IMAD.WIDE R90, R4.reuse, 0x4, R236 ;  /* 0x00000004045a7825 */ /* 0x048fe400078e02ec */
[----:B------:R-:W3:Y:S04]  /*182d0*/  LDL.LU.64 R236, [R1+0x510] ;  /* 0x0005100001ec7983 */ /* 0x000ee80000300a00 */
        /* <DEDUP_REMOVED lines=17> */
[----:B------:R-:W-:Y:S04]  /*183f0*/  LDGSTS.E [R108+-0x6a300], desc[UR16][R100.64], P4 ;  /* 0x95d00000646c7fae */ /* 0x000fe8000a121850 */
[----:B------:R-:W-:Y:S01]  /*18400*/  LDGSTS.E [R107+-0x69f00], desc[UR16][R102.64], P4 ;  /* 0x96100000666b7fae */ /* 0x000fe2000a121850 */
[----:B--2---:R-:W-:-:S03]  /*18410*/  IMAD.WIDE R104, R4, 0x4, R244 ;  /* 0x0000000404687825 */ /* 0x004fc600078e02f4 */
[----:B------:R-:W2:Y:S04]  /*18420*/  LDL.LU.64 R244, [R1+0x818] ;  /* 0x0008180001f47983 */ /* 0x000ea80000300a00 */
[----:B------:R3:W-:Y:S02]  /*18430*/  LDGSTS.E [R106+-0x69b00], desc[UR16][R104.64], P4 ;  /* 0x96500000686a7fae */ /* 0x0007e4000a121850 */
[C---:B---3--:R-:W-:Y:S02]  /*18440*/  IMAD.WIDE R106, R4.reuse, 0x4, R236 ;  /* 0x00000004046a7825 */ /* 0x048fe400078e02ec */
[----:B------:R-:W3:Y:S02]  /*18450*/  LDL.LU.64 R236, [R1+0x800] ;  /* 0x0008000001ec7983 */ /* 0x000ee40000300a00 */
[----:B------:R-:W-:-:S02]  /*18460*/  IMAD.WIDE R108, R4, 0x4, R110 ;  /* 0x00000004046c7825 */ /* 0x000fc400078e026e */
[----:B------:R-:W-:Y:S04]  /*18470*/  LDGSTS.E [R117+-0x69700], desc[UR16][R106.64], P4 ;  /* 0x969000006a757fae */ /* 0x000fe8000a121850 */
[----:B------:R1:W-:Y:S01]  /*18480*/  LDGSTS.E [R116+-0x69300], desc[UR16][R108.64], P4 ;  /* 0x96d000006c747fae */ /* 0x0003e2000a121850 */
[----:B----4-:R-:W-:-:S03]  /*18490*/  IMAD.WIDE R110, R4, 0x4, R238 ;  /* 0x00000004046e7825 */ /* 0x010fc600078e02ee */
[----:B------:R-:W4:Y:S04]  /*184a0*/  LDL.LU.64 R238, [R1+0x7e8] ;  /* 0x0007e80001ee7983 */ /* 0x000f280000300a00 */
[----:B------:R-:W-:Y:S01]  /*184b0*/  LDGSTS.E [R115+-0x68f00], desc[UR16][R110.64], P4 ;  /* 0x971000006e737fae */ /* 0x000fe2000a121850 */
[----:B------:R-:W-:-:S03]  /*184c0*/  IMAD.WIDE R112, R4, 0x4, R230 ;  /* 0x0000000404707825 */ /* 0x000fc600078e02e6 */
[----:B------:R-:W4:Y:S04]  /*184d0*/  LDL.LU.64 R230, [R1+0x7c8] ;  /* 0x0007c80001e67983 */ /* 0x000f280000300a00 */
[----:B------:R-:W4:Y:S04]  /*184e0*/  LDL.LU.64 R128, [R1+0x7a8] ;  /* 0x0007a80001807983 */ /* 0x000f280000300a00 */
[----:B------:R1:W-:Y:S02]  /*184f0*/  LDGSTS.E [R114+-0x68b00], desc[UR16][R112.64], P4 ;  /* 0x9750000070727fae */ /* 0x0003e4000a121850 */
[----:B-1----:R-:W-:-:S02]  /*18500*/  IMAD.WIDE R116, R4, 0x4, R122 ;  /* 0x0000000404747825 */ /* 0x002fc400078e027a */
[----:B------:R-:W4:Y:S02]  /*18510*/  LDL.LU.64 R126, [R1+0x788] ;  /* 0x00078800017e7983 */ /* 0x000f240000300a00 */
[----:B------:R-:W-:-:S05]  /*18520*/  IMAD.WIDE R114, R4, 0x4, R124 ;  /* 0x0000000404727825 */ /* 0x000fca00078e027c */
[----:B------:R-:W-:Y:S04]  /*18530*/  LDGSTS.E [R121+-0x68700], desc[UR16][R114.64], P4 ;  /* 0x9790000072797fae */ /* 0x000fe8000a121850 */
[----:B------:R-:W-:Y:S01]  /*18540*/  LDGSTS.E [R120+-0x68300], desc[UR16][R116.64], P4 ;  /* 0x97d0000074787fae */ /* 0x000fe2000a121850 */
[----:B------:R-:W-:-:S03]  /*18550*/  IMAD.WIDE R14, R4, 0x4, R228 ;  /* 0x00000004040e7825 */ /* 0x000fc600078e02e4 */
[----:B------:R-:W4:Y:S04]  /*18560*/  LDL.LU.64 R228, [R1+0x768] ;  /* 0x0007680001e47983 */ /* 0x000f280000300a00 */
[----:B------:R-:W4:Y:S04]  /*18570*/  LDL.LU.64 R124, [R1+0x748] ;  /* 0x00074800017c7983 */ /* 0x000f280000300a00 */
[----:B------:R1:W-:Y:S04]  /*18580*/  STL.64 [R1+0x38], R14 ;  /* 0x0000380e01007387 */ /* 0x0003e80000100a00 */
[----:B------:R1:W-:Y:S01]  /*18590*/  LDGSTS.E [R119+-0x6fe00], desc[UR16][R14.64], P4 ;  /* 0x902000000e777fae */ /* 0x0003e2000a121850 */
[----:B--2---:R-:W-:Y:S01]  /*185a0*/  IMAD.WIDE R12, R4, 0x4, R244 ;  /* 0x00000004040c7825 */ /* 0x004fe200078e02f4 */
[----:B------:R-:W-:-:S02]  /*185b0*/  IADD3 R122, R3, 0x100000, RZ ;  /* 0x00100000037a7810 */ /* 0x000fc40007ffe0ff */
[----:B------:R-:W2:Y:S01]  /*185c0*/  LDL.LU.64 R244, [R1+0x728] ;  /* 0x0007280001f47983 */ /* 0x000ea20000300a00 */
[----:B-1----:R-:W1:Y:S03]  /*185d0*/  LDC R15, c[0x0][0x230] ;  /* 0x00008c00ff0f7b82 */ /* 0x002e660000000800 */
[----:B------:R3:W-:Y:S04]  /*185e0*/  STL.64 [R1+0x20], R12 ;  /* 0x0000200c01007387 */ /* 0x0007e80000100a00 */
[----:B------:R3:W-:Y:S01]  /*185f0*/  LDGSTS.E [R118+-0x6fa00], desc[UR16][R12.64], P4 ;  /* 0x906000000c767fae */ /* 0x0007e2000a121850 */
[----:B------:R-:W-:Y:S01]  /*18600*/  VIADD R123, R3, 0x100000 ;  /* 0x00100000037b7836 */ /* 0x000fe20000000000 */
[----:B------:R-:W1:Y:S02]  /*18610*/  LDC R14, c[0x0][0x230] ;  /* 0x00008c00ff0e7b82 */ /* 0x000e640000000800 */
[----:B------:R-:W2:Y:S01]  /*18620*/  LDL.LU.64 R142, [R1+0x708] ;  /* 0x00070800018e7983 */ /* 0x000ea20000300a00 */
[----:B---3--:R-:W-:-:S03]  /*18630*/  IMAD.WIDE R12, R4, 0x4, R236 ;  /* 0x00000004040c7825 */ /* 0x008fc600078e02ec */
[----:B------:R-:W3:Y:S04]  /*18640*/  LDL.LU.64 R236, [R1+0x6e8] ;  /* 0x0006e80001ec7983 */ /* 0x000ee80000300a00 */
[----:B------:R1:W-:Y:S04]  /*18650*/  STL.64 [R1], R12 ;  /* 0x0000000c01007387 */ /* 0x0003e80000100a00 */
[----:B------:R-:W3:Y:S04]  /*18660*/  LDL.LU.64 R132, [R1+0x6c8] ;  /* 0x0006c80001847983 */ /* 0x000ee80000300a00 */
[----:B------:R-:W3:Y:S04]  /*18670*/  LDL.LU.64 R134, [R1+0x6a8] ;  /* 0x0006a80001867983 */ /* 0x000ee80000300a00 */
[----:B------:R-:W3:Y:S04]  /*18680*/  LDL.LU.64 R140, [R1+0x688] ;  /* 0x00068800018c7983 */ /* 0x000ee80000300a00 */
[----:B------:R-:W3:Y:S01]  /*18690*/  LDL.LU.64 R248, [R1+0x668] ;  /* 0x0006680001f87983 */ /* 0x000ee20000300a00 */
[----:B------:R-:W-:-:S02]  /*186a0*/  VIADD R121, R3, 0x100000 ;  /* 0x0010000003797836 */ /* 0x000fc40000000000 */
[----:B------:R-:W-:Y:S01]  /*186b0*/  VIADD R120, R3, 0x100000 ;  /* 0x0010000003787836 */ /* 0x000fe20000000000 */
[----:B------:R-:W-:Y:S01]  /*186c0*/  LDGSTS.E [R123+-0x6f600], desc[UR16][R12.64], P4 ;  /* 0x90a000000c7b7fae */ /* 0x000fe2000a121850 */
[----:B----4-:R-:W-:-:S05]  /*186d0*/  IMAD.WIDE R238, R4, 0x4, R238 ;  /* 0x0000000404ee7825 */ /* 0x010fca00078e02ee */
[----:B------:R-:W-:Y:S01]  /*186e0*/  LDGSTS.E [R122+-0x6f200], desc[UR16][R238.64], P4 ;  /* 0x90e00000ee7a7fae */ /* 0x000fe2000a121850 */
[----:B------:R-:W-:-:S04]  /*186f0*/  IMAD.WIDE R230, R4, 0x4, R230 ;  /* 0x0000000404e67825 */ /* 0x000fc800078e02e6 */
[C---:B------:R-:W-:Y:S01]  /*18700*/  IMAD.WIDE R118, R4.reuse, 0x4, R128 ;  /* 0x0000000404767825 */ /* 0x040fe200078e0280 */
[----:B------:R-:W-:Y:S04]  /*18710*/  LDGSTS.E [R121+-0x6ee00], desc[UR16][R230.64], P4 ;  /* 0x91200000e6797fae */ /* 0x000fe8000a121850 */
[----:B------:R4:W-:Y:S01]  /*18720*/  LDGSTS.E [R120+-0x6ea00], desc[UR16][R118.64], P4 ;  /* 0x9160000076787fae */ /* 0x0009e2000a121850 */
[C---:B------:R-:W-:Y:S01]  /*18730*/  VIADD R129, R3.reuse, 0x100000 ;  /* 0x0010000003817836 */ /* 0x040fe20000000000 */
[----:B------:R-:W-:Y:S01]  /*18740*/  IADD3 R128, R3, 0x100000, RZ ;  /* 0x0010000003807810 */ /* 0x000fe20007ffe0ff */
[----:B----4-:R-:W-:-:S05]  /*18750*/  IMAD.WIDE R120, R4, 0x4, R126 ;  /* 0x0000000404787825 */ /* 0x010fca00078e027e */
        /* <DEDUP_REMOVED lines=9> */
[----:B-1----:R-:W-:-:S04]  /*187f0*/  IMAD.WIDE R128, R4, 0x4, R142 ;  /* 0x0000000404807825 */ /* 0x002fc800078e028e */
[C---:B---3--:R-:W-:Y:S01]  /*18800*/  IMAD.WIDE R130, R4.reuse, 0x4, R236 ;  /* 0x0000000404827825 */ /* 0x048fe200078e02ec */
[----:B------:R-:W-:Y:S04]  /*18810*/  LDGSTS.E [R139+-0x6d600], desc[UR16][R128.64], P4 ;  /* 0x92a00000808b7fae */ /* 0x000fe8000a121850 */
[----:B------:R-:W3:Y:S04]  /*18820*/  LDL.LU.64 R236, [R1+0x608] ;  /* 0x0006080001ec7983 */ /* 0x000ee80000300a00 */
[----:B------:R-:W3:Y:S04]  /*18830*/  LDL.LU.64 R160, [R1+0x5e8] ;  /* 0x0005e80001a07983 */ /* 0x000ee80000300a00 */
[----:B------:R-:W3:Y:S04]  /*18840*/  LDL.LU.64 R148, [R1+0x5c8] ;  /* 0x0005c80001947983 */ /* 0x000ee80000300a00 */
[----:B------:R-:W3:Y:S04]  /*18850*/  LDL.LU.64 R150, [R1+0x5a8] ;  /* 0x0005a80001967983 */ /* 0x000ee80000300a00 */
[----:B------:R1:W-:Y:S02]  /*18860*/  LDGSTS.E [R138+-0x6d200], desc[UR16][R130.64], P4 ;  /* 0x92e00000828a7fae */ /* 0x0003e4000a121850 */
[----:B-1----:R-:W-:-:S02]  /*18870*/  IMAD.WIDE R138, R4, 0x4, R248 ;  /* 0x00000004048a7825 */ /* 0x002fc400078e02f8 */
[----:B------:R-:W3:Y:S02]  /*18880*/  LDL.LU.64 R248, [R1+0x588] ;  /* 0x0005880001f87983 */ /* 0x000ee40000300a00 */
[C---:B------:R-:W-:Y:S02]  /*18890*/  IMAD.WIDE R132, R4.reuse, 0x4, R132 ;  /* 0x0000000404847825 */ /* 0x040fe400078e0284 */
[----:B------:R-:W3:Y:S02]  /*188a0*/  LDL.LU.64 R164, [R1+0x568] ;  /* 0x0005680001a47983 */ /* 0x000ee40000300a00 */
[C---:B------:R-:W-:Y:S02]  /*188b0*/  IMAD.WIDE R134, R4.reuse, 0x4, R134 ;  /* 0x0000000404867825 */ /* 0x040fe400078e0286 */
[----:B------:R-:W-:Y:S04]  /*188c0*/  LDGSTS.E [R137+-0x6ce00], desc[UR16][R132.64], P4 ;  /* 0x9320000084897fae */ /* 0x000fe8000a121850 */
[----:B------:R1:W-:Y:S04]  /*188d0*/  LDGSTS.E [R136+-0x6ca00], desc[UR16][R134.64], P4 ;  /* 0x9360000086887fae */ /* 0x0003e8000a121850 */
[----:B------:R-:W3:Y:S04]  /*188e0*/  LDL.LU.64 R156, [R1+0x548] ;  /* 0x00054800019c7983 */ /* 0x000ee80000300a00 */
[----:B------:R-:W3:Y:S01]  /*188f0*/  LDL.LU.64 R158, [R1+0x528] ;  /* 0x00052800019e7983 */ /* 0x000ee20000300a00 */
[----:B-1----:R-:W-:-:S05]  /*18900*/  IMAD.WIDE R136, R4, 0x4, R140 ;  /* 0x0000000404887825 */ /* 0x002fca00078e028c */
[----:B------:R-:W-:Y:S04]  /*18910*/  LDGSTS.E [R147+-0x6c600], desc[UR16][R136.64], P4 ;  /* 0x93a0000088937fae */ /* 0x000fe8000a121850 */
[----:B------:R-:W-:Y:S01]  /*18920*/  LDGSTS.E [R146+-0x6c200], desc[UR16][R138.64], P4 ;  /* 0x93e000008a927fae */ /* 0x000fe2000a121850 */
[----:B----4-:R-:W-:-:S05]  /*18930*/  IMAD.WIDE R140, R4, 0x4, R228 ;  /* 0x00000004048c7825 */ /* 0x010fca00078e02e4 */
[----:B------:R-:W-:Y:S01]  /*18940*/  LDGSTS.E [R145+-0x6be00], desc[UR16][R140.64], P4 ;  /* 0x942000008c917fae */ /* 0x000fe2000a121850 */
[----:B--2---:R-:W-:-:S03]  /*18950*/  IMAD.WIDE R142, R4, 0x4, R244 ;  /* 0x00000004048e7825 */ /* 0x004fc600078e02f4 */
[----:B------:R-:W2:Y:S04]  /*18960*/  LDL.LU.64 R244, [R1+0x508] ;  /* 0x0005080001f47983 */ /* 0x000ea80000300a00 */
[----:B------:R3:W-:Y:S04]  /*18970*/  LDGSTS.E [R144+-0x6ba00], desc[UR16][R142.64], P4 ;  /* 0x946000008e907fae */ /* 0x0007e8000a121850 */
[----:B------:R-:W4:Y:S01]  /*18980*/  LDL.LU.64 R228, [R1+0x4e8] ;  /* 0x0004e80001e47983 */ /* 0x000f220000300a00 */
[----:B---3--:R-:W-:-:S03]  /*18990*/  IMAD.WIDE R144, R4, 0x4, R236 ;  /* 0x0000000404907825 */ /* 0x008fc600078e02ec */
[----:B------:R-:W3:Y:S01]  /*189a0*/  LDL.LU.64 R236, [R1+0x4c8] ;  /* 0x0004c80001ec7983 */ /* 0x000ee20000300a00 */
[----:B------:R-:W-:-:S03]  /*189b0*/  IMAD.WIDE R146, R4, 0x4, R160 ;  /* 0x0000000404927825 */ /* 0x000fc600078e02a0 */
[----:B------:R-:W-:Y:S01]  /*189c0*/  LDGSTS.E [R155+-0x6b600], desc[UR16][R144.64], P4 ;  /* 0x94a00000909b7fae */ /* 0x000fe2000a121850 */
[----:B------:R-:W-:-:S03]  /*189d0*/  IMAD.WIDE R148, R4, 0x4, R148 ;  /* 0x0000000404947825 */ /* 0x000fc600078e0294 */
[----:B------:R-:W-:Y:S01]  /*189e0*/  LDGSTS.E [R154+-0x6b200], desc[UR16][R146.64], P4 ;  /* 0x94e00000929a7fae */ /* 0x000fe2000a121850 */
[----:B------:R-:W-:-:S03]  /*189f0*/  IMAD.WIDE R150, R4, 0x4, R150 ;  /* 0x0000000404967825 */ /* 0x000fc600078e0296 */
[----:B------:R-:W3:Y:S04]  /*18a00*/  LDL.LU.64 R166, [R1+0x4a8] ;  /* 0x0004a80001a67983 */ /* 0x000ee80000300a00 */
[----:B------:R-:W-:Y:S04]  /*18a10*/  LDGSTS.E [R153+-0x6ae00], desc[UR16][R148.64], P4 ;  /* 0x9520000094997fae */ /* 0x000fe8000a121850 */
[----:B------:R-:W3:Y:S04]  /*18a20*/  LDL.LU.64 R178, [R1+0x488] ;  /* 0x0004880001b27983 */ /* 0x000ee80000300a00 */
[----:B------:R1:W-:Y:S04]  /*18a30*/  LDGSTS.E [R152+-0x6aa00], desc[UR16][R150.64], P4 ;  /* 0x9560000096987fae */ /* 0x0003e8000a121850 */
[----:B------:R-:W3:Y:S01]  /*18a40*/  LDL.LU.64 R176, [R1+0x468] ;  /* 0x0004680001b07983 */ /* 0x000ee20000300a00 */
[----:B-1----:R-:W-:-:S03]  /*18a50*/  IMAD.WIDE R152, R4, 0x4, R248 ;  /* 0x0000000404987825 */ /* 0x002fc600078e02f8 */
[----:B------:R-:W3:Y:S01]  /*18a60*/  LDL.LU.64 R248, [R1+0x828] ;  /* 0x0008280001f87983 */ /* 0x000ee20000300a00 */
[C---:B------:R-:W-:Y:S01]  /*18a70*/  IADD3 R161, R3.reuse, 0x100000, RZ ;  /* 0x0010000003a17810 */ /* 0x040fe20007ffe0ff */
[C---:B------:R-:W-:Y:S02]  /*18a80*/  IMAD.WIDE R154, R4.reuse, 0x4, R164 ;  /* 0x00000004049a7825 */ /* 0x040fe400078e02a4 */
[----:B------:R-:W-:Y:S02]  /*18a90*/  LDGSTS.E [R163+-0x6a600], desc[UR16][R152.64], P4 ;  /* 0x95a0000098a37fae */ /* 0x000fe4000a121850 */
[----:B------:R-:W-:Y:S02]  /*18aa0*/  IMAD.WIDE R156, R4, 0x4, R156 ;  /* 0x00000004049c7825 */ /* 0x000fe400078e029c */
[----:B------:R-:W-:Y:S02]  /*18ab0*/  LDGSTS.E [R162+-0x6a200], desc[UR16][R154.64], P4 ;  /* 0x95e000009aa27fae */ /* 0x000fe4000a121850 */
[----:B------:R-:W-:-:S02]  /*18ac0*/  VIADD R160, R3, 0x100000 ;  /* 0x0010000003a07836 */ /* 0x000fc40000000000 */
[C---:B------:R-:W-:Y:S01]  /*18ad0*/  IMAD.WIDE R158, R4.reuse, 0x4, R158 ;  /* 0x00000004049e7825 */ /* 0x040fe200078e029e */
[----:B------:R-:W-:Y:S04]  /*18ae0*/  LDGSTS.E [R161+-0x69e00], desc[UR16][R156.64], P4 ;  /* 0x962000009ca17fae */ /* 0x000fe8000a121850 */
[----:B------:R2:W-:Y:S02]  /*18af0*/  LDGSTS.E [R160+-0x69a00], desc[UR16][R158.64], P4 ;  /* 0x966000009ea07fae */ /* 0x0005e4000a121850 */
[C---:B--2---:R-:W-:Y:S02]  /*18b00*/  IMAD.WIDE R160, R4.reuse, 0x4, R244 ;  /* 0x0000000404a07825 */ /* 0x044fe400078e02f4 */
[----:B------:R-:W2:Y:S04]  /*18b10*/  LDL.LU.64 R244, [R1+0x7f8] ;  /* 0x0007f80001f47983 */ /* 0x000ea80000300a00 */
[----:B------:R-:W-:Y:S01]  /*18b20*/  LDGSTS.E [R171+-0x69600], desc[UR16][R160.64], P4 ;  /* 0x96a00000a0ab7fae */ /* 0x000fe2000a121850 */
[----:B----4-:R-:W-:-:S05]  /*18b30*/  IMAD.WIDE R162, R4, 0x4, R228 ;  /* 0x0000000404a27825 */ /* 0x010fca00078e02e4 */
[----:B------:R-:W-:Y:S01]  /*18b40*/  LDGSTS.E [R170+-0x69200], desc[UR16][R162.64], P4 ;  /* 0x96e00000a2aa7fae */ /* 0x000fe2000a121850 */
[----:B---3--:R-:W-:-:S03]  /*18b50*/  IMAD.WIDE R164, R4, 0x4, R236 ;  /* 0x0000000404a47825 */ /* 0x008fc600078e02ec */
[----:B------:R-:W3:Y:S04]  /*18b60*/  LDL.LU.64 R236, [R1+0x7e0] ;  /* 0x0007e00001ec7983 */ /* 0x000ee80000300a00 */
[----:B------:R-:W4:Y:S04]  /*18b70*/  LDL.LU.64 R228, [R1+0x7c0] ;  /* 0x0007c00001e47983 */ /* 0x000f280000300a00 */
[----:B------:R-:W4:Y:S01]  /*18b80*/  LDL.LU.64 R182, [R1+0x7a0] ;  /* 0x0007a00001b67983 */ /* 0x000f220000300a00 */
[----:B------:R-:W-:-:S03]  /*18b90*/  IMAD.WIDE R166, R4, 0x4, R166 ;  /* 0x0000000404a67825 */ /* 0x000fc600078e02a6 */
[----:B------:R-:W-:Y:S04]  /*18ba0*/  LDGSTS.E [R169+-0x68e00], desc[UR16][R164.64], P4 ;  /* 0x97200000a4a97fae */ /* 0x000fe8000a121850 */
[----:B------:R1:W-:Y:S04]  /*18bb0*/  LDGSTS.E [R168+-0x68a00], desc[UR16][R166.64], P4 ;  /* 0x97600000a6a87fae */ /* 0x0003e8000a121850 */
[----:B------:R-:W4:Y:S04]  /*18bc0*/  LDL.LU.64 R190, [R1+0x780] ;  /* 0x0007800001be7983 */ /* 0x000f280000300a00 */
[----:B------:R-:W4:Y:S01]  /*18bd0*/  LDL.LU.64 R180, [R1+0x760] ;  /* 0x0007600001b47983 */ /* 0x000f220000300a00 */
[----:B-1----:R-:W-:-:S03]  /*18be0*/  IMAD.WIDE R168, R4, 0x4, R178 ;  /* 0x0000000404a87825 */ /* 0x002fc600078e02b2 */
[----:B------:R-:W4:Y:S01]  /*18bf0*/  LDL.LU.64 R178, [R1+0x740] ;  /* 0x0007400001b27983 */ /* 0x000f220000300a00 */
[----:B------:R-:W-:-:S03]  /*18c00*/  IMAD.WIDE R12, R4, 0x4, R248 ;  /* 0x00000004040c7825 */ /* 0x000fc600078e02f8 */
[----:B------:R1:W-:Y:S04]  /*18c10*/  LDGSTS.E [R175+-0x68600], desc[UR16][R168.64], P4 ;  /* 0x97a00000a8af7fae */ /* 0x0003e8000a121850 */
[----:B------:R1:W-:Y:S04]  /*18c20*/  STL.64 [R1+0x30], R12 ;  /* 0x0000300c01007387 */ /* 0x0003e80000100a00 */
[----:B------:R-:W4:Y:S01]  /*18c30*/  LDL.LU.64 R248, [R1+0x720] ;  /* 0x0007200001f87983 */ /* 0x000f220000300a00 */
[----:B------:R-:W-:-:S03]  /*18c40*/  IMAD.WIDE R170, R4, 0x4, R176 ;  /* 0x0000000404aa7825 */ /* 0x000fc600078e02b0 */
[----:B------:R-:W4:Y:S01]  /*18c50*/  LDL.LU.64 R200, [R1+0x700] ;  /* 0x0007000001c87983 */ /* 0x000f220000300a00 */
[C---:B------:R-:W-:Y:S02]  /*18c60*/  VIADD R177, R0.reuse, 0x100000 ;  /* 0x0010000000b17836 */ /* 0x040fe40000000000 */
[----:B------:R-:W-:Y:S01]  /*18c70*/  VIADD R176, R0, 0x100000 ;  /* 0x0010000000b07836 */ /* 0x000fe20000000000 */
[----:B------:R-:W-:Y:S04]  /*18c80*/  LDGSTS.E [R174+-0x68200], desc[UR16][R170.64], P4 ;  /* 0x97e00000aaae7fae */ /* 0x000fe8000a121850 */
[----:B------:R-:W4:Y:S04]  /*18c90*/  LDL.LU.64 R198, [R1+0x6e0] ;  /* 0x0006e00001c67983 */ /* 0x000f280000300a00 */
[----:B------:R1:W-:Y:S04]  /*18ca0*/  LDGSTS.E [R173+-0x6fd00], desc[UR16][R12.64], P4 ;  /* 0x903000000cad7fae */ /* 0x0003e8000a121850 */
[----:B------:R4:W-:Y:S04]  /*18cb0*/  LDGSTS.E [R172+-0x6f900], desc[UR16][R6.64], P4 ;  /* 0x9070000006ac7fae */ /* 0x0009e8000a121850 */
[----:B------:R-:W4:Y:S04]  /*18cc0*/  LDL.LU.64 R186, [R1+0x6c0] ;  /* 0x0006c00001ba7983 */ /* 0x000f280000300a00 */
[----:B------:R-:W4:Y:S01]  /*18cd0*/  LDL.LU.64 R188, [R1+0x6a0] ;  /* 0x0006a00001bc7983 */ /* 0x000f220000300a00 */
[----:B--2---:R-:W-:-:S03]  /*18ce0*/  IMAD.WIDE R244, R4, 0x4, R244 ;  /* 0x0000000404f47825 */ /* 0x004fc600078e02f4 */
[----:B------:R-:W2:Y:S01]  /*18cf0*/  LDL.LU.64 R206, [R1+0x680] ;  /* 0x0006800001ce7983 */ /* 0x000ea20000300a00 */
[----:B---3--:R-:W-:-:S03]  /*18d00*/  IMAD.WIDE R236, R4, 0x4, R236 ;  /* 0x0000000404ec7825 */ /* 0x008fc600078e02ec */
[----:B------:R-:W-:Y:S01]  /*18d10*/  LDGSTS.E [R177+-0x6f500], desc[UR16][R244.64], P4 ;  /* 0x90b00000f4b17fae */ /* 0x000fe2000a121850 */
[----:B-1----:R-:W-:Y:S01]  /*18d20*/  IADD3 R175, R0, 0x100000, RZ ;  /* 0x0010000000af7810 */ /* 0x002fe20007ffe0ff */
[----:B------:R-:W1:Y:S02]  /*18d30*/  LDC R13, c[0x0][0x230] ;  /* 0x00008c00ff0d7b82 */ /* 0x000e640000000800 */
[----:B------:R3:W-:Y:S04]  /*18d40*/  LDGSTS.E [R176+-0x6f100], desc[UR16][R236.64], P4 ;  /* 0x90f00000ecb07fae */ /* 0x0007e8000a121850 */
[----:B------:R-:W2:Y:S01]  /*18d50*/  LDL.LU.64 R196, [R1+0x660] ;  /* 0x0006600001c47983 */ /* 0x000ea20000300a00 */
[----:B----4-:R-:W-:Y:S01]  /*18d60*/  IMAD.WIDE R228, R4, 0x4, R228 ;  /* 0x0000000404e47825 */ /* 0x010fe200078e02e4 */
[C---:B------:R-:W-:Y:S01]  /*18d70*/  IADD3 R24, R0.reuse, 0x100000, RZ ;  /* 0x0010000000187810 */ /* 0x040fe20007ffe0ff */
[----:B------:R-:W4:Y:S01]  /*18d80*/  LDC R12, c[0x0][0x230] ;  /* 0x00008c00ff0c7b82 */ /* 0x000f220000000800 */
[----:B------:R-:W4:Y:S01]  /*18d90*/  LDL.LU.64 R194, [R1+0x640] ;  /* 0x0006400001c27983 */ /* 0x000f220000300a00 */
[----:B------:R-:W-:-:S02]  /*18da0*/  VIADD R174, R0, 0x100000 ;  /* 0x0010000000ae7836 */ /* 0x000fc40000000000 */
[C---:B------:R-:W-:Y:S01]  /*18db0*/  IMAD.WIDE R172, R4.reuse, 0x4, R182 ;  /* 0x0000000404ac7825 */ /* 0x040fe200078e02b6 */
[----:B------:R-:W-:Y:S04]  /*18dc0*/  LDGSTS.E [R175+-0x6ed00], desc[UR16][R228.64], P4 ;  /* 0x91300000e4af7fae */ /* 0x000fe8000a121850 */
[----:B------:R1:W-:Y:S01]  /*18dd0*/  LDGSTS.E [R174+-0x6e900], desc[UR16][R172.64], P4 ;  /* 0x91700000acae7fae */ /* 0x0003e2000a121850 */
[----:B---3--:R-:W-:-:S04]  /*18de0*/  IMAD.WIDE R176, R4, 0x4, R180 ;  /* 0x0000000404b07825 */ /* 0x008fc800078e02b4 */
[C---:B------:R-:W-:Y:S02]  /*18df0*/  IMAD.WIDE R180, R4.reuse, 0x4, R248 ;  /* 0x0000000404b47825 */ /* 0x040fe400078e02f8 */
[----:B------:R-:W3:Y:S04]  /*18e00*/  LDL.LU.64 R248, [R1+0x620] ;  /* 0x0006200001f87983 */ /* 0x000ee80000300a00 */
[----:B------:R-:W4:Y:S04]  /*18e10*/  LDL.LU.64 R216, [R1+0x600] ;  /* 0x0006000001d87983 */ /* 0x000f280000300a00 */
[----:B------:R-:W4:Y:S04]  /*18e20*/  LDL.LU.64 R214, [R1+0x5e0] ;  /* 0x0005e00001d67983 */ /* 0x000f280000300a00 */
[----:B------:R-:W4:Y:S04]  /*18e30*/  LDL.LU.64 R202, [R1+0x5c0] ;  /* 0x0005c00001ca7983 */ /* 0x000f280000300a00 */
[----:B------:R-:W4:Y:S01]  /*18e40*/  LDL.LU.64 R204, [R1+0x5a0] ;  /* 0x0005a00001cc7983 */ /* 0x000f220000300a00 */
[----:B-1----:R-:W-:-:S03]  /*18e50*/  IMAD.WIDE R174, R4, 0x4, R190 ;  /* 0x0000000404ae7825 */ /* 0x002fc600078e02be */
[----:B------:R-:W4:Y:S01]  /*18e60*/  LDL.LU.64 R224, [R1+0x580] ;  /* 0x0005800001e07983 */ /* 0x000f220000300a00 */
[----:B------:R-:W-:Y:S02]  /*18e70*/  VIADD R183, R0, 0x100000 ;  /* 0x0010000000b77836 */ /* 0x000fe40000000000 */
[----:B------:R-:W-:Y:S01]  /*18e80*/  IMAD.WIDE R178, R4, 0x4, R178 ;  /* 0x0000000404b27825 */ /* 0x000fe200078e02b2 */
[----:B------:R-:W-:Y:S03]  /*18e90*/  LDGSTS.E [R185+-0x6e500], desc[UR16][R174.64], P4 ;  /* 0x91b00000aeb97fae */ /* 0x000fe6000a121850 */
[----:B------:R-:W-:Y:S01]  /*18ea0*/  VIADD R182, R0, 0x100000 ;  /* 0x0010000000b67836 */ /* 0x000fe20000000000 */
[----:B------:R1:W-:Y:S04]  /*18eb0*/  LDGSTS.E [R184+-0x6e100], desc[UR16][R176.64], P4 ;  /* 0x91f00000b0b87fae */ /* 0x0003e8000a121850 */
[----:B------:R-:W-:Y:S04]  /*18ec0*/  LDGSTS.E [R183+-0x6dd00], desc[UR16][R178.64], P4 ;  /* 0x92300000b2b77fae */ /* 0x000fe8000a121850 */
[----:B------:R1:W-:Y:S02]  /*18ed0*/  LDGSTS.E [R182+-0x6d900], desc[UR16][R180.64], P4 ;  /* 0x92700000b4b67fae */ /* 0x0003e4000a121850 */
[----:B-1----:R-:W-:-:S02]  /*18ee0*/  IMAD.WIDE R184, R4, 0x4, R198 ;  /* 0x0000000404b87825 */ /* 0x002fc400078e02c6 */
[----:B------:R-:W4:Y:S04]  /*18ef0*/  LDL.LU.64 R234, [R1+0x560] ;  /* 0x0005600001ea7983 */ /* 0x000f280000300a00 */
[----:B------:R-:W4:Y:S01]  /*18f00*/  LDL.LU.64 R210, [R1+0x540] ;  /* 0x0005400001d27983 */ /* 0x000f220000300a00 */
[----:B------:R-:W-:-:S03]  /*18f10*/  IMAD.WIDE R182, R4, 0x4, R200 ;  /* 0x0000000404b67825 */ /* 0x000fc600078e02c8 */
[----:B------:R-:W4:Y:S04]  /*18f20*/  LDL.LU.64 R212, [R1+0x520] ;  /* 0x0005200001d47983 */ /* 0x000f280000300a00 */
[----:B------:R-:W-:Y:S04]  /*18f30*/  LDGSTS.E [R193+-0x6d500], desc[UR16][R182.64], P4 ;  /* 0x92b00000b6c17fae */ /* 0x000fe8000a121850 */
[----:B------:R2:W-:Y:S02]  /*18f40*/  LDGSTS.E [R192+-0x6d100], desc[UR16][R184.64], P4 ;  /* 0x92f00000b8c07fae */ /* 0x0005e4000a121850 */
[----:B--2---:R-:W-:-:S04]  /*18f50*/  IMAD.WIDE R192, R4, 0x4, R196 ;  /* 0x0000000404c07825 */ /* 0x004fc800078e02c4 */
[----:B---3--:R-:W-:Y:S02]  /*18f60*/  IMAD.WIDE R196, R4, 0x4, R248 ;  /* 0x0000000404c47825 */ /* 0x008fe400078e02f8 */
[----:B------:R-:W2:Y:S04]  /*18f70*/  LDL.LU.64 R248, [R1+0x500] ;  /* 0x0005000001f87983 */ /* 0x000ea80000300a00 */
[----:B------:R-:W3:Y:S01]  /*18f80*/  LDL.LU.64 R242, [R1+0x4e0] ;  /* 0x0004e00001f27983 */ /* 0x000ee20000300a00 */
[C---:B------:R-:W-:Y:S01]  /*18f90*/  VIADD R191, R0.reuse, 0x100000 ;  /* 0x0010000000bf7836 */ /* 0x040fe20000000000 */
[----:B------:R-:W-:Y:S01]  /*18fa0*/  IADD3 R190, R0, 0x100000, RZ ;  /* 0x0010000000be7810 */ /* 0x000fe20007ffe0ff */
[----:B------:R-:W-:-:S04]  /*18fb0*/  IMAD.WIDE R186, R4, 0x4, R186 ;  /* 0x0000000404ba7825 */ /* 0x000fc800078e02ba */
[----:B------:R-:W-:Y:S01]  /*18fc0*/  IMAD.WIDE R188, R4, 0x4, R188 ;  /* 0x0000000404bc7825 */ /* 0x000fe200078e02bc */
[----:B------:R-:W-:Y:S01]  /*18fd0*/  LDGSTS.E [R191+-0x6cd00], desc[UR16][R186.64], P4 ;  /* 0x93300000babf7fae */ /* 0x000fe2000a121850 */
[C---:B------:R-:W-:Y:S02]  /*18fe0*/  IADD3 R199, R0.reuse, 0x100000, RZ ;  /* 0x0010000000c77810 */ /* 0x040fe40007ffe0ff */
[C---:B------:R-:W-:Y:S01]  /*18ff0*/  VIADD R201, R0.reuse, 0x100000 ;  /* 0x0010000000c97836 */ /* 0x040fe20000000000 */
[----:B------:R1:W-:Y:S01]  /*19000*/  LDGSTS.E [R190+-0x6c900], desc[UR16][R188.64], P4 ;  /* 0x93700000bcbe7fae */ /* 0x0003e2000a121850 */
[----:B------:R-:W-:Y:S02]  /*19010*/  VIADD R200, R0, 0x100000 ;  /* 0x0010000000c87836 */ /* 0x000fe40000000000 */
[----:B----4-:R-:W-:Y:S01]  /*19020*/  IMAD.WIDE R194, R4, 0x4, R194 ;  /* 0x0000000404c27825 */ /* 0x010fe200078e02c2 */
[----:B------:R-:W4:Y:S03]  /*19030*/  LDL.LU.64 R218, [R1+0x4c0] ;  /* 0x0004c00001da7983 */ /* 0x000f260000300a00 */
[----:B------:R-:W-:Y:S01]  /*19040*/  VIADD R198, R0, 0x100000 ;  /* 0x0010000000c67836 */ /* 0x000fe20000000000 */
[----:B------:R-:W4:Y:S01]  /*19050*/  LDL.LU.64 R220, [R1+0x4a0] ;  /* 0x0004a00001dc7983 */ /* 0x000f220000300a00 */
[----:B-1----:R-:W-:-:S03]  /*19060*/  IMAD.WIDE R190, R4, 0x4, R206 ;  /* 0x0000000404be7825 */ /* 0x002fc600078e02ce */
[----:B------:R-:W4:Y:S04]  /*19070*/  LDL.LU.64 R222, [R1+0x480] ;  /* 0x0004800001de7983 */ /* 0x000f280000300a00 */
[----:B------:R-:W-:Y:S04]  /*19080*/  LDGSTS.E [R201+-0x6c500], desc[UR16][R190.64], P4 ;  /* 0x93b00000bec97fae */ /* 0x000fe8000a121850 */
[----:B------:R1:W-:Y:S04]  /*19090*/  LDGSTS.E [R200+-0x6c100], desc[UR16][R192.64], P4 ;  /* 0x93f00000c0c87fae */ /* 0x0003e8000a121850 */
[----:B------:R-:W-:Y:S01]  /*190a0*/  LDGSTS.E [R199+-0x6bd00], desc[UR16][R194.64], P4 ;  /* 0x94300000c2c77fae */ /* 0x000fe2000a121850 */
[----:B------:R-:W-:-:S03]  /*190b0*/  VIADD R207, R0, 0x100000 ;  /* 0x0010000000cf7836 */ /* 0x000fc60000000000 */
[----:B------:R1:W-:Y:S01]  /*190c0*/  LDGSTS.E [R198+-0x6b900], desc[UR16][R196.64], P4 ;  /* 0x94700000c4c67fae */ /* 0x0003e2000a121850 */
[----:B------:R-:W-:-:S04]  /*190d0*/  IMAD.WIDE R202, R4, 0x4, R202 ;  /* 0x0000000404ca7825 */ /* 0x000fc800078e02ca */
[----:B-1----:R-:W-:-:S04]  /*190e0*/  IMAD.WIDE R200, R4, 0x4, R214 ;  /* 0x0000000404c87825 */ /* 0x002fc800078e02d6 */
[----:B------:R-:W-:Y:S02]  /*190f0*/  VIADD R206, R0, 0x100000 ;  /* 0x0010000000ce7836 */ /* 0x000fe40000000000 */
[----:B------:R-:W-:-:S04]  /*19100*/  IMAD.WIDE R198, R4, 0x4, R216 ;  /* 0x0000000404c67825 */ /* 0x000fc800078e02d8 */
[----:B------:R-:W-:Y:S01]  /*19110*/  IMAD.WIDE R204, R4, 0x4, R204 ;  /* 0x0000000404cc7825 */ /* 0x000fe200078e02cc */
[----:B------:R-:W-:Y:S04]  /*19120*/  LDGSTS.E [R209+-0x6b500], desc[UR16][R198.64], P4 ;  /* 0x94b00000c6d17fae */ /* 0x000fe8000a121850 */
[----:B------:R-:W-:Y:S04]  /*19130*/  LDGSTS.E [R208+-0x6b100], desc[UR16][R200.64], P4 ;  /* 0x94f00000c8d07fae */ /* 0x000fe8000a121850 */
[----:B------:R-:W-:Y:S04]  /*19140*/  LDGSTS.E [R207+-0x6ad00], desc[UR16][R202.64], P4 ;  /* 0x95300000cacf7fae */ /* 0x000fe8000a121850 */
[----:B------:R1:W-:Y:S01]  /*19150*/  LDGSTS.E [R206+-0x6a900], desc[UR16][R204.64], P4 ;  /* 0x95700000ccce7fae */ /* 0x0003e2000a121850 */
[C---:B------:R-:W-:Y:S01]  /*19160*/  IADD3 R217, R0.reuse, 0x100000, RZ ;  /* 0x0010000000d97810 */ /* 0x040fe20007ffe0ff */
[----:B------:R-:W-:-:S02]  /*19170*/  VIADD R216, R0, 0x100000 ;  /* 0x0010000000d87836 */ /* 0x000fc40000000000 */
[C---:B-1----:R-:W-:Y:S02]  /*19180*/  IMAD.WIDE R206, R4.reuse, 0x4, R224 ;  /* 0x0000000404ce7825 */ /* 0x042fe400078e02e0 */
[----:B------:R-:W4:Y:S02]  /*19190*/  LDL.LU.64 R224, [R1+0x460] ;  /* 0x0004600001e07983 */ /* 0x000f240000300a00 */
[----:B------:R-:W-:Y:S01]  /*191a0*/  IMAD.WIDE R208, R4, 0x4, R234 ;  /* 0x0000000404d07825 */ /* 0x000fe200078e02ea */
[C---:B------:R-:W-:Y:S01]  /*191b0*/  IADD3 R214, R0.reuse, 0x100000, RZ ;  /* 0x0010000000d67810 */ /* 0x040fe20007ffe0ff */
[----:B------:R-:W-:Y:S02]  /*191c0*/  LDGSTS.E [R217+-0x6a500], desc[UR16][R206.64], P4 ;  /* 0x95b00000ced97fae */ /* 0x000fe4000a121850 */
[----:B------:R-:W-:Y:S02]  /*191d0*/  VIADD R215, R0, 0x100000 ;  /* 0x0010000000d77836 */ /* 0x000fe40000000000 */
[C---:B------:R-:W-:Y:S01]  /*191e0*/  IMAD.WIDE R210, R4.reuse, 0x4, R210 ;  /* 0x0000000404d27825 */ /* 0x040fe200078e02d2 */
[----:B------:R-:W-:Y:S03]  /*191f0*/  LDGSTS.E [R216+-0x6a100], desc[UR16][R208.64], P4 ;  /* 0x95f00000d0d87fae */ /* 0x000fe6000a121850 */
[C---:B------:R-:W-:Y:S01]  /*19200*/  IMAD.WIDE R212, R4.reuse, 0x4, R212 ;  /* 0x0000000404d47825 */ /* 0x040fe200078e02d4 */
[----:B------:R-:W-:Y:S04]  /*19210*/  LDGSTS.E [R215+-0x69d00], desc[UR16][R210.64], P4 ;  /* 0x96300000d2d77fae */ /* 0x000fe8000a121850 */
[----:B------:R2:W-:Y:S02]  /*19220*/  LDGSTS.E [R214+-0x69900], desc[UR16][R212.64], P4 ;  /* 0x96700000d4d67fae */ /* 0x0005e4000a121850 */
[----:B--2---:R-:W-:-:S02]  /*19230*/  IMAD.WIDE R214, R4, 0x4, R248 ;  /* 0x0000000404d67825 */ /* 0x004fc400078e02f8 */
[----:B------:R-:W2:Y:S04]  /*19240*/  LDL.LU.64 R248, [R1+0x458] ;  /* 0x0004580001f87983 */ /* 0x000ea80000300a00 */
[----:B------:R-:W2:Y:S04]  /*19250*/  LDL.LU.64 R16, [R1+0x450] ;  /* 0x0004500001107983 */ /* 0x000ea80000300a00 */
[----:B------:R3:W-:Y:S04]  /*19260*/  LDGSTS.E [R216+-0x69500], desc[UR16][R214.64], P4 ;  /* 0x96b00000d6d87fae */ /* 0x0007e8000a121850 */
[----:B------:R-:W2:Y:S01]  /*19270*/  LDL.LU.64 R226, [R1+0x448] ;  /* 0x0004480001e27983 */ /* 0x000ea20000300a00 */
[----:B---3--:R-:W-:-:S03]  /*19280*/  IMAD.WIDE R216, R4, 0x4, R242 ;  /* 0x0000000404d87825 */ /* 0x008fc600078e02f2 */
[----:B------:R-:W3:Y:S01]  /*19290*/  LDL.LU.64 R242, [R1+0x440] ;  /* 0x0004400001f27983 */ /* 0x000ee20000300a00 */
[C---:B------:R-:W-:Y:S02]  /*192a0*/  VIADD R26, R0.reuse, 0x100000 ;  /* 0x00100000001a7836 */ /* 0x040fe40000000000 */
[----:B------:R-:W-:Y:S02]  /*192b0*/  VIADD R25, R0, 0x100000 ;  /* 0x0010000000197836 */ /* 0x000fe40000000000 */
[C---:B----4-:R-:W-:Y:S01]  /*192c0*/  IMAD.WIDE R218, R4.reuse, 0x4, R218 ;  /* 0x0000000404da7825 */ /* 0x050fe200078e02da */
[----:B------:R-:W-:Y:S03]  /*192d0*/  LDGSTS.E [R26+-0x69100], desc[UR16][R216.64], P4 ;  /* 0x96f00000d81a7fae */ /* 0x000fe6000a121850 */
[----:B------:R-:W-:Y:S01]  /*192e0*/  IMAD.WIDE R220, R4, 0x4, R220 ;  /* 0x0000000404dc7825 */ /* 0x000fe200078e02dc */
[----:B------:R-:W-:Y:S03]  /*192f0*/  LDGSTS.E [R25+-0x68d00], desc[UR16][R218.64], P4 ;  /* 0x97300000da197fae */ /* 0x000fe6000a121850 */
[----:B------:R-:W-:Y:S01]  /*19300*/  VIADD R23, R0, 0x100000 ;  /* 0x0010000000177836 */ /* 0x000fe20000000000 */
[----:B------:R-:W-:Y:S01]  /*19310*/  LDGSTS.E [R24+-0x68900], desc[UR16][R220.64], P4 ;  /* 0x97700000dc187fae */ /* 0x000fe2000a121850 */
[----:B------:R-:W-:-:S04]  /*19320*/  IMAD.WIDE R222, R4, 0x4, R222 ;  /* 0x0000000404de7825 */ /* 0x000fc800078e02de */
[----:B------:R-:W-:Y:S01]  /*19330*/  VIADD R22, R0, 0x100000 ;  /* 0x0010000000167836 */ /* 0x000fe20000000000 */
[----:B------:R1:W-:Y:S01]  /*19340*/  LDGSTS.E [R23+-0x68500], desc[UR16][R222.64], P4 ;  /* 0x97b00000de177fae */ /* 0x0003e2000a121850 */
[----:B------:R-:W-:Y:S01]  /*19350*/  IADD3 R21, R21, -0x101, RZ ;  /* 0xfffffeff15157810 */ /* 0x000fe20007ffe0ff */
[----:B------:R-:W-:Y:S02]  /*19360*/  VIADD R15, R15, 0xfffffedf ;  /* 0xfffffedf0f0f7836 */ /* 0x000fe40000000000 */
[----:B------:R-:W-:Y:S02]  /*19370*/  VIADD R14, R14, 0xfffffede ;  /* 0xfffffede0e0e7836 */ /* 0x000fe40000000000 */
[----:B------:R-:W-:Y:S01]  /*19380*/  VIADD R20, R20, 0xfffffefe ;  /* 0xfffffefe14147836 */ /* 0x000fe20000000000 */
[----:B------:R-:W-:Y:S02]  /*19390*/  ISETP.GE.U32.AND P6, PT, R21, 0x7ffffec0, PT ;  /* 0x7ffffec01500780c */ /* 0x000fe40003fc6070 */
[----:B------:R-:W-:-:S02]  /*193a0*/  ISETP.GE.U32.AND P5, PT, R14, 0x7ffffe9f, PT ;  /* 0x7ffffe9f0e00780c */ /* 0x000fc40003fa6070 */
[----:B------:R-:W-:Y:S01]  /*193b0*/  ISETP.GE.U32.AND P1, PT, R20, 0x7ffffebf, PT ;  /* 0x7ffffebf1400780c */ /* 0x000fe20003f26070 */
[----:B------:R-:W-:Y:S01]  /*193c0*/  VIADD R19, R19, 0xfffffefd ;  /* 0xfffffefd13137836 */ /* 0x000fe20000000000 */
[----:B------:R-:W-:Y:S01]  /*193d0*/  IADD3 R18, R18, -0x104, RZ ;  /* 0xfffffefc12127810 */ /* 0x000fe20007ffe0ff */
[----:B-1----:R-:W1:Y:S01]  /*193e0*/  LDC R23, c[0x0][0x230] ;  /* 0x00008c00ff177b82 */ /* 0x002e620000000800 */
[----:B------:R-:W-:-:S05]  /*193f0*/  IMAD.WIDE R224, R4, 0x4, R224 ;  /* 0x0000000404e07825 */ /* 0x000fca00078e02e0 */
[----:B------:R4:W-:Y:S04]  /*19400*/  LDGSTS.E [R22+-0x68100], desc[UR16][R224.64], P4 ;  /* 0x97f00000e0167fae */ /* 0x0009e8000a121850 */
[----:B------:R-:W0:Y:S01]  /*19410*/  LDGDEPBAR ;  /* 0x00000000000079af */ /* 0x000e220000000000 */
[----:B------:R-:W-:Y:S01]  /*19420*/  ISETP.GE.U32.AND P4, PT, R15, 0x7ffffea0, PT ;  /* 0x7ffffea00f00780c */ /* 0x000fe20003f86070 */
[C---:B--2---:R-:W-:Y:S01]  /*19430*/  IMAD.WIDE R32, R2.reuse, 0x4, R248 ;  /* 0x0000000402207825 */ /* 0x044fe200078e02f8 */
[----:B------:R-:W-:Y:S03]  /*19440*/  BAR.SYNC.DEFER_BLOCKING 0x0 ;  /* 0x0000000000007b1d */ /* 0x000fe60000010000 */
[----:B------:R-:W-:-:S04]  /*19450*/  IMAD.WIDE R28, R2, 0x4, R16 ;  /* 0x00000004021c7825 */ /* 0x000fc800078e0210 */
[C---:B------:R-:W-:Y:S01]  /*19460*/  IMAD.WIDE R24, R2.reuse, 0x4, R226 ;  /* 0x0000000402187825 */ /* 0x040fe200078e02e2 */
[----:B------:R-:W2:Y:S01]  /*19470*/  LDL.LU.64 R248, [R1+0x438] ;  /* 0x0004380001f87983 */ /* 0x000ea20000300a00 */
[----:B------:R-:W-:Y:S01]  /*19480*/  ISETP.GE.U32.AND P2, PT, R19, 0x7ffffebe, PT ;  /* 0x7ffffebe1300780c */ /* 0x000fe20003f46070 */
[----:B----4-:R-:W4:Y:S02]  /*19490*/  LDC R22, c[0x0][0x230] ;  /* 0x00008c00ff167b82 */ /* 0x010f240000000800 */
[----:B------:R-:W4:Y:S04]  /*194a0*/  LDL.LU.64 R14, [R1+0x430] ;  /* 0x00043000010e7983 */ /* 0x000f280000300a00 */
[----:B------:R-:W4:Y:S01]  /*194b0*/  LDL.LU.64 R234, [R1+0x420] ;  /* 0x0004200001ea7983 */ /* 0x000f220000300a00 */
[----:B---3--:R-:W-:Y:S01]  /*194c0*/  IMAD.WIDE R16, R2, 0x4, R242 ;  /* 0x0000000402107825 */ /* 0x008fe200078e02f2 */
[----:B------:R-:W-:Y:S01]  /*194d0*/  ISETP.GE.U32.AND P3, PT, R18, 0x7ffffebd, PT ;  /* 0x7ffffebd1200780c */ /* 0x000fe20003f66070 */
[----:B------:R-:W3:Y:S01]  /*194e0*/  LDC R19, c[0x0][0x230] ;  /* 0x00008c00ff137b82 */ /* 0x000ee20000000800 */
[----:B------:R1:W-:Y:S04]  /*194f0*/  STL.64 [R1+0x710], R32 ;  /* 0x0007102001007387 */ /* 0x0003e80000100a00 */
[----:B------:R-:W3:Y:S01]  /*19500*/  LDL.LU.64 R34, [R1+0x408] ;  /* 0x0004080001227983 */ /* 0x000ee20000300a00 */
[----:B------:R-:W-:Y:S01]  /*19510*/  IADD3 R13, R13, -0x123, RZ ;  /* 0xfffffedd0d0d7810 */ /* 0x000fe20007ffe0ff */
[----:B------:R-:W-:Y:S01]  /*19520*/  VIADD R12, R12, 0xfffffedc ;  /* 0xfffffedc0c0c7836 */ /* 0x000fe20000000000 */
[----:B------:R-:W3:Y:S01]  /*19530*/  LDC R18, c[0x0][0x230] ;  /* 0x00008c00ff127b82 */ /* 0x000ee20000000800 */
[----:B------:R-:W3:Y:S04]  /*19540*/  LDL.LU.64 R30, [R1+0x3f0] ;  /* 0x0003f000011e7983 */ /* 0x000ee80000300a00 */
[----:B------:R-:W3:Y:S04]  /*19550*/  LDL.LU.64 R26, [R1+0x3e0] ;  /* 0x0003e000011a7983 */ /* 0x000ee80000300a00 */
[----:B------:R1:W-:Y:S04]  /*19560*/  STL.64 [R1+0x750], R28 ;  /* 0x0007501c01007387 */ /* 0x0003e80000100a00 */
[----:B------:R-:W3:Y:S04]  /*19570*/  LDL.LU.64 R20, [R1+0x840] ;  /* 0x0008400001147983 */ /* 0x000ee80000300a00 */
[----:B------:R1:W-:Y:S04]  /*19580*/  STL.64 [R1+0x780], R24 ;  /* 0x0007801801007387 */ /* 0x0003e80000100a00 */
[----:B------:R-:W3:Y:S04]  /*19590*/  LDL.LU.64 R242, [R1+0x428] ;  /* 0x0004280001f27983 */ /* 0x000ee80000300a00 */
[----:B------:R1:W-:Y:S04]  /*195a0*/  STL.64 [R1+0x7a8], R16 ;  /* 0x0007a81001007387 */ /* 0x0003e80000100a00 */
[----:B------:R-:W-:Y:S01]  /*195b0*/  @!PT LDS RZ, [RZ] ;  /* 0x00000000fffff984 */ /* 0x000fe20000000800 */
[----:B------:R-:W-:Y:S01]  /*195c0*/  @!PT LDS RZ, [RZ] ;  /* 0x00000000fffff984 */ /* 0x000fe20000000800 */
[----:B------:R-:W-:Y:S01]  /*195d0*/  @!PT LDS RZ, [RZ] ;  /* 0x00000000fffff984 */ /* 0x000fe20000000800 */
[----:B------:R-:W-:Y:S04]  /*195e0*/  LDGSTS.E [R252+0x40000], desc[UR16][R32.64], !P6 ;  /* 0x4000000020fc7fae */ /* 0x000fe8000f121850 */
[----:B------:R-:W3:Y:S04]  /*195f0*/  LDL.LU.64 R226, [R1+0x418] ;  /* 0x0004180001e27983 */ /* 0x000ee80000300a00 */
[----:B------:R-:W-:Y:S04]  /*19600*/  LDGSTS.E [R252+0x44000], desc[UR16][R28.64], !P6 ;  /* 0x440000001cfc7fae */ /* 0x000fe8000f121850 */
[----:B-1----:R-:W3:Y:S04]  /*19610*/  LDL.LU.64 R32, [R1+0x3f8] ;  /* 0x0003f80001207983 */ /* 0x002ee80000300a00 */
[----:B------:R-:W-:Y:S04]  /*19620*/  LDGSTS.E [R252+0x40004], desc[UR16][R24.64], !P1 ;  /* 0x4000400018fc7fae */ /* 0x000fe8000c921850 */
[----:B------:R-:W3:Y:S04]  /*19630*/  LDL.LU.64 R28, [R1+0x3e8] ;  /* 0x0003e800011c7983 */ /* 0x000ee80000300a00 */
[----:B------:R1:W-:Y:S04]  /*19640*/  LDGSTS.E [R252+0x44004], desc[UR16][R16.64], !P1 ;  /* 0x4400400010fc7fae */ /* 0x0003e8000c921850 */
[----:B------:R-:W3:Y:S01]  /*19650*/  LDL.LU.64 R24, [R1+0x3d8] ;  /* 0x0003d80001187983 */ /* 0x000ee20000300a00 */
[----:B-1----:R-:W1:Y:S08]  /*19660*/  LDC R17, c[0x0][0x230] ;  /* 0x00008c00ff117b82 */ /* 0x002e700000000800 */
[----:B------:R-:W1:Y:S01]  /*19670*/  LDC R16, c[0x0][0x230] ;  /* 0x00008c00ff107b82 */ /* 0x000e620000000800 */
[----:B--2---:R-:W-:-:S04]  /*19680*/  IMAD.WIDE R248, R2, 0x4, R248 ;  /* 0x0000000402f87825 */ /* 0x004fc800078e02f8 */
[C---:B----4-:R-:W-:Y:S01]  /*19690*/  IMAD.WIDE R14, R2.reuse, 0x4, R14 ;  /* 0x00000004020e7825 */ /* 0x050fe200078e020e */
[----:B------:R-:W-:Y:S03]  /*196a0*/  STL.64 [R1+0x7c8], R248 ;  /* 0x0007c8f801007387 */ /* 0x000fe60000100a00 */
[C---:B------:R-:W-:Y:S01]  /*196b0*/  IMAD.WIDE R234, R2.reuse, 0x4, R234 ;  /* 0x0000000402ea7825 */ /* 0x040fe200078e02ea */
[----:B------:R-:W-:Y:S03]  /*196c0*/  STL.64 [R1+0x7e8], R14 ;  /* 0x0007e80e01007387 */ /* 0x000fe60000100a00 */
[C---:B---3--:R-:W-:Y:S01]  /*196d0*/  IMAD.WIDE R34, R2.reuse, 0x4, R34 ;  /* 0x0000000402227825 */ /* 0x048fe200078e0222 */
[----:B------:R-:W-:Y:S03]  /*196e0*/  STL.64 [R1+0xa58], R234 ;  /* 0x000a58ea01007387 */ /* 0x000fe60000100a00 */
[C---:B------:R-:W-:Y:S01]  /*196f0*/  IMAD.WIDE R30, R2.reuse, 0x4, R30 ;  /* 0x00000004021e7825 */ /* 0x040fe200078e021e */
[----:B------:R-:W-:Y:S03]  /*19700*/  STL.64 [R1+0xaf8], R34 ;  /* 0x000af82201007387 */ /* 0x000fe60000100a00 */
[C---:B------:R-:W-:Y:S01]  /*19710*/  IMAD.WIDE R26, R2.reuse, 0x4, R26 ;  /* 0x00000004021a7825 */ /* 0x040fe200078e021a */
[----:B------:R-:W-:Y:S04]  /*19720*/  STL.64 [R1+0xb60], R30 ;  /* 0x000b601e01007387 */ /* 0x000fe80000100a00 */
[----:B------:R-:W-:Y:S01]  /*19730*/  LDGSTS.E [R252+0x40008], desc[UR16][R248.64], !P2 ;  /* 0x40008000f8fc7fae */ /* 0x000fe2000d121850 */
[----:B------:R-:W-:-:S05]  /*19740*/  IMAD.WIDE R20, R2, 0x4, R20 ;  /* 0x0000000402147825 */ /* 0x000fca00078e0214 */
[----:B------:R2:W-:Y:S01]  /*19750*/  STL.64 [R1+0x748], R20 ;  /* 0x0007481401007387 */ /* 0x0005e20000100a00 */
[----:B------:R-:W-:-:S03]  /*19760*/  IMAD.WIDE R242, R2, 0x4, R242 ;  /* 0x0000000402f27825 */ /* 0x000fc600078e02f2 */
[----:B------:R-:W-:Y:S04]  /*19770*/  STL.64 [R1+0xb90], R26 ;  /* 0x000b901a01007387 */ /* 0x000fe80000100a00 */
[----:B------:R3:W-:Y:S04]  /*19780*/  STL.64 [R1+0x7c0], R242 ;  /* 0x0007c0f201007387 */ /* 0x0007e80000100a00 */
[----:B------:R-:W-:Y:S01]  /*19790*/  LDGSTS.E [R252+0x44008], desc[UR16][R20.64], !P2 ;  /* 0x4400800014fc7fae */ /* 0x000fe2000d121850 */
[----:B------:R-:W-:-:S03]  /*197a0*/  IMAD.WIDE R226, R2, 0x4, R226 ;  /* 0x0000000402e27825 */ /* 0x000fc600078e02e2 */
[----:B------:R-:W-:Y:S01]  /*197b0*/  LDGSTS.E [R252+0x4000c], desc[UR16][R14.64], !P3 ;  /* 0x4000c0000efc7fae */ /* 0x000fe2000d921850 */
[----:B------:R-:W-:-:S03]  /*197c0*/  IMAD.WIDE R32, R2, 0x4, R32 ;  /* 0x0000000402207825 */ /* 0x000fc600078e0220 */
[----:B------:R4:W-:Y:S01]  /*197d0*/  STL.64 [R1+0x910], R226 ;  /* 0x000910e201007387 */ /* 0x0009e20000100a00 */
[----:B------:R-:W-:-:S03]  /*197e0*/  IMAD.WIDE R28, R2, 0x4, R28 ;  /* 0x00000004021c7825 */ /* 0x000fc600078e021c */
[----:B------:R-:W-:Y:S04]  /*197f0*/  STL.64 [R1+0xa10], R32 ;  /* 0x000a102001007387 */ /* 0x000fe80000100a00 */
[----:B------:R1:W-:Y:S01]  /*19800*/  STL.64 [R1+0xad0], R28 ;  /* 0x000ad01c01007387 */ /* 0x0003e20000100a00 */
[----:B------:R-:W-:-:S03]  /*19810*/  IMAD.WIDE R24, R2, 0x4, R24 ;  /* 0x0000000402187825 */ /* 0x000fc600078e0218 */
[----:B--2---:R-:W2:Y:S04]  /*19820*/  LDL.LU.64 R20, [R1+0x3d0] ;  /* 0x0003d00001147983 */ /* 0x004ea80000300a00 */
[----:B------:R2:W-:Y:S04]  /*19830*/  STL.64 [R1+0xb50], R24 ;  /* 0x000b501801007387 */ /* 0x0005e80000100a00 */
[----:B------:R-:W2:Y:S04]  /*19840*/  LDL.LU.64 R14, [R1+0x3c8] ;  /* 0x0003c800010e7983 */ /* 0x000ea80000300a00 */
[----:B------:R-:W-:Y:S04]  /*19850*/  LDGSTS.E [R252+0x4400c], desc[UR16][R242.64], !P3 ;  /* 0x4400c000f2fc7fae */ /* 0x000fe8000d921850 */
[----:B------:R-:W-:Y:S04]  /*19860*/  LDGSTS.E [R252+0x48000], desc[UR16][R234.64], !P4 ;  /* 0x48000000eafc7fae */ /* 0x000fe8000e121850 */
[----:B------:R-:W-:Y:S04]  /*19870*/  LDGSTS.E [R252+0x4c000], desc[UR16][R226.64], !P4 ;  /* 0x4c000000e2fc7fae */ /* 0x000fe8000e121850 */
[----:B---3--:R-:W3:Y:S01]  /*19880*/  LDL.LU.64 R242, [R1+0x3c0] ;  /* 0x0003c00001f27983 */ /* 0x008ee20000300a00 */
[----:B------:R-:W-:-:S02]  /*19890*/  ISETP.GE.U32.AND P6, PT, R13, 0x7ffffe9e, PT ;  /* 0x7ffffe9e0d00780c */ /* 0x000fc40003fc6070 */
[----:B------:R-:W-:Y:S01]  /*198a0*/  ISETP.GE.U32.AND P1, PT, R12, 0x7ffffe9d, PT ;  /* 0x7ffffe9d0c00780c */ /* 0x000fe20003f26070 */
[----:B------:R-:W1:Y:S01]  /*198b0*/  LDC R13, c[0x0][0x230] ;  /* 0x00008c00ff0d7b82 */ /* 0x000e620000000800 */
[----:B------:R-:W-:Y:S04]  /*198c0*/  LDGSTS.E [R252+0x48004], desc[UR16][R34.64], !P5 ;  /* 0x4800400022fc7fae */ /* 0x000fe8000e921850 */
[----:B----4-:R-:W4:Y:S03]  /*198d0*/  LDL.LU.64 R226, [R1+0x3b8] ;  /* 0x0003b80001e27983 */ /* 0x010f260000300a00 */
[----:B------:R-:W1:Y:S01]  /*198e0*/  LDC R12, c[0x0][0x230] ;  /* 0x00008c00ff0c7b82 */ /* 0x000e620000000800 */
[----:B------:R-:W-:Y:S01]  /*198f0*/  VIADD R23, R23, 0xfffffefb ;  /* 0xfffffefb17177836 */ /* 0x000fe20000000000 */
[----:B------:R-:W-:Y:S01]  /*19900*/  LDGSTS.E [R252+0x4c004], desc[UR16][R32.64], !P5 ;  /* 0x4c00400020fc7fae */ /* 0x000fe2000e921850 */
[----:B-1----:R-:W-:Y:S01]  /*19910*/  VIADD R17, R17, 0xfffffef8 ;  /* 0xfffffef811117836 */ /* 0x002fe20000000000 */
[----:B------:R-:W-:-:S02]  /*19920*/  IADD3 R16, R16, -0x125, RZ ;  /* 0xfffffedb10107810 */ /* 0x000fc40007ffe0ff */
[----:B------:R-:W-:Y:S01]  /*19930*/  LDGSTS.E [R252+0x48008], desc[UR16][R30.64], !P6 ;  /* 0x480080001efc7fae */ /* 0x000fe2000f121850 */
[----:B------:R-:W-:-:S03]  /*19940*/  VIADD R18, R18, 0xfffffef9 ;  /* 0xfffffef912127836 */ /* 0x000fc60000000000 */
[----:B------:R-:W-:Y:S01]  /*19950*/  LDGSTS.E [R252+0x4c008], desc[UR16][R28.64], !P6 ;  /* 0x4c0080001cfc7fae */ /* 0x000fe2000f121850 */
[----:B------:R-:W-:Y:S02]  /*19960*/  ISETP.GE.U32.AND P6, PT, R23, 0x7ffffebc, PT ;  /* 0x7ffffebc1700780c */ /* 0x000fe40003fc6070 */
[----:B------:R-:W-:Y:S01]  /*19970*/  ISETP.GE.U32.AND P3, PT, R17, 0x7ffffeb9, PT ;  /* 0x7ffffeb91100780c */ /* 0x000fe20003f66070 */
[----:B------:R-:W-:Y:S01]  /*19980*/  LDGSTS.E [R252+0x4800c], desc[UR16][R26.64], !P1 ;  /* 0x4800c0001afc7fae */ /* 0x000fe2000c921850 */
[----:B------:R-:W-:Y:S01]  /*19990*/  ISETP.GE.U32.AND P4, PT, R16, 0x7ffffe9c, PT ;  /* 0x7ffffe9c1000780c */ /* 0x000fe20003f86070 */
[----:B------:R-:W1:Y:S02]  /*199a0*/  LDC R23, c[0x0][0x230] ;  /* 0x00008c00ff177b82 */ /* 0x000e640000000800 */
[----:B------:R1:W-:Y:S04]  /*199b0*/  LDGSTS.E [R252+0x4c00c], desc[UR16][R24.64], !P1 ;  /* 0x4c00c00018fc7fae */ /* 0x0003e8000c921850 */
[----:B------:R-:W4:Y:S04]  /*199c0*/  LDL.LU.64 R248, [R1+0x3b0] ;  /* 0x0003b00001f87983 */ /* 0x000f280000300a00 */
[----:B------:R-:W4:Y:S01]  /*199d0*/  LDL.LU.64 R16, [R1+0x3a0] ;  /* 0x0003a00001107983 */ /* 0x000f220000300a00 */
[----:B-1----:R-:W-:-:S03]  /*199e0*/  VIADD R252, R22, 0xfffffeda ;  /* 0xfffffeda16fc7836 */ /* 0x002fc60000000000 */
[----:B------:R-:W4:Y:S01]  /*199f0*/  LDL.LU.64 R234, [R1+0x390] ;  /* 0x0003900001ea7983 */ /* 0x000f220000300a00 */
[----:B------:R-:W-:Y:S01]  /*19a00*/  ISETP.GE.U32.AND P2, PT, R18, 0x7ffffeba, PT ;  /* 0x7ffffeba1200780c */ /* 0x000fe20003f46070 */
[----:B------:R-:W1:Y:S02]  /*19a10*/  LDC R22, c[0x0][0x230] ;  /* 0x00008c00ff167b82 */ /* 0x000e640000000800 */
[----:B------:R-:W4:Y:S01]  /*19a20*/  LDL.LU.64 R34, [R1+0x380] ;  /* 0x0003800001227983 */ /* 0x000f220000300a00 */
[----:B------:R-:W-:Y:S01]  /*19a30*/  ISETP.GE.U32.AND P5, PT, R252, 0x7ffffe9b, PT ;  /* 0x7ffffe9bfc00780c */ /* 0x000fe20003fa6070 */
[----:B------:R-:W-:Y:S02]  /*19a40*/  VIADD R18, R13, 0xfffffed9 ;  /* 0xfffffed90d127836 */ /* 0x000fe40000000000 */
[----:B------:R-:W4:Y:S01]  /*19a50*/  LDL.LU.64 R30, [R1+0x370] ;  /* 0x00037000011e7983 */ /* 0x000f220000300a00 */
[----:B------:R-:W-:-:S03]  /*19a60*/  IADD3 R252, R12, -0x128, RZ ;  /* 0xfffffed80cfc7810 */ /* 0x000fc60007ffe0ff */
[----:B------:R-:W4:Y:S01]  /*19a70*/  LDL.LU.64 R26, [R1+0x360] ;  /* 0x00036000011a7983 */ /* 0x000f220000300a00 */
[----:B--2---:R-:W-:-:S05]  /*19a80*/  IMAD.WIDE R28, R2, 0x4, R20 ;  /* 0x00000004021c7825 */ /* 0x004fca00078e0214 */
[----:B------:R2:W-:Y:S01]  /*19a90*/  STL.64 [R1+0x708], R28 ;  /* 0x0007081c01007387 */ /* 0x0005e20000100a00 */
[----:B------:R-:W-:-:S03]  /*19aa0*/  IMAD.WIDE R24, R2, 0x4, R14 ;  /* 0x0000000402187825 */ /* 0x000fc600078e020e */
[----:B------:R-:W-:Y:S04]  /*19ab0*/  LDGSTS.E [R251+0x40000], desc[UR16][R28.64], !P6 ;  /* 0x400000001cfb7fae */ /* 0x000fe8000f121850 */
[----:B------:R-:W2:Y:S04]  /*19ac0*/  LDL.LU.64 R14, [R1+0x3a8] ;  /* 0x0003a800010e7983 */ /* 0x000ea80000300a00 */
[----:B------:R1:W-:Y:S04]  /*19ad0*/  STL.64 [R1+0x740], R24 ;  /* 0x0007401801007387 */ /* 0x0003e80000100a00 */
[----:B------:R-:W-:Y:S01]  /*19ae0*/  LDGSTS.E [R251+0x44000], desc[UR16][R24.64], !P6 ;  /* 0x4400000018fb7fae */ /* 0x000fe2000f121850 */
[----:B---3--:R-:W-:-:S03]  /*19af0*/  IMAD.WIDE R20, R2, 0x4, R242 ;  /* 0x0000000402147825 */ /* 0x008fc600078e02f2 */
[----:B------:R-:W3:Y:S04]  /*19b00*/  LDL.LU.64 R242, [R1+0x398] ;  /* 0x0003980001f27983 */ /* 0x000ee80000300a00 */
[----:B------:R1:W-:Y:S01]  /*19b10*/  STL.64 [R1+0x778], R20 ;  /* 0x0007781401007387 */ /* 0x0003e20000100a00 */
[----:B----4-:R-:W-:-:S03]  /*19b20*/  IMAD.WIDE R12, R2, 0x4, R226 ;  /* 0x00000004020c7825 */ /* 0x010fc600078e02e2 */
[----:B------:R-:W4:Y:S04]  /*19b30*/  LDL.LU.64 R226, [R1+0x388] ;  /* 0x0003880001e27983 */ /* 0x000f280000300a00 */
[----:B------:R3:W-:Y:S04]  /*19b40*/  STL.64 [R1+0x7a0], R12 ;  /* 0x0007a00c01007387 */ /* 0x0007e80000100a00 */
[----:B------:R-:W4:Y:S04]  /*19b50*/  LDL.LU.64 R32, [R1+0x378] ;  /* 0x0003780001207983 */ /* 0x000f280000300a00 */
[----:B--2---:R-:W2:Y:S04]  /*19b60*/  LDL.LU.64 R28, [R1+0x368] ;  /* 0x00036800011c7983 */ /* 0x004ea80000300a00 */
[----:B-1----:R-:W2:Y:S01]  /*19b70*/  LDL.LU.64 R24, [R1+0x358] ;  /* 0x0003580001187983 */ /* 0x002ea20000300a00 */
[----:B------:R-:W-:-:S04]  /*19b80*/  IADD3 R19, R19, -0x106, RZ ;  /* 0xfffffefa13137810 */ /* 0x000fc80007ffe0ff */
[----:B------:R-:W-:Y:S01]  /*19b90*/  ISETP.GE.U32.AND P1, PT, R19, 0x7ffffebb, PT ;  /* 0x7ffffebb1300780c */ /* 0x000fe20003f26070 */
[C---:B------:R-:W-:Y:S01]  /*19ba0*/  IMAD.WIDE R248, R2.reuse, 0x4, R248 ;  /* 0x0000000402f87825 */ /* 0x040fe200078e02f8 */
[----:B------:R-:W1:Y:S03]  /*19bb0*/  LDC R19, c[0x0][0x230] ;  /* 0x00008c00ff137b82 */ /* 0x000e660000000800 */
[C---:B------:R-:W-:Y:S01]  /*19bc0*/  IMAD.WIDE R16, R2.reuse, 0x4, R16 ;  /* 0x0000000402107825 */ /* 0x040fe200078e0210 */
[----:B------:R-:W-:Y:S03]  /*19bd0*/  STL.64 [R1+0x7b8], R248 ;  /* 0x0007b8f801007387 */ /* 0x000fe60000100a00 */
[C---:B------:R-:W-:Y:S01]  /*19be0*/  IMAD.WIDE R234, R2.reuse, 0x4, R234 ;  /* 0x0000000402ea7825 */ /* 0x040fe200078e02ea */
[----:B------:R-:W-:Y:S03]  /*19bf0*/  STL.64 [R1+0x7e0], R16 ;  /* 0x0007e01001007387 */ /* 0x000fe60000100a00 */
[C---:B------:R-:W-:Y:S01]  /*19c00*/  IMAD.WIDE R34, R2.reuse, 0x4, R34 ;  /* 0x0000000402227825 */ /* 0x040fe200078e0222 */
[----:B------:R-:W-:Y:S03]  /*19c10*/  STL.64 [R1+0x9f8], R234 ;  /* 0x0009f8ea01007387 */ /* 0x000fe60000100a00 */
[C---:B------:R-:W-:Y:S01]  /*19c20*/  IMAD.WIDE R30, R2.reuse, 0x4, R30 ;  /* 0x00000004021e7825 */ /* 0x040fe200078e021e */
[----:B------:R-:W-:Y:S03]  /*19c30*/  STL.64 [R1+0xac0], R34 ;  /* 0x000ac02201007387 */ /* 0x000fe60000100a00 */
[C---:B------:R-:W-:Y:S01]  /*19c40*/  IMAD.WIDE R26, R2.reuse, 0x4, R26 ;  /* 0x00000004021a7825 */ /* 0x040fe200078e021a */
[----:B------:R-:W-:Y:S04]  /*19c50*/  STL.64 [R1+0xb40], R30 ;  /* 0x000b401e01007387 */ /* 0x000fe80000100a00 */
[----:B------:R1:W-:Y:S04]  /*19c60*/  LDGSTS.E [R251+0x40004], desc[UR16][R20.64], !P1 ;  /* 0x4000400014fb7fae */ /* 0x0003e8000c921850 */
[----:B------:R3:W-:Y:S04]  /*19c70*/  LDGSTS.E [R251+0x44004], desc[UR16][R12.64], !P1 ;  /* 0x440040000cfb7fae */ /* 0x0007e8000c921850 */
[----:B------:R-:W-:Y:S01]  /*19c80*/  LDGSTS.E [R251+0x40008], desc[UR16][R248.64], !P2 ;  /* 0x40008000f8fb7fae */ /* 0x000fe2000d121850 */
[----:B-1----:R-:W1:Y:S01]  /*19c90*/  LDC R20, c[0x0][0x230] ;  /* 0x00008c00ff147b82 */ /* 0x002e620000000800 */
[----:B------:R-:W-:-:S07]  /*19ca0*/  IMAD.WIDE R14, R2, 0x4, R14 ;  /* 0x00000004020e7825 */ /* 0x000fce00078e020e */
[----:B------:R-:W1:Y:S01]  /*19cb0*/  LDC R21, c[0x0][0x230] ;  /* 0x00008c00ff157b82 */ /* 0x000e620000000800 */
[----:B------:R2:W-:Y:S04]  /*19cc0*/  STL.64 [R1+0x700], R14 ;  /* 0x0007000e01007387 */ /* 0x0005e80000100a00 */
[----:B------:R-:W-:Y:S01]  /*19cd0*/  STL.64 [R1+0xb80], R26 ;  /* 0x000b801a01007387 */ /* 0x000fe20000100a00 */
[----:B------:R-:W-:Y:S02]  /*19ce0*/  ISETP.GE.U32.AND P6, PT, R18, 0x7ffffe9a, PT ;  /* 0x7ffffe9a1200780c */ /* 0x000fe40003fc6070 */
[----:B---3--:R-:W3:Y:S01]  /*19cf0*/  LDC R13, c[0x0][0x230] ;  /* 0x00008c00ff0d7b82 */ /* 0x008ee20000000800 */
[C---:B------:R-:W-:Y:S01]  /*19d00*/  IMAD.WIDE R242, R2.reuse, 0x4, R242 ;  /* 0x0000000402f27825 */ /* 0x040fe200078e02f2 */
[----:B------:R-:W-:Y:S04]  /*19d10*/  LDGSTS.E [R251+0x44008], desc[UR16][R14.64], !P2 ;  /* 0x440080000efb7fae */ /* 0x000fe8000d121850 */
[----:B------:R1:W-:Y:S02]  /*19d20*/  STL.64 [R1+0x798], R242 ;  /* 0x000798f201007387 */ /* 0x0003e40000100a00 */
[----:B------:R-:W3:Y:S01]  /*19d30*/  LDC R12, c[0x0][0x230] ;  /* 0x00008c00ff0c7b82 */ /* 0x000ee20000000800 */
[C---:B----4-:R-:W-:Y:S01]  /*19d40*/  IMAD.WIDE R226, R2.reuse, 0x4, R226 ;  /* 0x0000000402e27825 */ /* 0x050fe200078e02e2 */
[----:B------:R-:W-:Y:S03]  /*19d50*/  LDGSTS.E [R251+0x4000c], desc[UR16][R16.64], !P3 ;  /* 0x4000c00010fb7fae */ /* 0x000fe6000d921850 */
[C---:B------:R-:W-:Y:S01]  /*19d60*/  IMAD.WIDE R32, R2.reuse, 0x4, R32 ;  /* 0x0000000402207825 */ /* 0x040fe200078e0220 */
[----:B------:R4:W-:Y:S03]  /*19d70*/  STL.64 [R1+0x870], R226 ;  /* 0x000870e201007387 */ /* 0x0009e60000100a00 */
[C---:B--2---:R-:W-:Y:S01]  /*19d80*/  IMAD.WIDE R28, R2.reuse, 0x4, R28 ;  /* 0x00000004021c7825 */ /* 0x044fe200078e021c */
[----:B------:R-:W-:Y:S03]  /*19d90*/  STL.64 [R1+0x9b0], R32 ;  /* 0x0009b02001007387 */ /* 0x000fe60000100a00 */
[----:B------:R-:W-:Y:S01]  /*19da0*/  IMAD.WIDE R24, R2, 0x4, R24 ;  /* 0x0000000402187825 */ /* 0x000fe200078e0218 */
[----:B------:R-:W-:Y:S01]  /*19db0*/  STL.64 [R1+0xa90], R28 ;  /* 0x000a901c01007387 */ /* 0x000fe20000100a00 */
[----:B------:R-:W-:Y:S01]  /*19dc0*/  ISETP.GE.U32.AND P1, PT, R252, 0x7ffffe99, PT ;  /* 0x7ffffe99fc00780c */ /* 0x000fe20003f26070 */
[----:B------:R-:W2:Y:S02]  /*19dd0*/  LDC R18, c[0x0][0x230] ;  /* 0x00008c00ff127b82 */ /* 0x000ea40000000800 */
[----:B------:R-:W3:Y:S04]  /*19de0*/  LDL.LU.64 R14, [R1+0x350] ;  /* 0x00035000010e7983 */ /* 0x000ee80000300a00 */
[----:B------:R2:W-:Y:S04]  /*19df0*/  STL.64 [R1+0xb20], R24 ;  /* 0x000b201801007387 */ /* 0x0005e80000100a00 */
[----:B------:R-:W3:Y:S04]  /*19e00*/  LDL.LU.64 R16, [R1+0x348] ;  /* 0x0003480001107983 */ /* 0x000ee80000300a00 */
[----:B------:R-:W-:Y:S04]  /*19e10*/  LDGSTS.E [R251+0x4400c], desc[UR16][R242.64], !P3 ;  /* 0x4400c000f2fb7fae */ /* 0x000fe8000d921850 */
[----:B------:R-:W-:Y:S04]  /*19e20*/  LDGSTS.E [R251+0x48000], desc[UR16][R234.64], !P4 ;  /* 0x48000000eafb7fae */ /* 0x000fe8000e121850 */
[----:B------:R-:W-:Y:S04]  /*19e30*/  LDGSTS.E [R251+0x4c000], desc[UR16][R226.64], !P4 ;  /* 0x4c000000e2fb7fae */ /* 0x000fe8000e121850 */
[----:B-1----:R-:W3:Y:S01]  /*19e40*/  LDL.LU.64 R242, [R1+0x340] ;  /* 0x0003400001f27983 */ /* 0x002ee20000300a00 */
[----:B------:R-:W-:Y:S01]  /*19e50*/  VIADD R252, R23, 0xfffffef6 ;  /* 0xfffffef617fc7836 */ /* 0x000fe20000000000 */
[----:B------:R-:W-:-:S02]  /*19e60*/  IADD3 R20, R20, -0x10b, RZ ;  /* 0xfffffef514147810 */ /* 0x000fc40007ffe0ff */
[----:B------:R-:W-:Y:S04]  /*19e70*/  LDGSTS.E [R251+0x48004], desc[UR16][R34.64], !P5 ;  /* 0x4800400022fb7fae */ /* 0x000fe8000e921850 */
[----:B----4-:R-:W4:Y:S01]  /*19e80*/  LDL.LU.64 R226, [R1+0x338] ;  /* 0x0003380001e27983 */ /* 0x010f220000300a00 */
[----:B------:R-:W-:-:S03]  /*19e90*/  VIADD R19, R19, 0xfffffef7 ;  /* 0xfffffef713137836 */ /* 0x000fc60000000000 */
[----:B------:R-:W-:Y:S04]  /*19ea0*/  LDGSTS.E [R251+0x4c004], desc[UR16][R32.64], !P5 ;  /* 0x4c00400020fb7fae */ /* 0x000fe8000e921850 */
[----:B------:R-:W-:Y:S04]  /*19eb0*/  LDGSTS.E [R251+0x48008], desc[UR16][R30.64], !P6 ;  /* 0x480080001efb7fae */ /* 0x000fe8000f121850 */
[----:B------:R-:W-:Y:S01]  /*19ec0*/  LDGSTS.E [R251+0x4c008], desc[UR16][R28.64], !P6 ;  /* 0x4c0080001cfb7fae */ /* 0x000fe2000f121850 */
[----:B------:R-:W-:Y:S02]  /*19ed0*/  ISETP.GE.U32.AND P6, PT, R19, 0x7ffffeb8, PT ;  /* 0x7ffffeb81300780c */ /* 0x000fe40003fc6070 */
[----:B------:R-:W-:Y:S01]  /*19ee0*/  ISETP.GE.U32.AND P2, PT, R20, 0x7ffffeb6, PT ;  /* 0x7ffffeb61400780c */ /* 0x000fe20003f46070 */
[----:B------:R-:W-:Y:S01]  /*19ef0*/  LDGSTS.E [R251+0x4800c], desc[UR16][R26.64], !P1 ;  /* 0x4800c0001afb7fae */ /* 0x000fe2000c921850 */
[----:B--2---:R-:W-:Y:S01]  /*19f00*/  VIADD R18, R18, 0xfffffef4 ;  /* 0xfffffef412127836 */ /* 0x004fe20000000000 */
[----:B------:R-:W1:Y:S02]  /*19f10*/  LDC R19, c[0x0][0x230] ;  /* 0x00008c00ff137b82 */ /* 0x000e640000000800 */
[----:B------:R2:W-:Y:S01]  /*19f20*/  LDGSTS.E [R251+0x4c00c], desc[UR16][R24.64], !P1 ;  /* 0x4c00c00018fb7fae */ /* 0x0005e2000c921850 */
[----:B------:R-:W-:Y:S01]  /*19f30*/  ISETP.GE.U32.AND P1, PT, R252, 0x7ffffeb7, PT ;  /* 0x7ffffeb7fc00780c */ /* 0x000fe20003f26070 */
[----:B------:R-:W-:-:S02]  /*19f40*/  VIADD R252, R22, 0xfffffed7 ;  /* 0xfffffed716fc7836 */ /* 0x000fc40000000000 */
[----:B------:R-:W4:Y:S03]  /*19f50*/  LDL.LU.64 R248, [R1+0x330] ;  /* 0x0003300001f87983 */ /* 0x000f260000300a00 */
[----:B------:R-:W-:Y:S02]  /*19f60*/  ISETP.GE.U32.AND P4, PT, R252, 0x7ffffe98, PT ;  /* 0x7ffffe98fc00780c */ /* 0x000fe40003f86070 */
[----:B--2---:R-:W-:Y:S01]  /*19f70*/  IADD3 R251, R21, -0x12a, RZ ;  /* 0xfffffed615fb7810 */ /* 0x004fe20007ffe0ff */
[----:B------:R-:W2:Y:S01]  /*19f80*/  LDC R25, c[0x0][0x230] ;  /* 0x00008c00ff197b82 */ /* 0x000ea20000000800 */
[----:B------:R-:W2:Y:S04]  /*19f90*/  LDL.LU.64 R20, [R1+0x320] ;  /* 0x0003200001147983 */ /* 0x000ea80000300a00 */
[----:B------:R-:W2:Y:S01]  /*19fa0*/  LDL.LU.64 R234, [R1+0x310] ;  /* 0x0003100001ea7983 */ /* 0x000ea20000300a00 */
[----:B------:R-:W-:Y:S01]  /*19fb0*/  ISETP.GE.U32.AND P5, PT, R251, 0x7ffffe97, PT ;  /* 0x7ffffe97fb00780c */ /* 0x000fe20003fa6070 */
[----:B---3--:R-:W-:-:S02]  /*19fc0*/  IMAD.WIDE R30, R2, 0x4, R14 ;  /* 0x00000004021e7825 */ /* 0x008fc400078e020e */
[----:B------:R-:W3:Y:S02]  /*19fd0*/  LDL.LU.64 R34, [R1+0x300] ;  /* 0x0003000001227983 */ /* 0x000ee40000300a00 */
[----:B------:R-:W-:Y:S02]  /*19fe0*/  IMAD.WIDE R26, R2, 0x4, R16 ;  /* 0x00000004021a7825 */ /* 0x000fe400078e0210 */
[----:B------:R-:W3:Y:S01]  /*19ff0*/  LDL.LU.64 R14, [R1+0x2f0] ;  /* 0x0002f000010e7983 */ /* 0x000ee20000300a00 */
[----:B------:R-:W-:Y:S01]  /*1a000*/  ISETP.GE.U32.AND P3, PT, R18, 0x7ffffeb5, PT ;  /* 0x7ffffeb51200780c */ /* 0x000fe20003f66070 */
[----:B------:R-:W1:Y:S01]  /*1a010*/  LDC R24, c[0x0][0x230] ;  /* 0x00008c00ff187b82 */ /* 0x000e620000000800 */
[----:B------:R-:W-:Y:S01]  /*1a020*/  VIADD R252, R13, 0xfffffed5 ;  /* 0xfffffed50dfc7836 */ /* 0x000fe20000000000 */
[----:B------:R-:W3:Y:S01]  /*1a030*/  LDL.LU.64 R28, [R1+0x2e0] ;  /* 0x0002e000011c7983 */ /* 0x000ee20000300a00 */
[----:B------:R-:W-:-:S03]  /*1a040*/  VIADD R251, R12, 0xfffffed4 ;  /* 0xfffffed40cfb7836 */ /* 0x000fc60000000000 */
[----:B------:R4:W-:Y:S02]  /*1a050*/  STL.64 [R1+0x6d0], R30 ;  /* 0x0006d01e01007387 */ /* 0x0009e40000100a00 */
[----:B------:R-:W1:Y:S02]  /*1a060*/  LDC R18, c[0x0][0x230] ;  /* 0x00008c00ff127b82 */ /* 0x000e640000000800 */
[----:B------:R-:W3:Y:S01]  /*1a070*/  LDL.LU.64 R12, [R1+0x328] ;  /* 0x00032800010c7983 */ /* 0x000ee20000300a00 */
[----:B------:R-:W-:-:S03]  /*1a080*/  IMAD.WIDE R22, R2, 0x4, R242 ;  /* 0x0000000402167825 */ /* 0x000fc600078e02f2 */
[----:B------:R2:W-:Y:S04]  /*1a090*/  STL.64 [R1+0x6f8], R26 ;  /* 0x0006f81a01007387 */ /* 0x0005e80000100a00 */
[----:B------:R-:W3:Y:S01]  /*1a0a0*/  LDL.LU.64 R242, [R1+0x318] ;  /* 0x0003180001f27983 */ /* 0x000ee20000300a00 */
[----:B----4-:R-:W-:-:S03]  /*1a0b0*/  IMAD.WIDE R16, R2, 0x4, R226 ;  /* 0x0000000402107825 */ /* 0x010fc600078e02e2 */
[----:B------:R4:W-:Y:S04]  /*1a0c0*/  STL.64 [R1+0x738], R22 ;  /* 0x0007381601007387 */ /* 0x0009e80000100a00 */
[----:B------:R-:W3:Y:S04]  /*1a0d0*/  LDL.LU.64 R226, [R1+0x308] ;  /* 0x0003080001e27983 */ /* 0x000ee80000300a00 */
[----:B------:R3:W-:Y:S04]  /*1a0e0*/  STL.64 [R1+0x770], R16 ;  /* 0x0007701001007387 */ /* 0x0007e80000100a00 */
[----:B------:R-:W-:Y:S04]  /*1a0f0*/  LDGSTS.E [R250+0x40000], desc[UR16][R30.64], !P6 ;  /* 0x400000001efa7fae */ /* 0x000fe8000f121850 */
[----:B------:R-:W3:Y:S04]  /*1a100*/  LDL.LU.64 R32, [R1+0x2f8] ;  /* 0x0002f80001207983 */ /* 0x000ee80000300a00 */
[----:B------:R-:W-:Y:S04]  /*1a110*/  LDGSTS.E [R250+0x44000], desc[UR16][R26.64], !P6 ;  /* 0x440000001afa7fae */ /* 0x000fe8000f121850 */
[----:B------:R-:W3:Y:S01]  /*1a120*/  LDL.LU.64 R30, [R1+0x2e8] ;  /* 0x0002e800011e7983 */ /* 0x000ee20000300a00 */
[----:B------:R-:W-:-:S04]  /*1a130*/  IMAD.WIDE R248, R2, 0x4, R248 ;  /* 0x0000000402f87825 */ /* 0x000fc800078e02f8 */
[C---:B--2---:R-:W-:Y:S01]  /*1a140*/  IMAD.WIDE R20, R2.reuse, 0x4, R20 ;  /* 0x0000000402147825 */ /* 0x044fe200078e0214 */
[----:B------:R-:W2:Y:S03]  /*1a150*/  LDL.LU.64 R26, [R1+0x2d8] ;  /* 0x0002d800011a7983 */ /* 0x000ea60000300a00 */
[----:B------:R-:W-:Y:S01]  /*1a160*/  IMAD.WIDE R234, R2, 0x4, R234 ;  /* 0x0000000402ea7825 */ /* 0x000fe200078e02ea */
[----:B------:R1:W-:Y:S01]  /*1a170*/  STL.64 [R1+0x790], R248 ;  /* 0x000790f801007387 */ /* 0x0003e20000100a00 */
[----:B------:R-:W-:-:S03]  /*1a180*/  ISETP.GE.U32.AND P6, PT, R252, 0x7ffffe96, PT ;  /* 0x7ffffe96fc00780c */ /* 0x000fc60003fc6070 */
[----:B------:R-:W-:Y:S04]  /*1a190*/  STL.64 [R1+0x7d8], R20 ;  /* 0x0007d81401007387 */ /* 0x000fe80000100a00 */
[----:B------:R-:W-:Y:S04]  /*1a1a0*/  STL.64 [R1+0x998], R234 ;  /* 0x000998ea01007387 */ /* 0x000fe80000100a00 */
[----:B------:R4:W-:Y:S04]  /*1a1b0*/  LDGSTS.E [R250+0x40004], desc[UR16][R22.64], !P1 ;  /* 0x4000400016fa7fae */ /* 0x0009e8000c921850 */
[----:B------:R1:W-:Y:S04]  /*1a1c0*/  LDGSTS.E [R250+0x44004], desc[UR16][R16.64], !P1 ;  /* 0x4400400010fa7fae */ /* 0x0003e8000c921850 */
[----:B------:R-:W-:Y:S01]  /*1a1d0*/  LDGSTS.E [R250+0x40008], desc[UR16][R248.64], !P2 ;  /* 0x40008000f8fa7fae */ /* 0x000fe2000d121850 */
[----:B----4-:R-:W4:Y:S08]  /*1a1e0*/  LDC R23, c[0x0][0x230] ;  /* 0x00008c00ff177b82 */ /* 0x010f300000000800 */
[----:B------:R-:W4:Y:S01]  /*1a1f0*/  LDC R22, c[0x0][0x230] ;  /* 0x00008c00ff167b82 */ /* 0x000f220000000800 */
[----:B---3--:R-:W-:-:S07]  /*1a200*/  IMAD.WIDE R34, R2, 0x4, R34 ;  /* 0x0000000402227825 */ /* 0x008fce00078e0222 */
[----:B-1----:R-:W1:Y:S01]  /*1a210*/  LDC R17, c[0x0][0x230] ;  /* 0x00008c00ff117b82 */ /* 0x002e620000000800 */
[C---:B------:R-:W-:Y:S01]  /*1a220*/  IMAD.WIDE R14, R2.reuse, 0x4, R14 ;  /* 0x00000004020e7825 */ /* 0x040fe200078e020e */
[----:B------:R-:W-:Y:S06]  /*1a230*/  STL.64 [R1+0xa80], R34 ;  /* 0x000a802201007387 */ /* 0x000fec0000100a00 */
[----:B------:R-:W3:Y:S01]  /*1a240*/  LDC R16, c[0x0][0x230] ;  /* 0x00008c00ff107b82 */ /* 0x000ee20000000800 */
[C---:B------:R-:W-:Y:S01]  /*1a250*/  IMAD.WIDE R28, R2.reuse, 0x4, R28 ;  /* 0x00000004021c7825 */ /* 0x040fe200078e021c */
[----:B------:R-:W-:Y:S03]  /*1a260*/  STL.64 [R1+0xb18], R14 ;  /* 0x000b180e01007387 */ /* 0x000fe60000100a00 */
[----:B------:R-:W-:-:S05]  /*1a270*/  IMAD.WIDE R12, R2, 0x4, R12 ;  /* 0x00000004020c7825 */ /* 0x000fca00078e020c */
[----:B------:R4:W-:Y:S01]  /*1a280*/  STL.64 [R1+0x6c8], R12 ;  /* 0x0006c80c01007387 */ /* 0x0009e20000100a00 */
[----:B------:R-:W-:-:S03]  /*1a290*/  IMAD.WIDE R242, R2, 0x4, R242 ;  /* 0x0000000402f27825 */ /* 0x000fc600078e02f2 */
[----:B------:R-:W-:Y:S01]  /*1a2a0*/  STL.64 [R1+0xb70], R28 ;  /* 0x000b701c01007387 */ /* 0x000fe20000100a00 */
[----:B------:R-:W-:-:S03]  /*1a2b0*/  IMAD.WIDE R226, R2, 0x4, R226 ;  /* 0x0000000402e27825 */ /* 0x000fc600078e02e2 */
[----:B------:R1:W-:Y:S04]  /*1a2c0*/  STL.64 [R1+0x768], R242 ;  /* 0x000768f201007387 */ /* 0x0003e80000100a00 */
[----:B------:R3:W-:Y:S04]  /*1a2d0*/  STL.64 [R1+0x840], R226 ;  /* 0x000840e201007387 */ /* 0x0007e80000100a00 */
[----:B------:R-:W3:Y:S01]  /*1a2e0*/  LDL.LU.64 R248, [R1+0xe70] ;  /* 0x000e700001f87983 */ /* 0x000ee20000300a00 */
[----:B------:R-:W-:-:S03]  /*1a2f0*/  IMAD.WIDE R32, R2, 0x4, R32 ;  /* 0x0000000402207825 */ /* 0x000fc600078e0220 */
[----:B------:R-:W-:Y:S01]  /*1a300*/  LDGSTS.E [R250+0x44008], desc[UR16][R12.64], !P2 ;  /* 0x440080000cfa7fae */ /* 0x000fe2000d121850 */
[----:B------:R-:W-:-:S03]  /*1a310*/  IMAD.WIDE R30, R2, 0x4, R30 ;  /* 0x00000004021e7825 */ /* 0x000fc600078e021e */
[----:B------:R3:W-:Y:S04]  /*1a320*/  STL.64 [R1+0x950], R32 ;  /* 0x0009502001007387 */ /* 0x0007e80000100a00 */
[----:B------:R-:W-:Y:S04]  /*1a330*/  STL.64 [R1+0xa50], R30 ;  /* 0x000a501e01007387 */ /* 0x000fe80000100a00 */
[----:B------:R-:W-:Y:S01]  /*1a340*/  LDGSTS.E [R250+0x4000c], desc[UR16][R20.64], !P3 ;  /* 0x4000c00014fa7fae */ /* 0x000fe2000d921850 */
[----:B--2---:R-:W-:-:S03]  /*1a350*/  IMAD.WIDE R26, R2, 0x4, R26 ;  /* 0x00000004021a7825 */ /* 0x004fc600078e021a */
[----:B----4-:R-:W2:Y:S04]  /*1a360*/  LDL.LU.64 R12, [R1+0x2d0] ;  /* 0x0002d000010c7983 */ /* 0x010ea80000300a00 */
[----:B------:R-:W-:Y:S04]  /*1a370*/  LDGSTS.E [R250+0x4400c], desc[UR16][R242.64], !P3 ;  /* 0x4400c000f2fa7fae */ /* 0x000fe8000d921850 */
[----:B------:R4:W-:Y:S04]  /*1a380*/  STL.64 [R1+0xaf0], R26 ;  /* 0x000af01a01007387 */ /* 0x0009e80000100a00 */
[----:B------:R-:W-:Y:S04]  /*1a390*/  LDGSTS.E [R250+0x48000], desc[UR16][R234.64], !P4 ;  /* 0x48000000eafa7fae */ /* 0x000fe8000e121850 */
[----:B------:R-:W4:Y:S04]  /*1a3a0*/  LDL.LU.64 R20, [R1+0x2c8] ;  /* 0x0002c80001147983 */ /* 0x000f280000300a00 */
[----:B------:R-:W-:Y:S04]  /*1a3b0*/  LDGSTS.E [R250+0x4c000], desc[UR16][R226.64], !P4 ;  /* 0x4c000000e2fa7fae */ /* 0x000fe8000e121850 */
[----:B------:R-:W-:Y:S04]  /*1a3c0*/  LDGSTS.E [R250+0x48004], desc[UR16][R34.64], !P5 ;  /* 0x4800400022fa7fae */ /* 0x000fe8000e921850 */
[----:B------:R-:W-:Y:S04]  /*1a3d0*/  LDGSTS.E [R250+0x4c004], desc[UR16][R32.64], !P5 ;  /* 0x4c00400020fa7fae */ /* 0x000fe8000e921850 */
[----:B------:R-:W4:Y:S04]  /*1a3e0*/  LDL.LU.64 R234, [R1+0x2c0] ;  /* 0x0002c00001ea7983 */ /* 0x000f280000300a00 */
[----:B------:R-:W-:Y:S01]  /*1a3f0*/  LDGSTS.E [R250+0x48008], desc[UR16][R14.64], !P6 ;  /* 0x480080000efa7fae */ /* 0x000fe2000f121850 */
[----:B------:R-:W-:-:S03]  /*1a400*/  ISETP.GE.U32.AND P1, PT, R251, 0x7ffffe95, PT ;  /* 0x7ffffe95fb00780c */ /* 0x000fc60003f26070 */
[----:B------:R-:W4:Y:S01]  /*1a410*/  LDL.LU.64 R14, [R1+0x2b8] ;  /* 0x0002b800010e7983 */ /* 0x000f220000300a00 */
[----:B------:R-:W-:Y:S01]  /*1a420*/  VIADD R251, R19, 0xfffffef2 ;  /* 0xfffffef213fb7836 */ /* 0x000fe20000000000 */
[----:B------:R-:W-:Y:S01]  /*1a430*/  IADD3 R252, R25, -0x10d, RZ ;  /* 0xfffffef319fc7810 */ /* 0x000fe20007ffe0ff */
[----:B------:R-:W-:Y:S01]  /*1a440*/  VIADD R18, R18, 0xfffffef1 ;  /* 0xfffffef112127836 */ /* 0x000fe20000000000 */
[----:B------:R-:W-:Y:S01]  /*1a450*/  LDGSTS.E [R250+0x4c008], desc[UR16][R30.64], !P6 ;  /* 0x4c0080001efa7fae */ /* 0x000fe2000f121850 */
[----:B------:R-:W4:Y:S05]  /*1a460*/  LDC R19, c[0x0][0x230] ;  /* 0x00008c00ff137b82 */ /* 0x000f2a0000000800 */
[----:B------:R-:W-:Y:S01]  /*1a470*/  LDGSTS.E [R250+0x4800c], desc[UR16][R28.64], !P1 ;  /* 0x4800c0001cfa7fae */ /* 0x000fe2000c921850 */
[----:B------:R-:W-:-:S03]  /*1a480*/  ISETP.GE.U32.AND P6, PT, R252, 0x7ffffeb4, PT ;  /* 0x7ffffeb4fc00780c */ /* 0x000fc60003fc6070 */
[----:B------:R3:W-:Y:S01]  /*1a490*/  LDGSTS.E [R250+0x4c00c], desc[UR16][R26.64], !P1 ;  /* 0x4c00c0001afa7fae */ /* 0x0007e2000c921850 */
[----:B------:R-:W-:Y:S01]  /*1a4a0*/  ISETP.GE.U32.AND P1, PT, R251, 0x7ffffeb3, PT ;  /* 0x7ffffeb3fb00780c */ /* 0x000fe20003f26070 */
[----:B------:R-:W-:Y:S02]  /*1a4b0*/  VIADD R251, R23, 0xfffffed3 ;  /* 0xfffffed317fb7836 */ /* 0x000fe40000000000 */
[----:B-1----:R-:W4:Y:S01]  /*1a4c0*/  LDL.LU.64 R242, [R1+0x2b0] ;  /* 0x0002b00001f27983 */ /* 0x002f220000300a00 */
[----:B------:R-:W-:Y:S02]  /*1a4d0*/  IADD3 R252, R24, -0x110, RZ ;  /* 0xfffffef018fc7810 */ /* 0x000fe40007ffe0ff */
[----:B------:R-:W-:Y:S01]  /*1a4e0*/  ISETP.GE.U32.AND P4, PT, R251, 0x7ffffe94, PT ;  /* 0x7ffffe94fb00780c */ /* 0x000fe20003f86070 */
[----:B---3--:R-:W-:Y:S02]  /*1a4f0*/  VIADD R250, R22, 0xfffffed2 ;  /* 0xfffffed216fa7836 */ /* 0x008fe40000000000 */
[----:B------:R-:W3:Y:S04]  /*1a500*/  LDL.LU.64 R22, [R1+0x2a0] ;  /* 0x0002a00001167983 */ /* 0x000ee80000300a00 */
[----:B------:R-:W3:Y:S01]  /*1a510*/  LDL.LU.64 R226, [R1+0x290] ;  /* 0x0002900001e27983 */ /* 0x000ee20000300a00 */
[----:B------:R-:W-:-:S03]  /*1a520*/  ISETP.GE.U32.AND P5, PT, R250, 0x7ffffe93, PT ;  /* 0x7ffffe93fa00780c */ /* 0x000fc60003fa6070 */
[----:B------:R-:W3:Y:S01]  /*1a530*/  LDL.LU.64 R32, [R1+0x280] ;  /* 0x0002800001207983 */ /* 0x000ee20000300a00 */
[----:B------:R-:W-:Y:S01]  /*1a540*/  IADD3 R251, R17, -0x12f, RZ ;  /* 0xfffffed111fb7810 */ /* 0x000fe20007ffe0ff */
[----:B------:R-:W-:Y:S02]  /*1a550*/  VIADD R250, R16, 0xfffffed0 ;  /* 0xfffffed010fa7836 */ /* 0x000fe40000000000 */
[C---:B--2---:R-:W-:Y:S02]  /*1a560*/  IMAD.WIDE R28, R2.reuse, 0x4, R12 ;  /* 0x00000004021c7825 */ /* 0x044fe400078e020c */
[----:B------:R-:W2:Y:S04]  /*1a570*/  LDL.LU.64 R12, [R1+0x270] ;  /* 0x00027000010c7983 */ /* 0x000ea80000300a00 */
[----:B----4-:R-:W4:Y:S04]  /*1a580*/  LDL.LU.64 R26, [R1+0x260] ;  /* 0x00026000011a7983 */ /* 0x010f280000300a00 */
[----:B------:R1:W-:Y:S04]  /*1a590*/  STL.64 [R1+0x698], R28 ;  /* 0x0006981c01007387 */ /* 0x0003e80000100a00 */
[----:B------:R-:W4:Y:S01]  /*1a5a0*/  LDL.LU.64 R16, [R1+0x2a8] ;  /* 0x0002a80001107983 */ /* 0x000f220000300a00 */
[----:B------:R-:W-:-:S03]  /*1a5b0*/  IMAD.WIDE R24, R2, 0x4, R20 ;  /* 0x0000000402187825 */ /* 0x000fc600078e0214 */
[----:B------:R-:W-:Y:S04]  /*1a5c0*/  LDGSTS.E [R249+0x40000], desc[UR16][R28.64], !P6 ;  /* 0x400000001cf97fae */ /* 0x000fe8000f121850 */
[----:B------:R-:W-:Y:S04]  /*1a5d0*/  STL.64 [R1+0x6c0], R24 ;  /* 0x0006c01801007387 */ /* 0x000fe80000100a00 */
[----:B------:R-:W-:Y:S01]  /*1a5e0*/  LDGSTS.E [R249+0x44000], desc[UR16][R24.64], !P6 ;  /* 0x4400000018f97fae */ /* 0x000fe2000f121850 */
[----:B------:R-:W-:-:S03]  /*1a5f0*/  IMAD.WIDE R20, R2, 0x4, R234 ;  /* 0x0000000402147825 */ /* 0x000fc600078e02ea */
[----:B------:R-:W4:Y:S04]  /*1a600*/  LDL.LU.64 R234, [R1+0x298] ;  /* 0x0002980001ea7983 */ /* 0x000f280000300a00 */
[----:B------:R1:W-:Y:S04]  /*1a610*/  STL.64 [R1+0x6f0], R20 ;  /* 0x0006f01401007387 */ /* 0x0003e80000100a00 */
[----:B------:R-:W4:Y:S01]  /*1a620*/  LDL.LU.64 R34, [R1+0x288] ;  /* 0x0002880001227983 */ /* 0x000f220000300a00 */
[----:B------:R-:W-:Y:S01]  /*1a630*/  IMAD.WIDE R14, R2, 0x4, R14 ;  /* 0x00000004020e7825 */ /* 0x000fe200078e020e */
[----:B------:R-:W-:-:S02]  /*1a640*/  ISETP.GE.U32.AND P2, PT, R18, 0x7ffffeb2, PT ;  /* 0x7ffffeb21200780c */ /* 0x000fc40003f46070 */
[----:B------:R1:W-:Y:S01]  /*1a650*/  LDGSTS.E [R249+0x40004], desc[UR16][R20.64], !P1 ;  /* 0x4000400014f97fae */ /* 0x0003e2000c921850 */
[----:B------:R-:W-:Y:S01]  /*1a660*/  ISETP.GE.U32.AND P3, PT, R252, 0x7ffffeb1, PT ;  /* 0x7ffffeb1fc00780c */ /* 0x000fe20003f66070 */
[----:B------:R-:W4:Y:S02]  /*1a670*/  LDC R18, c[0x0][0x230] ;  /* 0x00008c00ff127b82 */ /* 0x000f240000000800 */
[----:B------:R2:W-:Y:S04]  /*1a680*/  STL.64 [R1+0x730], R14 ;  /* 0x0007300e01007387 */ /* 0x0005e80000100a00 */
[----:B------:R-:W4:Y:S01]  /*1a690*/  LDL.LU.64 R30, [R1+0x278] ;  /* 0x00027800011e7983 */ /* 0x000f220000300a00 */
[----:B------:R-:W-:-:S03]  /*1a6a0*/  IMAD.WIDE R242, R2, 0x4, R242 ;  /* 0x0000000402f27825 */ /* 0x000fc600078e02f2 */
[----:B-1----:R-:W4:Y:S01]  /*1a6b0*/  LDL.LU.64 R28, [R1+0x268] ;  /* 0x00026800011c7983 */ /* 0x002f220000300a00 */
[----:B------:R-:W-:Y:S01]  /*1a6c0*/  ISETP.GE.U32.AND P6, PT, R251, 0x7ffffe92, PT ;  /* 0x7ffffe92fb00780c */ /* 0x000fe20003fc6070 */
[----:B------:R-:W1:Y:S02]  /*1a6d0*/  LDC R20, c[0x0][0x230] ;  /* 0x00008c00ff147b82 */ /* 0x000e640000000800 */
[----:B------:R-:W4:Y:S01]  /*1a6e0*/  LDL.LU.64 R24, [R1+0x258] ;  /* 0x0002580001187983 */ /* 0x000f220000300a00 */
[----:B---3--:R-:W-:-:S03]  /*1a6f0*/  IMAD.WIDE R22, R2, 0x4, R22 ;  /* 0x0000000402167825 */ /* 0x008fc600078e0216 */
[----:B------:R-:W-:Y:S02]  /*1a700*/  STL.64 [R1+0x760], R242 ;  /* 0x000760f201007387 */ /* 0x000fe40000100a00 */
[----:B------:R-:W3:Y:S01]  /*1a710*/  LDC R251, c[0x0][0x230] ;  /* 0x00008c00fffb7b82 */ /* 0x000ee20000000800 */
[C---:B------:R-:W-:Y:S01]  /*1a720*/  IMAD.WIDE R226, R2.reuse, 0x4, R226 ;  /* 0x0000000402e27825 */ /* 0x040fe200078e02e2 */
[----:B------:R-:W-:Y:S03]  /*1a730*/  STL.64 [R1+0x7d0], R22 ;  /* 0x0007d01601007387 */ /* 0x000fe60000100a00 */
[C---:B------:R-:W-:Y:S01]  /*1a740*/  IMAD.WIDE R32, R2.reuse, 0x4, R32 ;  /* 0x0000000402207825 */ /* 0x040fe200078e0220 */
[----:B------:R-:W-:Y:S02]  /*1a750*/  STL.64 [R1+0x938], R226 ;  /* 0x000938e201007387 */ /* 0x000fe40000100a00 */
[----:B------:R-:W1:Y:S02]  /*1a760*/  LDC R21, c[0x0][0x230] ;  /* 0x00008c00ff157b82 */ /* 0x000e640000000800 */
[----:B------:R-:W-:Y:S04]  /*1a770*/  STL.64 [R1+0xa38], R32 ;  /* 0x000a382001007387 */ /* 0x000fe80000100a00 */
[----:B------:R2:W-:Y:S02]  /*1a780*/  LDGSTS.E [R249+0x44004], desc[UR16][R14.64], !P1 ;  /* 0x440040000ef97fae */ /* 0x0005e4000c921850 */
[----:B------:R-:W1:Y:S02]  /*1a790*/  LDC R252, c[0x0][0x230] ;  /* 0x00008c00fffc7b82 */ /* 0x000e640000000800 */
[----:B------:R-:W-:Y:S01]  /*1a7a0*/  LDGSTS.E [R249+0x40008], desc[UR16][R242.64], !P2 ;  /* 0x40008000f2f97fae */ /* 0x000fe2000d121850 */
[----:B--2---:R-:W-:-:S05]  /*1a7b0*/  IMAD.WIDE R12, R2, 0x4, R12 ;  /* 0x00000004020c7825 */ /* 0x004fca00078e020c */
[----:B------:R-:W2:Y:S01]  /*1a7c0*/  LDC R15, c[0x0][0x230] ;  /* 0x00008c00ff0f7b82 */ /* 0x000ea20000000800 */
[C---:B----4-:R-:W-:Y:S01]  /*1a7d0*/  IMAD.WIDE R26, R2.reuse, 0x4, R26 ;  /* 0x00000004021a7825 */ /* 0x050fe200078e021a */
[----:B------:R-:W-:Y:S03]  /*1a7e0*/  STL.64 [R1+0xae0], R12 ;  /* 0x000ae00c01007387 */ /* 0x000fe60000100a00 */
[----:B------:R-:W-:-:S03]  /*1a7f0*/  IMAD.WIDE R16, R2, 0x4, R16 ;  /* 0x0000000402107825 */ /* 0x000fc600078e0210 */
[----:B------:R-:W4:Y:S02]  /*1a800*/  LDC R14, c[0x0][0x230] ;  /* 0x00008c00ff0e7b82 */ /* 0x000f240000000800 */
[----:B------:R3:W-:Y:S04]  /*1a810*/  STL.64 [R1+0x690], R16 ;  /* 0x0006901001007387 */ /* 0x0007e80000100a00 */
[----:B------:R-:W-:Y:S04]  /*1a820*/  STL.64 [R1+0xb58], R26 ;  /* 0x000b581a01007387 */ /* 0x000fe80000100a00 */
[----:B------:R-:W-:Y:S04]  /*1a830*/  LDGSTS.E [R249+0x44008], desc[UR16][R16.64], !P2 ;  /* 0x4400800010f97fae */ /* 0x000fe8000d121850 */
[----:B------:R-:W-:Y:S01]  /*1a840*/  LDGSTS.E [R249+0x4000c], desc[UR16][R22.64], !P3 ;  /* 0x4000c00016f97fae */ /* 0x000fe2000d921850 */
[----:B------:R-:W-:-:S04]  /*1a850*/  IMAD.WIDE R234, R2, 0x4, R234 ;  /* 0x0000000402ea7825 */ /* 0x000fc800078e02ea */
[C---:B------:R-:W-:Y:S01]  /*1a860*/  IMAD.WIDE R34, R2.reuse, 0x4, R34 ;  /* 0x0000000402227825 */ /* 0x040fe200078e0222 */
[----:B------:R1:W-:Y:S04]  /*1a870*/  STL.64 [R1+0x728], R234 ;  /* 0x000728ea01007387 */ /* 0x0003e80000100a00 */
[----:B------:R-:W-:Y:S04]  /*1a880*/  STL.64 [R1+0x820], R34 ;  /* 0x0008202201007387 */ /* 0x000fe80000100a00 */
[----:B------:R-:W-:Y:S04]  /*1a890*/  LDGSTS.E [R249+0x4400c], desc[UR16][R234.64], !P3 ;  /* 0x4400c000eaf97fae */ /* 0x000fe8000d921850 */
[----:B------:R-:W-:Y:S01]  /*1a8a0*/  LDGSTS.E [R249+0x48000], desc[UR16][R226.64], !P4 ;  /* 0x48000000e2f97fae */ /* 0x000fe2000e121850 */
[----:B------:R-:W-:-:S03]  /*1a8b0*/  IMAD.WIDE R30, R2, 0x4, R30 ;  /* 0x00000004021e7825 */ /* 0x000fc600078e021e */
[----:B------:R-:W-:Y:S01]  /*1a8c0*/  LDGSTS.E [R249+0x4c000], desc[UR16][R34.64], !P4 ;  /* 0x4c00000022f97fae */ /* 0x000fe2000e121850 */
[----:B------:R-:W-:-:S03]  /*1a8d0*/  IMAD.WIDE R28, R2, 0x4, R28 ;  /* 0x00000004021c7825 */ /* 0x000fc600078e021c */
[----:B------:R-:W-:Y:S01]  /*1a8e0*/  STL.64 [R1+0x8f0], R30 ;  /* 0x0008f01e01007387 */ /* 0x000fe20000100a00 */
[----:B------:R-:W-:-:S03]  /*1a8f0*/  IMAD.WIDE R24, R2, 0x4, R24 ;  /* 0x0000000402187825 */ /* 0x000fc600078e0218 */
[----:B------:R4:W-:Y:S04]  /*1a900*/  STL.64 [R1+0x9f0], R28 ;  /* 0x0009f01c01007387 */ /* 0x0009e80000100a00 */
[----:B---3--:R-:W4:Y:S04]  /*1a910*/  LDL.LU.64 R16, [R1+0x250] ;  /* 0x0002500001107983 */ /* 0x008f280000300a00 */
[----:B------:R3:W-:Y:S04]  /*1a920*/  STL.64 [R1+0xab8], R24 ;  /* 0x000ab81801007387 */ /* 0x0007e80000100a00 */
[----:B------:R-:W3:Y:S04]  /*1a930*/  LDL.LU.64 R22, [R1+0x248] ;  /* 0x0002480001167983 */ /* 0x000ee80000300a00 */
[----:B------:R-:W-:Y:S04]  /*1a940*/  LDGSTS.E [R249+0x48004], desc[UR16][R32.64], !P5 ;  /* 0x4800400020f97fae */ /* 0x000fe8000e921850 */
[----:B------:R-:W-:Y:S04]  /*1a950*/  LDGSTS.E [R249+0x4c004], desc[UR16][R30.64], !P5 ;  /* 0x4c0040001ef97fae */ /* 0x000fe8000e921850 */
[----:B-1----:R-:W3:Y:S04]  /*1a960*/  LDL.LU.64 R234, [R1+0x240] ;  /* 0x0002400001ea7983 */ /* 0x002ee80000300a00 */
[----:B------:R-:W-:Y:S01]  /*1a970*/  LDGSTS.E [R249+0x48008], desc[UR16][R12.64], !P6 ;  /* 0x480080000cf97fae */ /* 0x000fe2000f121850 */
[----:B------:R-:W-:-:S03]  /*1a980*/  ISETP.GE.U32.AND P1, PT, R250, 0x7ffffe91, PT ;  /* 0x7ffffe91fa00780c */ /* 0x000fc60003f26070 */
[----:B------:R-:W3:Y:S01]  /*1a990*/  LDL.LU.64 R12, [R1+0x238] ;  /* 0x00023800010c7983 */ /* 0x000ee20000300a00 */
[----:B------:R-:W-:Y:S01]  /*1a9a0*/  VIADD R251, R251, 0xfffffeef ;  /* 0xfffffeeffbfb7836 */ /* 0x000fe20000000000 */
[----:B------:R-:W-:Y:S02]  /*1a9b0*/  IADD3 R250, R19, -0x112, RZ ;  /* 0xfffffeee13fa7810 */ /* 0x000fe40007ffe0ff */
[----:B------:R-:W-:Y:S01]  /*1a9c0*/  LDGSTS.E [R249+0x4c008], desc[UR16][R28.64], !P6 ;  /* 0x4c0080001cf97fae */ /* 0x000fe2000f121850 */
[----:B------:R-:W-:Y:S01]  /*1a9d0*/  VIADD R252, R252, 0xfffffeed ;  /* 0xfffffeedfcfc7836 */ /* 0x000fe20000000000 */
[----:B------:R-:W1:Y:S04]  /*1a9e0*/  LDC R19, c[0x0][0x230] ;  /* 0x00008c00ff137b82 */ /* 0x000e680000000800 */
[----:B------:R-:W-:Y:S01]  /*1a9f0*/  LDGSTS.E [R249+0x4800c], desc[UR16][R26.64], !P1 ;  /* 0x4800c0001af97fae */ /* 0x000fe2000c921850 */
[----:B------:R-:W-:-:S03]  /*1aa00*/  ISETP.GE.U32.AND P6, PT, R251, 0x7ffffeb0, PT ;  /* 0x7ffffeb0fb00780c */ /* 0x000fc60003fc6070 */
[----:B------:R2:W-:Y:S01]  /*1aa10*/  LDGSTS.E [R249+0x4c00c], desc[UR16][R24.64], !P1 ;  /* 0x4c00c00018f97fae */ /* 0x0005e2000c921850 */
[----:B------:R-:W-:Y:S01]  /*1aa20*/  ISETP.GE.U32.AND P1, PT, R250, 0x7ffffeaf, PT ;  /* 0x7ffffeaffa00780c */ /* 0x000fe20003f26070 */
[----:B------:R-:W-:Y:S01]  /*1aa30*/  VIADD R251, R21, 0xfffffeec ;  /* 0xfffffeec15fb7836 */ /* 0x000fe20000000000 */
[----:B------:R-:W-:Y:S01]  /*1aa40*/  IADD3 R250, R20, -0x131, RZ ;  /* 0xfffffecf14fa7810 */ /* 0x000fe20007ffe0ff */
[----:B------:R-:W3:Y:S04]  /*1aa50*/  LDL.LU.64 R242, [R1+0x230] ;  /* 0x0002300001f27983 */ /* 0x000ee80000300a00 */
[----:B------:R-:W3:Y:S01]  /*1aa60*/  LDL.LU.64 R20, [R1+0x220] ;  /* 0x0002200001147983 */ /* 0x000ee20000300a00 */
[----:B--2---:R-:W-:-:S03]  /*1aa70*/  VIADD R249, R18, 0xfffffece ;  /* 0xfffffece12f97836 */ /* 0x004fc60000000000 */
[----:B------:R-:W2:Y:S01]  /*1aa80*/  LDL.LU.64 R226, [R1+0x210] ;  /* 0x0002100001e27983 */ /* 0x000ea20000300a00 */
[----:B------:R-:W-:Y:S01]  /*1aa90*/  ISETP.GE.U32.AND P4, PT, R250, 0x7ffffe90, PT ;  /* 0x7ffffe90fa00780c */ /* 0x000fe20003f86070 */
[----:B------:R-:W-:Y:S02]  /*1aaa0*/  VIADD R250, R15, 0xfffffecd ;  /* 0xfffffecd0ffa7836 */ /* 0x000fe40000000000 */
[----:B----4-:R-:W-:Y:S01]  /*1aab0*/  IMAD.WIDE R28, R2, 0x4, R16 ;  /* 0x00000004021c7825 */ /* 0x010fe200078e0210 */
[----:B------:R-:W-:Y:S01]  /*1aac0*/  ISETP.GE.U32.AND P5, PT, R249, 0x7ffffe8f, PT ;  /* 0x7ffffe8ff900780c */ /* 0x000fe20003fa6070 */
[----:B------:R-:W4:Y:S01]  /*1aad0*/  LDL.LU.64 R32, [R1+0x200] ;  /* 0x0002000001207983 */ /* 0x000f220000300a00 */
[----:B------:R-:W-:Y:S01]  /*1aae0*/  IADD3 R249, R14, -0x134, RZ ;  /* 0xfffffecc0ef97810 */ /* 0x000fe20007ffe0ff */
[----:B------:R-:W1:Y:S02]  /*1aaf0*/  LDC R18, c[0x0][0x230] ;  /* 0x00008c00ff127b82 */ /* 0x000e640000000800 */
[----:B------:R-:W4:Y:S01]  /*1ab00*/  LDL.LU.64 R16, [R1+0x1f0] ;  /* 0x0001f00001107983 */ /* 0x000f220000300a00 */
[----:B---3--:R-:W-:-:S03]  /*1ab10*/  IMAD.WIDE R22, R2, 0x4, R22 ;  /* 0x0000000402167825 */ /* 0x008fc600078e0216 */
[----:B------:R-:W3:Y:S04]  /*1ab20*/  LDL.LU.64 R26, [R1+0x1e0] ;  /* 0x0001e000011a7983 */ /* 0x000ee80000300a00 */
[----:B------:R1:W-:Y:S04]  /*1ab30*/  STL.64 [R1+0x660], R28 ;  /* 0x0006601c01007387 */ /* 0x0003e80000100a00 */
[----:B------:R-:W3:Y:S01]  /*1ab40*/  LDL.LU.64 R24, [R1+0x228] ;  /* 0x0002280001187983 */ /* 0x000ee20000300a00 */
[----:B------:R-:W-:-:S03]  /*1ab50*/  IMAD.WIDE R14, R2, 0x4, R234 ;  /* 0x00000004020e7825 */ /* 0x000fc600078e02ea */
[----:B------:R1:W-:Y:S04]  /*1ab60*/  STL.64 [R1+0x688], R22 ;  /* 0x0006881601007387 */ /* 0x0003e80000100a00 */
[----:B------:R-:W3:Y:S04]  /*1ab70*/  LDL.LU.64 R234, [R1+0x218] ;  /* 0x0002180001ea7983 */ /* 0x000ee80000300a00 */
[----:B------:R2:W-:Y:S04]  /*1ab80*/  STL.64 [R1+0x6b8], R14 ;  /* 0x0006b80e01007387 */ /* 0x0005e80000100a00 */
[----:B------:R-:W3:Y:S01]  /*1ab90*/  LDL.LU.64 R34, [R1+0x208] ;  /* 0x0002080001227983 */ /* 0x000ee20000300a00 */
[----:B------:R-:W-:-:S03]  /*1aba0*/  IMAD.WIDE R12, R2, 0x4, R12 ;  /* 0x00000004020c7825 */ /* 0x000fc600078e020c */
[----:B------:R-:W-:Y:S04]  /*1abb0*/  LDGSTS.E [R248+0x40000], desc[UR16][R28.64], !P6 ;  /* 0x400000001cf87fae */ /* 0x000fe8000f121850 */
[----:B------:R4:W-:Y:S04]  /*1abc0*/  STL.64 [R1+0x6e8], R12 ;  /* 0x0006e80c01007387 */ /* 0x0009e80000100a00 */
[----:B------:R-:W3:Y:S04]  /*1abd0*/  LDL.LU.64 R30, [R1+0x1f8] ;  /* 0x0001f800011e7983 */ /* 0x000ee80000300a00 */
[----:B-1----:R-:W3:Y:S04]  /*1abe0*/  LDL.LU.64 R28, [R1+0x1e8] ;  /* 0x0001e800011c7983 */ /* 0x002ee80000300a00 */
[----:B------:R-:W-:Y:S04]  /*1abf0*/  LDGSTS.E [R248+0x44000], desc[UR16][R22.64], !P6 ;  /* 0x4400000016f87fae */ /* 0x000fe8000f121850 */
[----:B------:R-:W3:Y:S01]  /*1ac00*/  LDL.LU.64 R22, [R1+0x1d8] ;  /* 0x0001d80001167983 */ /* 0x000ee20000300a00 */
[----:B------:R-:W-:Y:S01]  /*1ac10*/  ISETP.GE.U32.AND P2, PT, R252, 0x7ffffeae, PT ;  /* 0x7ffffeaefc00780c */ /* 0x000fe20003f46070 */
[C---:B------:R-:W-:Y:S01]  /*1ac20*/  IMAD.WIDE R242, R2.reuse, 0x4, R242 ;  /* 0x0000000402f27825 */ /* 0x040fe200078e02f2 */
[----:B------:R-:W-:Y:S01]  /*1ac30*/  ISETP.GE.U32.AND P3, PT, R251, 0x7ffffead, PT ;  /* 0x7ffffeadfb00780c */ /* 0x000fe20003f66070 */
[----:B------:R1:W-:Y:S02]  /*1ac40*/  LDGSTS.E [R248+0x40004], desc[UR16][R14.64], !P1 ;  /* 0x400040000ef87fae */ /* 0x0003e4000c921850 */
[----:B------:R-:W-:-:S04]  /*1ac50*/  IMAD.WIDE R20, R2, 0x4, R20 ;  /* 0x0000000402147825 */ /* 0x000fc800078e0214 */
[----:B--2---:R-:W-:Y:S01]  /*1ac60*/  IMAD.WIDE R226, R2, 0x4, R226 ;  /* 0x0000000402e27825 */ /* 0x004fe200078e02e2 */
[----:B------:R-:W-:Y:S01]  /*1ac70*/  STL.64 [R1+0x720], R242 ;  /* 0x000720f201007387 */ /* 0x000fe20000100a00 */
[----:B------:R-:W-:Y:S01]  /*1ac80*/  ISETP.GE.U32.AND P6, PT, R250, 0x7ffffe8e, PT ;  /* 0x7ffffe8efa00780c */ /* 0x000fe20003fc6070 */
[----:B------:R-:W2:Y:S02]  /*1ac90*/  LDC R252, c[0x0][0x230] ;  /* 0x00008c00fffc7b82 */ /* 0x000ea40000000800 */
[----:B------:R-:W-:Y:S04]  /*1aca0*/  STL.64 [R1+0x7b0], R20 ;  /* 0x0007b01401007387 */ /* 0x000fe80000100a00 */
[----:B------:R-:W-:Y:S02]  /*1acb0*/  STL.64 [R1+0x8d0], R226 ;  /* 0x0008d0e201007387 */ /* 0x000fe40000100a00 */
[----:B-1----:R-:W1:Y:S02]  /*1acc0*/  LDC R14, c[0x0][0x230] ;  /* 0x00008c00ff0e7b82 */ /* 0x002e640000000800 */
[----:B------:R4:W-:Y:S04]  /*1acd0*/  LDGSTS.E [R248+0x44004], desc[UR16][R12.64], !P1 ;  /* 0x440040000cf87fae */ /* 0x0009e8000c921850 */
[----:B------:R-:W-:Y:S01]  /*1ace0*/  LDGSTS.E [R248+0x40008], desc[UR16][R242.64], !P2 ;  /* 0x40008000f2f87fae */ /* 0x000fe2000d121850 */
[C---:B----4-:R-:W-:Y:S01]  /*1acf0*/  IMAD.WIDE R32, R2.reuse, 0x4, R32 ;  /* 0x0000000402207825 */ /* 0x050fe200078e0220 */
[----:B------:R-:W4:Y:S03]  /*1ad00*/  LDC R13, c[0x0][0x230] ;  /* 0x00008c00ff0d7b82 */ /* 0x000f260000000800 */
[C---:B------:R-:W-:Y:S01]  /*1ad10*/  IMAD.WIDE R16, R2.reuse, 0x4, R16 ;  /* 0x0000000402107825 */ /* 0x040fe200078e0210 */
[----:B------:R-:W-:Y:S03]  /*1ad20*/  STL.64 [R1+0x9d8], R32 ;  /* 0x0009d82001007387 */ /* 0x000fe60000100a00 */
[C---:B---3--:R-:W-:Y:S01]  /*1ad30*/  IMAD.WIDE R26, R2.reuse, 0x4, R26 ;  /* 0x00000004021a7825 */ /* 0x048fe200078e021a */
[----:B------:R-:W-:Y:S01]  /*1ad40*/  STL.64 [R1+0xab0], R16 ;  /* 0x000ab01001007387 */ /* 0x000fe20000100a00 */
[----:B------:R-:W3:Y:S02]  /*1ad50*/  LDC R12, c[0x0][0x230] ;  /* 0x00008c00ff0c7b82 */ /* 0x000ee40000000800 */
[----:B------:R-:W-:-:S06]  /*1ad60*/  IMAD.WIDE R24, R2, 0x4, R24 ;  /* 0x0000000402187825 */ /* 0x000fcc00078e0218 */
[----:B------:R-:W4:Y:S01]  /*1ad70*/  LDC R15, c[0x0][0x230] ;  /* 0x00008c00ff0f7b82 */ /* 0x000f220000000800 */
[----:B------:R2:W-:Y:S01]  /*1ad80*/  STL.64 [R1+0x658], R24 ;  /* 0x0006581801007387 */ /* 0x0005e20000100a00 */
[----:B------:R-:W-:-:S03]  /*1ad90*/  IMAD.WIDE R234, R2, 0x4, R234 ;  /* 0x0000000402ea7825 */ /* 0x000fc600078e02ea */
[----:B------:R-:W-:Y:S03]  /*1ada0*/  STL.64 [R1+0xb38], R26 ;  /* 0x000b381a01007387 */ /* 0x000fe60000100a00 */
[----:B------:R-:W1:Y:S01]  /*1adb0*/  LDC R251, c[0x0][0x230] ;  /* 0x00008c00fffb7b82 */ /* 0x000e620000000800 */
[C---:B------:R-:W-:Y:S01]  /*1adc0*/  IMAD.WIDE R34, R2.reuse, 0x4, R34 ;  /* 0x0000000402227825 */ /* 0x040fe200078e0222 */
[----:B------:R3:W-:Y:S04]  /*1add0*/  STL.64 [R1+0x6e0], R234 ;  /* 0x0006e0ea01007387 */ /* 0x0007e80000100a00 */
[----:B------:R-:W-:Y:S04]  /*1ade0*/  STL.64 [R1+0x800], R34 ;  /* 0x0008002201007387 */ /* 0x000fe80000100a00 */
[----:B------:R-:W-:Y:S01]  /*1adf0*/  LDGSTS.E [R248+0x44008], desc[UR16][R24.64], !P2 ;  /* 0x4400800018f87fae */ /* 0x000fe2000d121850 */
[----:B------:R-:W-:-:S03]  /*1ae00*/  IMAD.WIDE R30, R2, 0x4, R30 ;  /* 0x00000004021e7825 */ /* 0x000fc600078e021e */
[----:B------:R-:W-:Y:S01]  /*1ae10*/  LDGSTS.E [R248+0x4000c], desc[UR16][R20.64], !P3 ;  /* 0x4000c00014f87fae */ /* 0x000fe2000d921850 */
[----:B------:R-:W-:-:S03]  /*1ae20*/  IMAD.WIDE R28, R2, 0x4, R28 ;  /* 0x00000004021c7825 */ /* 0x000fc600078e021c */
[----:B------:R-:W-:Y:S04]  /*1ae30*/  STL.64 [R1+0x868], R30 ;  /* 0x0008681e01007387 */ /* 0x000fe80000100a00 */
[----:B------:R4:W-:Y:S04]  /*1ae40*/  STL.64 [R1+0x990], R28 ;  /* 0x0009901c01007387 */ /* 0x0009e80000100a00 */
[----:B--2---:R-:W2:Y:S04]  /*1ae50*/  LDL.LU.64 R24, [R1+0x1d0] ;  /* 0x0001d00001187983 */ /* 0x004ea80000300a00 */
[----:B------:R-:W-:Y:S01]  /*1ae60*/  LDGSTS.E [R248+0x4400c], desc[UR16][R234.64], !P3 ;  /* 0x4400c000eaf87fae */ /* 0x000fe2000d921850 */
[----:B------:R-:W-:-:S03]  /*1ae70*/  IMAD.WIDE R22, R2, 0x4, R22 ;  /* 0x0000000402167825 */ /* 0x000fc600078e0216 */
[----:B------:R-:W-:Y:S04]  /*1ae80*/  LDGSTS.E [R248+0x48000], desc[UR16][R226.64], !P4 ;  /* 0x48000000e2f87fae */ /* 0x000fe8000e121850 */
[----:B------:R2:W-:Y:S04]  /*1ae90*/  STL.64 [R1+0xa78], R22 ;  /* 0x000a781601007387 */ /* 0x0005e80000100a00 */
[----:B------:R-:W2:Y:S04]  /*1aea0*/  LDL.LU.64 R20, [R1+0x1c8] ;  /* 0x0001c80001147983 */ /* 0x000ea80000300a00 */
[----:B------:R-:W-:Y:S04]  /*1aeb0*/  LDGSTS.E [R248+0x4c000], desc[UR16][R34.64], !P4 ;  /* 0x4c00000022f87fae */ /* 0x000fe8000e121850 */
[----:B------:R-:W-:Y:S04]  /*1aec0*/  LDGSTS.E [R248+0x48004], desc[UR16][R32.64], !P5 ;  /* 0x4800400020f87fae */ /* 0x000fe8000e921850 */
[----:B------:R-:W-:Y:S04]  /*1aed0*/  LDGSTS.E [R248+0x4c004], desc[UR16][R30.64], !P5 ;  /* 0x4c0040001ef87fae */ /* 0x000fe8000e921850 */
[----:B---3--:R-:W3:Y:S04]  /*1aee0*/  LDL.LU.64 R234, [R1+0x1c0] ;  /* 0x0001c00001ea7983 */ /* 0x008ee80000300a00 */
[----:B------:R-:W-:Y:S01]  /*1aef0*/  LDGSTS.E [R248+0x48008], desc[UR16][R16.64], !P6 ;  /* 0x4800800010f87fae */ /* 0x000fe2000f121850 */
[----:B------:R-:W-:-:S03]  /*1af00*/  ISETP.GE.U32.AND P1, PT, R249, 0x7ffffe8d, PT ;  /* 0x7ffffe8df900780c */ /* 0x000fc60003f26070 */
[----:B------:R-:W3:Y:S01]  /*1af10*/  LDL.LU.64 R16, [R1+0x1b8] ;  /* 0x0001b80001107983 */ /* 0x000ee20000300a00 */
[----:B------:R-:W-:-:S03]  /*1af20*/  VIADD R249, R19, 0xfffffeea ;  /* 0xfffffeea13f97836 */ /* 0x000fc60000000000 */
[----:B------:R-:W-:Y:S06]  /*1af30*/  LDGSTS.E [R248+0x4c008], desc[UR16][R28.64], !P6 ;  /* 0x4c0080001cf87fae */ /* 0x000fec000f121850 */
[----:B------:R-:W-:Y:S01]  /*1af40*/  LDGSTS.E [R248+0x4800c], desc[UR16][R26.64], !P1 ;  /* 0x4800c0001af87fae */ /* 0x000fe2000c921850 */
[----:B------:R-:W-:Y:S01]  /*1af50*/  VIADD R250, R252, 0xfffffeeb ;  /* 0xfffffeebfcfa7836 */ /* 0x000fe20000000000 */
[----:B-1----:R-:W-:Y:S01]  /*1af60*/  IADD3 R251, R251, -0x117, RZ ;  /* 0xfffffee9fbfb7810 */ /* 0x002fe20007ffe0ff */
[----:B------:R-:W1:Y:S01]  /*1af70*/  LDC R252, c[0x0][0x230] ;  /* 0x00008c00fffc7b82 */ /* 0x000e620000000800 */
[----:B------:R4:W-:Y:S01]  /*1af80*/  LDGSTS.E [R248+0x4c00c], desc[UR16][R22.64], !P1 ;  /* 0x4c00c00016f87fae */ /* 0x0009e2000c921850 */
[----:B------:R-:W-:Y:S01]  /*1af90*/  ISETP.GE.U32.AND P1, PT, R249, 0x7ffffeab, PT ;  /* 0x7ffffeabf900780c */ /* 0x000fe20003f26070 */
[----:B------:R-:W-:Y:S01]  /*1afa0*/  VIADD R249, R14, 0xfffffecb ;  /* 0xfffffecb0ef97836 */ /* 0x000fe20000000000 */
[----:B------:R-:W-:Y:S01]  /*1afb0*/  ISETP.GE.U32.AND P6, PT, R250, 0x7ffffeac, PT ;  /* 0x7ffffeacfa00780c */ /* 0x000fe20003fc6070 */
[----:B------:R-:W3:Y:S03]  /*1afc0*/  LDL.LU.64 R242, [R1+0x1b0] ;  /* 0x0001b00001f27983 */ /* 0x000ee60000300a00 */
[----:B------:R-:W-:Y:S01]  /*1afd0*/  ISETP.GE.U32.AND P4, PT, R249, 0x7ffffe8c, PT ;  /* 0x7ffffe8cf900780c */ /* 0x000fe20003f86070 */
[----:B------:R-:W-:Y:S01]  /*1afe0*/  VIADD R249, R12, 0xfffffec9 ;  /* 0xfffffec90cf97836 */ /* 0x000fe20000000000 */
[----:B----4-:R-:W-:Y:S01]  /*1aff0*/  IADD3 R248, R13, -0x136, RZ ;  /* 0xfffffeca0df87810 */ /* 0x010fe20007ffe0ff */
[----:B------:R-:W-:Y:S01]  /*1b000*/  VIADD R250, R15, 0xfffffee8 ;  /* 0xfffffee80ffa7836 */ /* 0x000fe20000000000 */
[----:B------:R-:W4:Y:S01]  /*1b010*/  LDL.LU.64 R12, [R1+0x1a0] ;  /* 0x0001a000010c7983 */ /* 0x000f220000300a00 */
[----:B--2---:R-:W-:-:S03]  /*1b020*/  IMAD.WIDE R28, R2, 0x4, R24 ;  /* 0x00000004021c7825 */ /* 0x004fc600078e0218 */
[----:B------:R-:W2:Y:S01]  /*1b030*/  LDL.LU.64 R226, [R1+0x190] ;  /* 0x0001900001e27983 */ /* 0x000ea20000300a00 */
[----:B------:R-:W-:Y:S01]  /*1b040*/  ISETP.GE.U32.AND P5, PT, R248, 0x7ffffe8b, PT ;  /* 0x7ffffe8bf800780c */ /* 0x000fe20003fa6070 */
[----:B------:R-:W1:Y:S01]  /*1b050*/  LDC R23, c[0x0][0x230] ;  /* 0x00008c00ff177b82 */ /* 0x000e620000000800 */
[----:B------:R-:W-:Y:S01]  /*1b060*/  VIADD R248, R18, 0xfffffec8 ;  /* 0xfffffec812f87836 */ /* 0x000fe20000000000 */
[----:B------:R-:W2:Y:S04]  /*1b070*/  LDL.LU.64 R14, [R1+0x180] ;  /* 0x00018000010e7983 */ /* 0x000ea80000300a00 */
[----:B------:R-:W2:Y:S01]  /*1b080*/  LDL.LU.64 R30, [R1+0x170] ;  /* 0x00017000011e7983 */ /* 0x000ea20000300a00 */
[----:B---3--:R-:W-:-:S03]  /*1b090*/  IMAD.WIDE R16, R2, 0x4, R16 ;  /* 0x0000000402107825 */ /* 0x008fc600078e0210 */
[----:B------:R-:W3:Y:S01]  /*1b0a0*/  LDL.LU.64 R26, [R1+0x160] ;  /* 0x00016000011a7983 */ /* 0x000ee20000300a00 */
[----:B------:R-:W-:Y:S01]  /*1b0b0*/  ISETP.GE.U32.AND P2, PT, R251, 0x7ffffeaa, PT ;  /* 0x7ffffeaafb00780c */ /* 0x000fe20003f46070 */
[----:B------:R-:W1:Y:S01]  /*1b0c0*/  LDC R22, c[0x0][0x230] ;  /* 0x00008c00ff167b82 */ /* 0x000e620000000800 */
[C---:B------:R-:W-:Y:S01]  /*1b0d0*/  IMAD.WIDE R24, R2.reuse, 0x4, R20 ;  /* 0x0000000402187825 */ /* 0x040fe200078e0214 */
[----:B------:R4:W-:Y:S03]  /*1b0e0*/  STL.64 [R1+0x628], R28 ;  /* 0x0006281c01007387 */ /* 0x0009e60000100a00 */
[----:B------:R-:W-:Y:S01]  /*1b0f0*/  IMAD.WIDE R18, R2, 0x4, R234 ;  /* 0x0000000402127825 */ /* 0x000fe200078e02ea */
[----:B------:R-:W3:Y:S01]  /*1b100*/  LDL.LU.64 R20, [R1+0x1a8] ;  /* 0x0001a80001147983 */ /* 0x000ee20000300a00 */
[----:B------:R-:W-:Y:S01]  /*1b110*/  ISETP.GE.U32.AND P3, PT, R250, 0x7ffffea9, PT ;  /* 0x7ffffea9fa00780c */ /* 0x000fe20003f66070 */
[----:B------:R-:W1:Y:S02]  /*1b120*/  LDC R251, c[0x0][0x230] ;  /* 0x00008c00fffb7b82 */ /* 0x000e640000000800 */
[----:B------:R4:W-:Y:S04]  /*1b130*/  STL.64 [R1+0x650], R24 ;  /* 0x0006501801007387 */ /* 0x0009e80000100a00 */
[----:B------:R-:W3:Y:S01]  /*1b140*/  LDL.LU.64 R234, [R1+0x198] ;  /* 0x0001980001ea7983 */ /* 0x000ee20000300a00 */
[C---:B------:R-:W-:Y:S01]  /*1b150*/  IMAD.WIDE R242, R2.reuse, 0x4, R242 ;  /* 0x0000000402f27825 */ /* 0x040fe200078e02f2 */
[----:B------:R-:W1:Y:S02]  /*1b160*/  LDC R250, c[0x0][0x230] ;  /* 0x00008c00fffa7b82 */ /* 0x000e640000000800 */
[----:B------:R4:W-:Y:S04]  /*1b170*/  STL.64 [R1+0x680], R18 ;  /* 0x0006801201007387 */ /* 0x0009e80000100a00 */
[----:B------:R-:W3:Y:S04]  /*1b180*/  LDL.LU.64 R34, [R1+0x188] ;  /* 0x0001880001227983 */ /* 0x000ee80000300a00 */
[----:B------:R1:W-:Y:S04]  /*1b190*/  STL.64 [R1+0x6b0], R16 ;  /* 0x0006b01001007387 */ /* 0x0003e80000100a00 */
[----:B------:R-:W-:Y:S04]  /*1b1a0*/  LDGSTS.E [R247+0x40000], desc[UR16][R28.64], !P6 ;  /* 0x400000001cf77fae */ /* 0x000fe8000f121850 */
[----:B------:R-:W3:Y:S04]  /*1b1b0*/  LDL.LU.64 R32, [R1+0x178] ;  /* 0x0001780001207983 */ /* 0x000ee80000300a00 */
[----:B------:R-:W-:Y:S04]  /*1b1c0*/  LDGSTS.E [R247+0x44000], desc[UR16][R24.64], !P6 ;  /* 0x4400000018f77fae */ /* 0x000fe8000f121850 */
[----:B----4-:R-:W4:Y:S01]  /*1b1d0*/  LDL.LU.64 R28, [R1+0x168] ;  /* 0x00016800011c7983 */ /* 0x010f220000300a00 */
[----:B------:R-:W-:-:S03]  /*1b1e0*/  IMAD.WIDE R12, R2, 0x4, R12 ;  /* 0x00000004020c7825 */ /* 0x000fc600078e020c */
[----:B------:R1:W-:Y:S04]  /*1b1f0*/  LDGSTS.E [R247+0x40004], desc[UR16][R18.64], !P1 ;  /* 0x4000400012f77fae */ /* 0x0003e8000c921850 */
[----:B------:R-:W4:Y:S04]  /*1b200*/  LDL.LU.64 R24, [R1+0x158] ;  /* 0x0001580001187983 */ /* 0x000f280000300a00 */
[----:B------:R-:W-:Y:S04]  /*1b210*/  STL.64 [R1+0x6d8], R242 ;  /* 0x0006d8f201007387 */ /* 0x000fe80000100a00 */
[----:B------:R-:W-:Y:S01]  /*1b220*/  STL.64 [R1+0x788], R12 ;  /* 0x0007880c01007387 */ /* 0x000fe20000100a00 */
[----:B-1----:R-:W1:Y:S03]  /*1b230*/  LDC R19, c[0x0][0x230] ;  /* 0x00008c00ff137b82 */ /* 0x002e660000000800 */
[----:B------:R1:W-:Y:S04]  /*1b240*/  LDGSTS.E [R247+0x44004], desc[UR16][R16.64], !P1 ;  /* 0x4400400010f77fae */ /* 0x0003e8000c921850 */
[----:B------:R-:W-:Y:S01]  /*1b250*/  LDGSTS.E [R247+0x40008], desc[UR16][R242.64], !P2 ;  /* 0x40008000f2f77fae */ /* 0x000fe2000d121850 */
[----:B------:R-:W4:Y:S01]  /*1b260*/  LDC R18, c[0x0][0x230] ;  /* 0x00008c00ff127b82 */ /* 0x000f220000000800 */
[----:B--2---:R-:W-:-:S04]  /*1b270*/  IMAD.WIDE R226, R2, 0x4, R226 ;  /* 0x0000000402e27825 */ /* 0x004fc800078e02e2 */
[C---:B------:R-:W-:Y:S01]  /*1b280*/  IMAD.WIDE R14, R2.reuse, 0x4, R14 ;  /* 0x00000004020e7825 */ /* 0x040fe200078e020e */
[----:B------:R-:W-:Y:S03]  /*1b290*/  STL.64 [R1+0x850], R226 ;  /* 0x000850e201007387 */ /* 0x000fe60000100a00 */
[C---:B------:R-:W-:Y:S01]  /*1b2a0*/  IMAD.WIDE R30, R2.reuse, 0x4, R30 ;  /* 0x00000004021e7825 */ /* 0x040fe200078e021e */
[----:B------:R-:W-:Y:S03]  /*1b2b0*/  STL.64 [R1+0x978], R14 ;  /* 0x0009780e01007387 */ /* 0x000fe60000100a00 */
[C---:B---3--:R-:W-:Y:S01]  /*1b2c0*/  IMAD.WIDE R26, R2.reuse, 0x4, R26 ;  /* 0x00000004021a7825 */ /* 0x048fe200078e021a */
[----:B------:R-:W-:Y:S03]  /*1b2d0*/  STL.64 [R1+0xa70], R30 ;  /* 0x000a701e01007387 */ /* 0x000fe60000100a00 */
[----:B------:R-:W-:-:S04]  /*1b2e0*/  IMAD.WIDE R20, R2, 0x4, R20 ;  /* 0x0000000402147825 */ /* 0x000fc800078e0214 */
[C---:B------:R-:W-:Y:S01]  /*1b2f0*/  IMAD.WIDE R234, R2.reuse, 0x4, R234 ;  /* 0x0000000402ea7825 */ /* 0x040fe200078e02ea */
[----:B------:R2:W-:Y:S03]  /*1b300*/  STL.64 [R1+0x608], R20 ;  /* 0x0006081401007387 */ /* 0x0005e60000100a00 */
[C---:B------:R-:W-:Y:S01]  /*1b310*/  IMAD.WIDE R34, R2.reuse, 0x4, R34 ;  /* 0x0000000402227825 */ /* 0x040fe200078e0222 */
[----:B------:R-:W-:Y:S03]  /*1b320*/  STL.64 [R1+0xb10], R26 ;  /* 0x000b101a01007387 */ /* 0x000fe60000100a00 */
[C---:B------:R-:W-:Y:S01]  /*1b330*/  IMAD.WIDE R32, R2.reuse, 0x4, R32 ;  /* 0x0000000402207825 */ /* 0x040fe200078e0220 */
[----:B------:R3:W-:Y:S01]  /*1b340*/  STL.64 [R1+0x6a8], R234 ;  /* 0x0006a8ea01007387 */ /* 0x0007e20000100a00 */
[----:B------:R-:W-:Y:S01]  /*1b350*/  ISETP.GE.U32.AND P6, PT, R249, 0x7ffffe8a, PT ;  /* 0x7ffffe8af900780c */ /* 0x000fe20003fc6070 */
[----:B-1----:R-:W1:Y:S02]  /*1b360*/  LDC R17, c[0x0][0x230] ;  /* 0x00008c00ff117b82 */ /* 0x002e640000000800 */
[----:B------:R-:W-:Y:S01]  /*1b370*/  STL.64 [R1+0x7f8], R34 ;  /* 0x0007f82201007387 */ /* 0x000fe20000100a00 */
[----:B----4-:R-:W-:-:S03]  /*1b380*/  IMAD.WIDE R28, R2, 0x4, R28 ;  /* 0x00000004021c7825 */ /* 0x010fc600078e021c */
[----:B------:R4:W-:Y:S02]  /*1b390*/  STL.64 [R1+0x838], R32 ;  /* 0x0008382001007387 */ /* 0x0009e40000100a00 */
[----:B------:R-:W1:Y:S02]  /*1b3a0*/  LDC R16, c[0x0][0x230] ;  /* 0x00008c00ff107b82 */ /* 0x000e640000000800 */
[----:B------:R-:W-:Y:S01]  /*1b3b0*/  LDGSTS.E [R247+0x44008], desc[UR16][R20.64], !P2 ;  /* 0x4400800014f77fae */ /* 0x000fe2000d121850 */
[----:B------:R-:W-:-:S03]  /*1b3c0*/  IMAD.WIDE R24, R2, 0x4, R24 ;  /* 0x0000000402187825 */ /* 0x000fc600078e0218 */
[----:B------:R4:W-:Y:S04]  /*1b3d0*/  STL.64 [R1+0x930], R28 ;  /* 0x0009301c01007387 */ /* 0x0009e80000100a00 */
[----:B------:R-:W-:Y:S04]  /*1b3e0*/  LDGSTS.E [R247+0x4000c], desc[UR16][R12.64], !P3 ;  /* 0x4000c0000cf77fae */ /* 0x000fe8000d921850 */
[----:B--2---:R-:W2:Y:S04]  /*1b3f0*/  LDL.LU.64 R20, [R1+0x150] ;  /* 0x0001500001147983 */ /* 0x004ea80000300a00 */
[----:B------:R2:W-:Y:S04]  /*1b400*/  STL.64 [R1+0xa30], R24 ;  /* 0x000a301801007387 */ /* 0x0005e80000100a00 */
[----:B------:R-:W-:Y:S04]  /*1b410*/  LDGSTS.E [R247+0x4400c], desc[UR16][R234.64], !P3 ;  /* 0x4400c000eaf77fae */ /* 0x000fe8000d921850 */
[----:B------:R-:W2:Y:S04]  /*1b420*/  LDL.LU.64 R12, [R1+0x148] ;  /* 0x00014800010c7983 */ /* 0x000ea80000300a00 */
[----:B------:R-:W-:Y:S04]  /*1b430*/  LDGSTS.E [R247+0x48000], desc[UR16][R226.64], !P4 ;  /* 0x48000000e2f77fae */ /* 0x000fe8000e121850 */
[----:B------:R-:W-:Y:S04]  /*1b440*/  LDGSTS.E [R247+0x4c000], desc[UR16][R34.64], !P4 ;  /* 0x4c00000022f77fae */ /* 0x000fe8000e121850 */
[----:B------:R-:W-:Y:S01]  /*1b450*/  LDGSTS.E [R247+0x48004], desc[UR16][R14.64], !P5 ;  /* 0x480040000ef77fae */ /* 0x000fe2000e921850 */
[----:B------:R-:W-:-:S03]  /*1b460*/  ISETP.GE.U32.AND P1, PT, R248, 0x7ffffe89, PT ;  /* 0x7ffffe89f800780c */ /* 0x000fc60003f26070 */
[----:B------:R-:W2:Y:S04]  /*1b470*/  LDL.LU.64 R14, [R1+0x140] ;  /* 0x00014000010e7983 */ /* 0x000ea80000300a00 */
[----:B------:R-:W2:Y:S01]  /*1b480*/  LDL.LU.64 R242, [R1+0x138] ;  /* 0x0001380001f27983 */ /* 0x000ea20000300a00 */
[----:B------:R-:W-:Y:S01]  /*1b490*/  VIADD R248, R23, 0xfffffee6 ;  /* 0xfffffee617f87836 */ /* 0x000fe20000000000 */
[----:B------:R-:W-:Y:S01]  /*1b4a0*/  IADD3 R249, R252, -0x119, RZ ;  /* 0xfffffee7fcf97810 */ /* 0x000fe20007ffe0ff */
[----:B------:R-:W-:Y:S01]  /*1b4b0*/  VIADD R250, R250, 0xfffffee5 ;  /* 0xfffffee5fafa7836 */ /* 0x000fe20000000000 */
[----:B------:R-:W-:Y:S01]  /*1b4c0*/  LDGSTS.E [R247+0x4c004], desc[UR16][R32.64], !P5 ;  /* 0x4c00400020f77fae */ /* 0x000fe2000e921850 */
[----:B------:R-:W2:Y:S03]  /*1b4d0*/  LDC R252, c[0x0][0x230] ;  /* 0x00008c00fffc7b82 */ /* 0x000ea60000000800 */
[----:B------:R-:W-:Y:S04]  /*1b4e0*/  LDGSTS.E [R247+0x48008], desc[UR16][R30.64], !P6 ;  /* 0x480080001ef77fae */ /* 0x000fe8000f121850 */
[----:B------:R-:W-:Y:S01]  /*1b4f0*/  LDGSTS.E [R247+0x4c008], desc[UR16][R28.64], !P6 ;  /* 0x4c0080001cf77fae */ /* 0x000fe2000f121850 */
[----:B------:R-:W-:Y:S01]  /*1b500*/  ISETP.GE.U32.AND P6, PT, R249, 0x7ffffea8, PT ;  /* 0x7ffffea8f900780c */ /* 0x000fe20003fc6070 */
[----:B------:R-:W2:Y:S02]  /*1b510*/  LDC R23, c[0x0][0x230] ;  /* 0x00008c00ff177b82 */ /* 0x000ea40000000800 */
[----:B------:R-:W-:Y:S01]  /*1b520*/  LDGSTS.E [R247+0x4800c], desc[UR16][R26.64], !P1 ;  /* 0x4800c0001af77fae */ /* 0x000fe2000c921850 */
[----:B------:R-:W-:-:S03]  /*1b530*/  IADD3 R249, R22, -0x11c, RZ ;  /* 0xfffffee416f97810 */ /* 0x000fc60007ffe0ff */
[----:B------:R4:W-:Y:S01]  /*1b540*/  LDGSTS.E [R247+0x4c00c], desc[UR16][R24.64], !P1 ;  /* 0x4c00c00018f77fae */ /* 0x0009e2000c921850 */
[----:B------:R-:W-:Y:S01]  /*1b550*/  ISETP.GE.U32.AND P1, PT, R248, 0x7ffffea7, PT ;  /* 0x7ffffea7f800780c */ /* 0x000fe20003f26070 */
[----:B------:R-:W-:Y:S02]  /*1b560*/  VIADD R248, R19, 0xfffffec7 ;  /* 0xfffffec713f87836 */ /* 0x000fe40000000000 */
[----:B---3--:R-:W3:Y:S01]  /*1b570*/  LDL.LU.64 R234, [R1+0x130] ;  /* 0x0001300001ea7983 */ /* 0x008ee20000300a00 */
[----:B------:R-:W-:Y:S01]  /*1b580*/  ISETP.GE.U32.AND P3, PT, R249, 0x7ffffea5, PT ;  /* 0x7ffffea5f900780c */ /* 0x000fe20003f66070 */
[----:B------:R-:W3:Y:S01]  /*1b590*/  LDC R22, c[0x0][0x230] ;  /* 0x00008c00ff167b82 */ /* 0x000ee20000000800 */
[----:B------:R-:W-:Y:S01]  /*1b5a0*/  ISETP.GE.U32.AND P4, PT, R248, 0x7ffffe88, PT ;  /* 0x7ffffe88f800780c */ /* 0x000fe20003f86070 */
[----:B----4-:R-:W-:Y:S02]  /*1b5b0*/  VIADD R247, R18, 0xfffffec6 ;  /* 0xfffffec612f77836 */ /* 0x010fe40000000000 */
[----:B------:R-:W4:Y:S04]  /*1b5c0*/  LDL.LU.64 R18, [R1+0x120] ;  /* 0x0001200001127983 */ /* 0x000f280000300a00 */
[----:B------:R-:W4:Y:S01]  /*1b5d0*/  LDL.LU.64 R226, [R1+0x110] ;  /* 0x0001100001e27983 */ /* 0x000f220000300a00 */
[----:B------:R-:W-:-:S03]  /*1b5e0*/  ISETP.GE.U32.AND P2, PT, R250, 0x7ffffea6, PT ;  /* 0x7ffffea6fa00780c */ /* 0x000fc60003f46070 */
[----:B------:R-:W4:Y:S01]  /*1b5f0*/  LDL.LU.64 R32, [R1+0x100] ;  /* 0x0001000001207983 */ /* 0x000f220000300a00 */
[----:B------:R-:W-:-:S03]  /*1b600*/  ISETP.GE.U32.AND P5, PT, R247, 0x7ffffe87, PT ;  /* 0x7ffffe87f700780c */ /* 0x000fc60003fa6070 */
[----:B------:R-:W4:Y:S01]  /*1b610*/  LDL.LU.64 R28, [R1+0xf0] ;  /* 0x0000f000011c7983 */ /* 0x000f220000300a00 */
[----:B-1----:R-:W-:Y:S01]  /*1b620*/  IADD3 R250, R17, -0x13b, RZ ;  /* 0xfffffec511fa7810 */ /* 0x002fe20007ffe0ff */
[----:B------:R-:W-:Y:S02]  /*1b630*/  VIADD R247, R16, 0xfffffec4 ;  /* 0xfffffec410f77836 */ /* 0x000fe40000000000 */
[----:B------:R-:W4:Y:S04]  /*1b640*/  LDL.LU.64 R26, [R1+0xe0] ;  /* 0x0000e000011a7983 */ /* 0x000f280000300a00 */
[----:B------:R-:W4:Y:S01]  /*1b650*/  LDL.LU.64 R34, [R1+0x128] ;  /* 0x0001280001227983 */ /* 0x000f220000300a00 */
[----:B--2---:R-:W-:-:S05]  /*1b660*/  IMAD.WIDE R248, R2, 0x4, R20 ;  /* 0x0000000402f87825 */ /* 0x004fca00078e0214 */
[----:B------:R-:W-:Y:S01]  /*1b670*/  LDGSTS.E [R246+0x40000], desc[UR16][R248.64], !P6 ;  /* 0x40000000f8f67fae */ /* 0x000fe2000f121850 */
[----:B------:R-:W-:-:S05]  /*1b680*/  IMAD.WIDE R12, R2, 0x4, R12 ;  /* 0x00000004020c7825 */ /* 0x000fca00078e020c */
[----:B------:R1:W-:Y:S04]  /*1b690*/  STL.64 [R1+0x600], R12 ;  /* 0x0006000c01007387 */ /* 0x0003e80000100a00 */
[----:B------:R-:W2:Y:S04]  /*1b6a0*/  LDL.LU.64 R16, [R1+0x118] ;  /* 0x0001180001107983 */ /* 0x000ea80000300a00 */
[----:B------:R-:W2:Y:S04]  /*1b6b0*/  LDL.LU.64 R30, [R1+0x108] ;  /* 0x00010800011e7983 */ /* 0x000ea80000300a00 */
[----:B------:R-:W-:Y:S01]  /*1b6c0*/  LDGSTS.E [R246+0x44000], desc[UR16][R12.64], !P6 ;  /* 0x440000000cf67fae */ /* 0x000fe2000f121850 */
[----:B------:R-:W-:-:S04]  /*1b6d0*/  IMAD.WIDE R20, R2, 0x4, R14 ;  /* 0x0000000402147825 */ /* 0x000fc800078e020e */
[----:B------:R-:W-:Y:S01]  /*1b6e0*/  IMAD.WIDE R14, R2, 0x4, R242 ;  /* 0x00000004020e7825 */ /* 0x000fe200078e02f2 */
[----:B------:R4:W-:Y:S04]  /*1b6f0*/  STL.64 [R1+0x640], R20 ;  /* 0x0006401401007387 */ /* 0x0009e80000100a00 */
[----:B------:R4:W-:Y:S04]  /*1b700*/  STL.64 [R1+0x678], R14 ;  /* 0x0006780e01007387 */ /* 0x0009e80000100a00 */
[----:B------:R-:W2:Y:S04]  /*1b710*/  LDL.LU.64 R24, [R1+0xf8] ;  /* 0x0000f80001187983 */ /* 0x000ea80000300a00 */
[----:B-1----:R-:W2:Y:S04]  /*1b720*/  LDL.LU.64 R12, [R1+0xe8] ;  /* 0x0000e800010c7983 */ /* 0x002ea80000300a00 */
[----:B------:R-:W2:Y:S01]  /*1b730*/  LDL.LU.64 R242, [R1+0xd8] ;  /* 0x0000d80001f27983 */ /* 0x000ea20000300a00 */
[----:B------:R-:W-:-:S03]  /*1b740*/  ISETP.GE.U32.AND P6, PT, R250, 0x7ffffe86, PT ;  /* 0x7ffffe86fa00780c */ /* 0x000fc60003fc6070 */
[----:B------:R1:W-:Y:S01]  /*1b750*/  LDGSTS.E [R246+0x40004], desc[UR16][R20.64], !P1 ;  /* 0x4000400014f67fae */ /* 0x0003e2000c921850 */
[----:B---3--:R-:W-:-:S03]  /*1b760*/  IMAD.WIDE R234, R2, 0x4, R234 ;  /* 0x0000000402ea7825 */ /* 0x008fc600078e02ea */
[----:B------:R3:W-:Y:S01]  /*1b770*/  LDGSTS.E [R246+0x44004], desc[UR16][R14.64], !P1 ;  /* 0x440040000ef67fae */ /* 0x0007e2000c921850 */
[----:B------:R-:W-:Y:S02]  /*1b780*/  ISETP.GE.U32.AND P1, PT, R247, 0x7ffffe85, PT ;  /* 0x7ffffe85f700780c */ /* 0x000fe40003f26070 */
[----:B------:R-:W-:Y:S01]  /*1b790*/  IADD3 R247, R251, -0x11e, RZ ;  /* 0xfffffee2fbf77810 */ /* 0x000fe20007ffe0ff */
[----:B------:R-:W-:Y:S04]  /*1b7a0*/  STL.64 [R1+0x6a0], R234 ;  /* 0x0006a0ea01007387 */ /* 0x000fe80000100a00 */
[----:B------:R-:W-:Y:S01]  /*1b7b0*/  LDGSTS.E [R246+0x40008], desc[UR16][R234.64], !P2 ;  /* 0x40008000eaf67fae */ /* 0x000fe2000d121850 */
[C---:B----4-:R-:W-:Y:S01]  /*1b7c0*/  IMAD.WIDE R18, R2.reuse, 0x4, R18 ;  /* 0x0000000402127825 */ /* 0x050fe200078e0212 */
[----:B-1----:R-:W1:Y:S03]  /*1b7d0*/  LDC R20, c[0x0][0x230] ;  /* 0x00008c00ff147b82 */ /* 0x002e660000000800 */
[C---:B------:R-:W-:Y:S01]  /*1b7e0*/  IMAD.WIDE R226, R2.reuse, 0x4, R226 ;  /* 0x0000000402e27825 */ /* 0x040fe200078e02e2 */
[----:B------:R4:W-:Y:S03]  /*1b7f0*/  STL.64 [R1+0x758], R18 ;  /* 0x0007581201007387 */ /* 0x0009e60000100a00 */
[C---:B------:R-:W-:Y:S01]  /*1b800*/  IMAD.WIDE R32, R2.reuse, 0x4, R32 ;  /* 0x0000000402207825 */ /* 0x040fe200078e0220 */
[----:B------:R-:W-:Y:S01]  /*1b810*/  STL.64 [R1+0x830], R226 ;  /* 0x000830e201007387 */ /* 0x000fe20000100a00 */
[----:B------:R-:W1:Y:S02]  /*1b820*/  LDC R21, c[0x0][0x230] ;  /* 0x00008c00ff157b82 */ /* 0x000e640000000800 */
[C---:B------:R-:W-:Y:S01]  /*1b830*/  IMAD.WIDE R28, R2.reuse, 0x4, R28 ;  /* 0x00000004021c7825 */ /* 0x040fe200078e021c */
[----:B------:R-:W-:Y:S03]  /*1b840*/  STL.64 [R1+0x918], R32 ;  /* 0x0009182001007387 */ /* 0x000fe60000100a00 */
[C---:B------:R-:W-:Y:S01]  /*1b850*/  IMAD.WIDE R26, R2.reuse, 0x4, R26 ;  /* 0x00000004021a7825 */ /* 0x040fe200078e021a */
[----:B------:R-:W-:Y:S01]  /*1b860*/  STL.64 [R1+0xa18], R28 ;  /* 0x000a181c01007387 */ /* 0x000fe20000100a00 */
[----:B---3--:R-:W3:Y:S02]  /*1b870*/  LDC R15, c[0x0][0x230] ;  /* 0x00008c00ff0f7b82 */ /* 0x008ee40000000800 */
[C---:B------:R-:W-:Y:S01]  /*1b880*/  IMAD.WIDE R250, R2.reuse, 0x4, R34 ;  /* 0x0000000402fa7825 */ /* 0x040fe200078e0222 */
[----:B------:R-:W-:Y:S04]  /*1b890*/  STL.64 [R1+0xad8], R26 ;  /* 0x000ad81a01007387 */ /* 0x000fe80000100a00 */
[----:B------:R-:W-:Y:S01]  /*1b8a0*/  LDGSTS.E [R246+0x44008], desc[UR16][R250.64], !P2 ;  /* 0x44008000faf67fae */ /* 0x000fe2000d121850 */
[----:B------:R-:W3:Y:S03]  /*1b8b0*/  LDC R14, c[0x0][0x230] ;  /* 0x00008c00ff0e7b82 */ /* 0x000ee60000000800 */
[----:B------:R-:W-:Y:S01]  /*1b8c0*/  LDGSTS.E [R246+0x4000c], desc[UR16][R18.64], !P3 ;  /* 0x4000c00012f67fae */ /* 0x000fe2000d921850 */
[----:B--2---:R-:W-:-:S04]  /*1b8d0*/  IMAD.WIDE R16, R2, 0x4, R16 ;  /* 0x0000000402107825 */ /* 0x004fc800078e0210 */
[C---:B------:R-:W-:Y:S01]  /*1b8e0*/  IMAD.WIDE R34, R2.reuse, 0x4, R30 ;  /* 0x0000000402227825 */ /* 0x040fe200078e021e */
[----:B------:R2:W-:Y:S04]  /*1b8f0*/  STL.64 [R1+0x670], R16 ;  /* 0x0006701001007387 */ /* 0x0005e80000100a00 */
[----:B------:R-:W-:Y:S04]  /*1b900*/  STL.64 [R1+0x7f0], R34 ;  /* 0x0007f02201007387 */ /* 0x000fe80000100a00 */
[----:B------:R-:W-:Y:S04]  /*1b910*/  LDGSTS.E [R246+0x4400c], desc[UR16][R16.64], !P3 ;  /* 0x4400c00010f67fae */ /* 0x000fe8000d921850 */
[----:B------:R-:W-:Y:S04]  /*1b920*/  LDGSTS.E [R246+0x48000], desc[UR16][R226.64], !P4 ;  /* 0x48000000e2f67fae */ /* 0x000fe8000e121850 */
[----:B------:R-:W-:Y:S04]  /*1b930*/  LDGSTS.E [R246+0x4c000], desc[UR16][R34.64], !P4 ;  /* 0x4c00000022f67fae */ /* 0x000fe8000e121850 */
[----:B------:R-:W-:Y:S01]  /*1b940*/  LDGSTS.E [R246+0x48004], desc[UR16][R32.64], !P5 ;  /* 0x4800400020f67fae */ /* 0x000fe2000e921850 */
[----:B------:R-:W-:-:S04]  /*1b950*/  IMAD.WIDE R30, R2, 0x4, R24 ;  /* 0x00000004021e7825 */ /* 0x000fc800078e0218 */
[C---:B------:R-:W-:Y:S01]  /*1b960*/  IMAD.WIDE R12, R2.reuse, 0x4, R12 ;  /* 0x00000004020c7825 */ /* 0x040fe200078e020c */
[----:B------:R-:W-:Y:S03]  /*1b970*/  STL.64 [R1+0x808], R30 ;  /* 0x0008081e01007387 */ /* 0x000fe60000100a00 */
[----:B------:R-:W-:Y:S01]  /*1b980*/  IMAD.WIDE R24, R2, 0x4, R242 ;  /* 0x0000000402187825 */ /* 0x000fe200078e02f2 */
[----:B------:R3:W-:Y:S04]  /*1b990*/  STL.64 [R1+0x8b0], R12 ;  /* 0x0008b00c01007387 */ /* 0x0007e80000100a00 */
[----:B------:R3:W-:Y:S04]  /*1b9a0*/  STL.64 [R1+0x9d0], R24 ;  /* 0x0009d01801007387 */ /* 0x0007e80000100a00 */
[----:B----4-:R-:W4:Y:S04]  /*1b9b0*/  LDL.LU.64 R18, [R1+0xd0] ;  /* 0x0000d00001127983 */ /* 0x010f280000300a00 */
[----:B--2---:R-:W2:Y:S04]  /*1b9c0*/  LDL.LU.64 R16, [R1+0xc8] ;  /* 0x0000c80001107983 */ /* 0x004ea80000300a00 */
[----:B------:R-:W-:Y:S04]  /*1b9d0*/  LDGSTS.E [R246+0x4c004], desc[UR16][R30.64], !P5 ;  /* 0x4c0040001ef67fae */ /* 0x000fe8000e921850 */
[----:B------:R-:W2:Y:S04]  /*1b9e0*/  LDL.LU.64 R234, [R1+0xc0] ;  /* 0x0000c00001ea7983 */ /* 0x000ea80000300a00 */
[----:B------:R-:W-:Y:S04]  /*1b9f0*/  LDGSTS.E [R246+0x48008], desc[UR16][R28.64], !P6 ;  /* 0x480080001cf67fae */ /* 0x000fe8000f121850 */
[----:B------:R-:W-:Y:S01]  /*1ba00*/  LDGSTS.E [R246+0x4c008], desc[UR16][R12.64], !P6 ;  /* 0x4c0080000cf67fae */ /* 0x000fe2000f121850 */
[----:B------:R-:W-:-:S02]  /*1ba10*/  VIADD R252, R252, 0xfffffee3 ;  /* 0xfffffee3fcfc7836 */ /* 0x000fc40000000000 */
[----:B-1----:R-:W-:Y:S01]  /*1ba20*/  VIADD R20, R20, 0xfffffee1 ;  /* 0xfffffee114147836 */ /* 0x002fe20000000000 */
[----:B------:R-:W-:Y:S04]  /*1ba30*/  LDGSTS.E [R246+0x4800c], desc[UR16][R26.64], !P1 ;  /* 0x4800c0001af67fae */ /* 0x000fe8000c921850 */
[----:B---3--:R-:W3:Y:S01]  /*1ba40*/  LDL.LU.64 R12, [R1+0xb8] ;  /* 0x0000b800010c7983 */ /* 0x008ee20000300a00 */
[----:B------:R-:W-:-:S03]  /*1ba50*/  ISETP.GE.U32.AND P6, PT, R252, 0x7ffffea4, PT ;  /* 0x7ffffea4fc00780c */ /* 0x000fc60003fc6070 */
[----:B------:R-:W3:Y:S01]  /*1ba60*/  LDL.LU.64 R32, [R1+0xb0] ;  /* 0x0000b00001207983 */ /* 0x000ee20000300a00 */
[----:B------:R-:W-:-:S03]  /*1ba70*/  ISETP.GE.U32.AND P2, PT, R20, 0x7ffffea2, PT ;  /* 0x7ffffea21400780c */ /* 0x000fc60003f46070 */
[----:B------:R1:W-:Y:S01]  /*1ba80*/  LDGSTS.E [R246+0x4c00c], desc[UR16][R24.64], !P1 ;  /* 0x4c00c00018f67fae */ /* 0x0003e2000c921850 */
[----:B------:R-:W-:-:S03]  /*1ba90*/  VIADD R252, R23, 0xfffffee0 ;  /* 0xfffffee017fc7836 */ /* 0x000fc60000000000 */
[----:B------:R-:W3:Y:S01]  /*1baa0*/  LDL.LU.64 R28, [R1+0x90] ;  /* 0x00009000011c7983 */ /* 0x000ee20000300a00 */
[----:B------:R-:W-:Y:S02]  /*1bab0*/  ISETP.GE.U32.AND P1, PT, R247, 0x7ffffea3, PT ;  /* 0x7ffffea3f700780c */ /* 0x000fe40003f26070 */
[----:B------:R-:W-:Y:S01]  /*1bac0*/  IADD3 R247, R22, -0x13d, RZ ;  /* 0xfffffec316f77810 */ /* 0x000fe20007ffe0ff */
[----:B-1----:R-:W-:Y:S01]  /*1bad0*/  VIADD R246, R21, 0xfffffec2 ;  /* 0xfffffec215f67836 */ /* 0x002fe20000000000 */
[----:B------:R-:W3:Y:S04]  /*1bae0*/  LDL.LU.64 R24, [R1+0x88] ;  /* 0x0000880001187983 */ /* 0x000ee80000300a00 */
[----:B------:R-:W3:Y:S04]  /*1baf0*/  LDL.LU.64 R20, [R1+0x80] ;  /* 0x0000800001147983 */ /* 0x000ee80000300a00 */
[----:B------:R-:W3:Y:S04]  /*1bb00*/  LDL.LU.64 R226, [R1+0x78] ;  /* 0x0000780001e27983 */ /* 0x000ee80000300a00 */
[----:B------:R-:W3:Y:S01]  /*1bb10*/  LDL.LU.64 R242, [R1+0x70] ;  /* 0x0000700001f27983 */ /* 0x000ee20000300a00 */
[----:B------:R-:W-:-:S03]  /*1bb20*/  ISETP.GE.U32.AND P3, PT, R252, 0x7ffffea1, PT ;  /* 0x7ffffea1fc00780c */ /* 0x000fc60003f66070 */
[----:B------:R-:W3:Y:S01]  /*1bb30*/  LDL.LU.64 R30, [R1+0xa8] ;  /* 0x0000a800011e7983 */ /* 0x000ee20000300a00 */
[----:B------:R-:W-:-:S03]  /*1bb40*/  ISETP.GE.U32.AND P5, PT, R246, 0x7ffffe83, PT ;  /* 0x7ffffe83f600780c */ /* 0x000fc60003fa6070 */
[----:B------:R-:W3:Y:S01]  /*1bb50*/  LDL.LU.64 R26, [R1+0x68] ;  /* 0x00006800011a7983 */ /* 0x000ee20000300a00 */
[----:B------:R-:W-:Y:S01]  /*1bb60*/  VIADD R246, R15, 0xfffffec1 ;  /* 0xfffffec10ff67836 */ /* 0x000fe20000000000 */
[----:B------:R-:W-:Y:S02]  /*1bb70*/  IADD3 R252, R14, -0x140, RZ ;  /* 0xfffffec00efc7810 */ /* 0x000fe40007ffe0ff */
[----:B------:R-:W3:Y:S01]  /*1bb80*/  LDL.LU.64 R22, [R1+0x60] ;  /* 0x0000600001167983 */ /* 0x000ee20000300a00 */
[----:B------:R-:W-:Y:S01]  /*1bb90*/  ISETP.GE.U32.AND P4, PT, R247, 0x7ffffe84, PT ;  /* 0x7ffffe84f700780c */ /* 0x000fe20003f86070 */
[----:B----4-:R-:W-:-:S04]  /*1bba0*/  IMAD.WIDE R34, R2, 0x4, R18 ;  /* 0x0000000402227825 */ /* 0x010fc800078e0212 */
[C---:B--2---:R-:W-:Y:S01]  /*1bbb0*/  IMAD.WIDE R18, R2.reuse, 0x4, R16 ;  /* 0x0000000402127825 */ /* 0x044fe200078e0210 */
[----:B------:R1:W-:Y:S04]  /*1bbc0*/  STL.64 [R1+0x610], R34 ;  /* 0x0006102201007387 */ /* 0x0003e80000100a00 */
[----:B------:R-:W-:Y:S01]  /*1bbd0*/  STL.64 [R1+0x618], R18 ;  /* 0x0006181201007387 */ /* 0x000fe20000100a00 */
[----:B------:R-:W-:-:S03]  /*1bbe0*/  IMAD.WIDE R16, R2, 0x4, R234 ;  /* 0x0000000402107825 */ /* 0x000fc600078e02ea */
[----:B------:R-:W2:Y:S04]  /*1bbf0*/  LDL.LU.64 R14, [R1+0x58] ;  /* 0x00005800010e7983 */ /* 0x000ea80000300a00 */
[----:B------:R-:W4:Y:S04]  /*1bc00*/  LDL.LU.64 R234, [R1+0x50] ;  /* 0x0000500001ea7983 */ /* 0x000f280000300a00 */
[----:B------:R1:W-:Y:S04]  /*1bc10*/  STL.64 [R1+0x620], R16 ;  /* 0x0006201001007387 */ /* 0x0003e80000100a00 */
[----:B------:R-:W-:Y:S04]  /*1bc20*/  LDGSTS.E [R10+0x40000], desc[UR16][R34.64], !P6 ;  /* 0x40000000220a7fae */ /* 0x000fe8000f121850 */
[----:B------:R-:W-:Y:S01]  /*1bc30*/  LDGSTS.E [R10+0x44000], desc[UR16][R18.64], !P6 ;  /* 0x44000000120a7fae */ /* 0x000fe2000f121850 */
[----:B---3--:R-:W-:Y:S01]  /*1bc40*/  IMAD.WIDE R12, R2, 0x4, R12 ;  /* 0x00000004020c7825 */ /* 0x008fe200078e020c */
[----:B------:R-:W-:-:S02]  /*1bc50*/  ISETP.GE.U32.AND P6, PT, R246, 0x7ffffe82, PT ;  /* 0x7ffffe82f600780c */ /* 0x000fc40003fc6070 */
[----:B------:R3:W-:Y:S04]  /*1bc60*/  LDGSTS.E [R10+0x40004], desc[UR16][R16.64], !P1 ;  /* 0x40004000100a7fae */ /* 0x0007e8000c921850 */
[----:B-1----:R-:W3:Y:S04]  /*1bc70*/  LDL.LU.64 R34, [R1+0xe68] ;  /* 0x000e680001227983 */ /* 0x002ee80000300a00 */
[----:B------:R1:W-:Y:S04]  /*1bc80*/  STL.64 [R1+0x630], R12 ;  /* 0x0006300c01007387 */ /* 0x0003e80000100a00 */
[----:B------:R-:W3:Y:S01]  /*1bc90*/  LDL.LU.64 R246, [R1+0x48] ;  /* 0x0000480001f67983 */ /* 0x000ee20000300a00 */
[----:B------:R-:W-:-:S03]  /*1bca0*/  IMAD.WIDE R32, R2, 0x4, R32 ;  /* 0x0000000402207825 */ /* 0x000fc600078e0220 */
[----:B------:R-:W3:Y:S01]  /*1bcb0*/  LDL.LU.64 R16, [R1+0xa0] ;  /* 0x0000a00001107983 */ /* 0x000ee20000300a00 */
[----:B------:R-:W-:-:S03]  /*1bcc0*/  IMAD.WIDE R28, R2, 0x4, R28 ;  /* 0x00000004021c7825 */ /* 0x000fc600078e021c */
[----:B------:R3:W-:Y:S01]  /*1bcd0*/  LDGSTS.E [R10+0x44004], desc[UR16][R12.64], !P1 ;  /* 0x440040000c0a7fae */ /* 0x0007e2000c921850 */
[----:B------:R-:W-:-:S04]  /*1bce0*/  IMAD.WIDE R24, R2, 0x4, R24 ;  /* 0x0000000402187825 */ /* 0x000fc800078e0218 */
[----:B------:R-:W-:-:S04]  /*1bcf0*/  IMAD.WIDE R20, R2, 0x4, R20 ;  /* 0x0000000402147825 */ /* 0x000fc800078e0214 */
[C---:B------:R-:W-:Y:S01]  /*1bd00*/  IMAD.WIDE R226, R2.reuse, 0x4, R226 ;  /* 0x0000000402e27825 */ /* 0x040fe200078e02e2 */
[----:B-1----:R-:W3:Y:S03]  /*1bd10*/  LDL.LU.64 R12, [R1+0x98] ;  /* 0x00009800010c7983 */ /* 0x002ee60000300a00 */
[C---:B------:R-:W-:Y:S01]  /*1bd20*/  IMAD.WIDE R242, R2.reuse, 0x4, R242 ;  /* 0x0000000402f27825 */ /* 0x040fe200078e02f2 */
[----:B------:R-:W3:Y:S03]  /*1bd30*/  LDL.LU.64 R18, [R1+0x10] ;  /* 0x0000100001127983 */ /* 0x000ee60000300a00 */
[C---:B------:R-:W-:Y:S01]  /*1bd40*/  IMAD.WIDE R30, R2.reuse, 0x4, R30 ;  /* 0x00000004021e7825 */ /* 0x040fe200078e021e */
[----:B------:R1:W-:Y:S03]  /*1bd50*/  STL.64 [R1+0x668], R32 ;  /* 0x0006682001007387 */ /* 0x0003e60000100a00 */
[C---:B------:R-:W-:Y:S01]  /*1bd60*/  IMAD.WIDE R26, R2.reuse, 0x4, R26 ;  /* 0x00000004021a7825 */ /* 0x040fe200078e021a */
[----:B------:R-:W-:Y:S03]  /*1bd70*/  STL.64 [R1+0x718], R28 ;  /* 0x0007181c01007387 */ /* 0x000fe60000100a00 */
[----:B------:R-:W-:Y:S01]  /*1bd80*/  IMAD.WIDE R22, R2, 0x4, R22 ;  /* 0x0000000402167825 */ /* 0x000fe200078e0216 */
[----:B------:R-:W-:Y:S04]  /*1bd90*/  STL.64 [R1+0x810], R24 ;  /* 0x0008101801007387 */ /* 0x000fe80000100a00 */
[----:B------:R-:W-:Y:S04]  /*1bda0*/  STL.64 [R1+0x890], R20 ;  /* 0x0008901401007387 */ /* 0x000fe80000100a00 */
[----:B------:R-:W-:Y:S01]  /*1bdb0*/  STL.64 [R1+0x9b8], R226 ;  /* 0x0009b8e201007387 */ /* 0x000fe20000100a00 */
[----:B------:R-:W-:-:S03]  /*1bdc0*/  ISETP.GE.U32.AND P1, PT, R252, 0x7ffffe81, PT ;  /* 0x7ffffe81fc00780c */ /* 0x000fc60003f26070 */
[----:B------:R4:W-:Y:S04]  /*1bdd0*/  STL.64 [R1+0x638], R30 ;  /* 0x0006381e01007387 */ /* 0x0009e80000100a00 */
[----:B------:R-:W-:Y:S04]  /*1bde0*/  STL.64 [R1+0xaa0], R242 ;  /* 0x000aa0f201007387 */ /* 0x000fe80000100a00 */
[----:B------:R3:W-:Y:S04]  /*1bdf0*/  STL.64 [R1+0x648], R26 ;  /* 0x0006481a01007387 */ /* 0x0007e80000100a00 */
[----:B------:R3:W-:Y:S04]  /*1be00*/  STL.64 [R1+0x818], R22 ;  /* 0x0008181601007387 */ /* 0x0007e80000100a00 */
[----:B------:R-:W-:Y:S04]  /*1be10*/  LDGSTS.E [R10+0x40008], desc[UR16][R32.64], !P2 ;  /* 0x40008000200a7fae */ /* 0x000fe8000d121850 */
[----:B------:R-:W-:Y:S04]  /*1be20*/  LDGSTS.E [R10+0x44008], desc[UR16][R30.64], !P2 ;  /* 0x440080001e0a7fae */ /* 0x000fe8000d121850 */
[----:B------:R-:W-:Y:S04]  /*1be30*/  LDGSTS.E [R10+0x4000c], desc[UR16][R28.64], !P3 ;  /* 0x4000c0001c0a7fae */ /* 0x000fe8000d921850 */
[----:B-1----:R-:W3:Y:S04]  /*1be40*/  LDL.LU.64 R32, [R1+0xe60] ;  /* 0x000e600001207983 */ /* 0x002ee80000300a00 */
[----:B------:R-:W-:Y:S04]  /*1be50*/  LDGSTS.E [R10+0x4400c], desc[UR16][R26.64], !P3 ;  /* 0x4400c0001a0a7fae */ /* 0x000fe8000d921850 */
[----:B------:R-:W-:Y:S04]  /*1be60*/  LDGSTS.E [R10+0x48000], desc[UR16][R24.64], !P4 ;  /* 0x48000000180a7fae */ /* 0x000fe8000e121850 */
[----:B------:R-:W-:Y:S04]  /*1be70*/  LDGSTS.E [R10+0x4c000], desc[UR16][R22.64], !P4 ;  /* 0x4c000000160a7fae */ /* 0x000fe8000e121850 */
[----:B------:R-:W-:Y:S01]  /*1be80*/  LDGSTS.E [R10+0x48004], desc[UR16][R20.64], !P5 ;  /* 0x48004000140a7fae */ /* 0x000fe2000e921850 */
[----:B--2---:R-:W-:-:S04]  /*1be90*/  IMAD.WIDE R14, R2, 0x4, R14 ;  /* 0x00000004020e7825 */ /* 0x004fc800078e020e */
[C---:B----4-:R-:W-:Y:S01]  /*1bea0*/  IMAD.WIDE R234, R2.reuse, 0x4, R234 ;  /* 0x0000000402ea7825 */ /* 0x050fe200078e02ea */
[----:B------:R1:W-:Y:S04]  /*1beb0*/  STL.64 [R1+0x828], R14 ;  /* 0x0008280e01007387 */ /* 0x0003e80000100a00 */
[----:B------:R-:W2:Y:S04]  /*1bec0*/  LDL.LU.64 R30, [R1+0xe58] ;  /* 0x000e5800011e7983 */ /* 0x000ea80000300a00 */
[----:B------:R4:W-:Y:S04]  /*1bed0*/  STL.64 [R1+0x848], R234 ;  /* 0x000848ea01007387 */ /* 0x0009e80000100a00 */
[----:B------:R-:W2:Y:S04]  /*1bee0*/  LDL.LU.64 R28, [R1+0xe50] ;  /* 0x000e5000011c7983 */ /* 0x000ea80000300a00 */
[----:B------:R-:W-:Y:S04]  /*1bef0*/  LDGSTS.E [R10+0x4c004], desc[UR16][R14.64], !P5 ;  /* 0x4c0040000e0a7fae */ /* 0x000fe8000e921850 */
[----:B------:R-:W-:Y:S04]  /*1bf00*/  LDGSTS.E [R10+0x48008], desc[UR16][R226.64], !P6 ;  /* 0x48008000e20a7fae */ /* 0x000fe8000f121850 */
[----:B------:R-:W-:Y:S01]  /*1bf10*/  LDGSTS.E [R10+0x4c008], desc[UR16][R234.64], !P6 ;  /* 0x4c008000ea0a7fae */ /* 0x000fe2000f121850 */
[----:B---3--:R-:W-:-:S03]  /*1bf20*/  IMAD.WIDE R246, R2, 0x4, R246 ;  /* 0x0000000402f67825 */ /* 0x008fc600078e02f6 */
[----:B------:R-:W-:Y:S04]  /*1bf30*/  LDGSTS.E [R10+0x4800c], desc[UR16][R242.64], !P1 ;  /* 0x4800c000f20a7fae */ /* 0x000fe8000c921850 */
[----:B------:R3:W-:Y:S04]  /*1bf40*/  STL.64 [R1+0x970], R246 ;  /* 0x000970f601007387 */ /* 0x0007e80000100a00 */
[----:B------:R-:W2:Y:S04]  /*1bf50*/  LDL.LU.64 R26, [R1+0xe48] ;  /* 0x000e4800011a7983 */ /* 0x000ea80000300a00 */
[----:B------:R-:W2:Y:S04]  /*1bf60*/  LDL.LU.64 R24, [R1+0xe40] ;  /* 0x000e400001187983 */ /* 0x000ea80000300a00 */
[----:B------:R-:W2:Y:S04]  /*1bf70*/  LDL.LU.64 R22, [R1+0xe38] ;  /* 0x000e380001167983 */ /* 0x000ea80000300a00 */
[----:B------:R-:W2:Y:S04]  /*1bf80*/  LDL.LU.64 R20, [R1+0xe30] ;  /* 0x000e300001147983 */ /* 0x000ea80000300a00 */
[----:B-1----:R-:W2:Y:S04]  /*1bf90*/  LDL.LU.64 R14, [R1+0xe28] ;  /* 0x000e2800010e7983 */ /* 0x002ea80000300a00 */
[----:B------:R-:W2:Y:S04]  /*1bfa0*/  LDL.LU.64 R226, [R1+0xe20] ;  /* 0x000e200001e27983 */ /* 0x000ea80000300a00 */
[----:B----4-:R-:W4:Y:S04]  /*1bfb0*/  LDL.LU.64 R234, [R1+0xe18] ;  /* 0x000e180001ea7983 */ /* 0x010f280000300a00 */
[----:B------:R-:W2:Y:S01]  /*1bfc0*/  LDL.LU.64 R242, [R1+0xe10] ;  /* 0x000e100001f27983 */ /* 0x000ea20000300a00 */
[----:B------:R-:W-:-:S02]  /*1bfd0*/  VIADD R252, R9, 0x100000 ;  /* 0x0010000009fc7836 */ /* 0x000fc40000000000 */
[C---:B------:R-:W-:Y:S01]  /*1bfe0*/  IMAD.WIDE R16, R4.reuse, 0x4, R16 ;  /* 0x0000000404107825 */ /* 0x040fe200078e0210 */
[----:B------:R3:W-:Y:S03]  /*1bff0*/  LDGSTS.E [R10+0x4c00c], desc[UR16][R246.64], !P1 ;  /* 0x4c00c000f60a7fae */ /* 0x0007e6000c921850 */
[C---:B------:R-:W-:Y:S01]  /*1c000*/  IMAD.WIDE R12, R4.reuse, 0x4, R12 ;  /* 0x00000004040c7825 */ /* 0x040fe200078e020c */
[----:B------:R-:W0:Y:S03]  /*1c010*/  LDGDEPBAR ;  /* 0x00000000000079af */ /* 0x000e260000000000 */
[----:B------:R-:W-:Y:S01]  /*1c020*/  IMAD.WIDE R18, R4, 0x4, R18 ;  /* 0x0000000404127825 */ /* 0x000fe200078e0212 */
[----:B------:R-:W-:Y:S03]  /*1c030*/  STL.64 [R1+0x958], R16 ;  /* 0x0009581001007387 */ /* 0x000fe60000100a00 */
[C---:B---3--:R-:W-:Y:S01]  /*1c040*/  VIADD R247, R9.reuse, 0x100000 ;  /* 0x0010000009f77836 */ /* 0x048fe20000000000 */
[C---:B------:R-:W-:Y:S01]  /*1c050*/  IADD3 R246, R9.reuse, 0x100000, RZ ;  /* 0x0010000009f67810 */ /* 0x040fe20007ffe0ff */
[----:B------:R-:W-:Y:S01]  /*1c060*/  LDGSTS.E [R252+-0x60000], desc[UR16][R16.64], P0 ;  /* 0xa000000010fc7fae */ /* 0x000fe20008121850 */
[----:B------:R-:W-:-:S03]  /*1c070*/  VIADD R10, R9, 0x100000 ;  /* 0x00100000090a7836 */ /* 0x000fc60000000000 */
[----:B------:R1:W-:Y:S04]  /*1c080*/  STL.64 [R1+0xb30], R12 ;  /* 0x000b300c01007387 */ /* 0x0003e80000100a00 */
[----:B------:R4:W-:Y:S04]  /*1c090*/  STL.64 [R1+0xbb0], R18 ;  /* 0x000bb01201007387 */ /* 0x0009e80000100a00 */
[----:B------:R-:W-:Y:S04]  /*1c0a0*/  LDGSTS.E [R247+-0x5fc00], desc[UR16][R12.64], P0 ;  /* 0xa04000000cf77fae */ /* 0x000fe80008121850 */
[----:B------:R4:W-:Y:S04]  /*1c0b0*/  LDGSTS.E [R246+-0x5f800], desc[UR16][R18.64], P0 ;  /* 0xa080000012f67fae */ /* 0x0009e80008121850 */
[----:B-1----:R-:W3:Y:S01]  /*1c0c0*/  LDL.LU.64 R12, [R1+0xe08] ;  /* 0x000e0800010c7983 */ /* 0x002ee20000300a00 */
[----:B----4-:R-:W-:-:S04]  /*1c0d0*/  IMAD.WIDE R18, R4, 0x4, R234 ;  /* 0x0000000404127825 */ /* 0x010fc800078e02ea */
[----:B--2---:R-:W-:-:S04]  /*1c0e0*/  IMAD.WIDE R16, R4, 0x4, R242 ;  /* 0x0000000404107825 */ /* 0x004fc800078e02f2 */
[C---:B------:R-:W-:Y:S01]  /*1c0f0*/  VIADD R242, R9.reuse, 0x100000 ;  /* 0x0010000009f27836 */ /* 0x040fe20000000000 */
[----:B------:R1:W-:Y:S04]  /*1c100*/  STL.64 [R1+0xbd8], R16 ;  /* 0x000bd81001007387 */ /* 0x0003e80000100a00 */
[----:B------:R-:W-:Y:S04]  /*1c110*/  LDGSTS.E [R10+-0x5f400], desc[UR16][R16.64], P0 ;  /* 0xa0c00000100a7fae */ /* 0x000fe80008121850 */
[----:B------:R-:W-:Y:S04]  /*1c120*/  LDGSTS.E [R242+-0x5f000], desc[UR16][R18.64], P0 ;  /* 0xa100000012f27fae */ /* 0x000fe80008121850 */
[----:B-1----:R-:W2:Y:S04]  /*1c130*/  LDL.LU.64 R16, [R1+0xe00] ;  /* 0x000e000001107983 */ /* 0x002ea80000300a00 */
[----:B------:R1:W-:Y:S04]  /*1c140*/  STL.64 [R1+0xc00], R18 ;  /* 0x000c001201007387 */ /* 0x0003e80000100a00 */
[----:B-1----:R-:W4:Y:S01]  /*1c150*/  LDL.LU.64 R18, [R1+0xdf8] ;  /* 0x000df80001127983 */ /* 0x002f220000300a00 */
[----:B------:R-:W-:Y:S01]  /*1c160*/  IADD3 R235, R9, 0x100000, RZ ;  /* 0x0010000009eb7810 */ /* 0x000fe20007ffe0ff */
[----:B------:R-:W-:-:S04]  /*1c170*/  IMAD.WIDE R226, R4, 0x4, R226 ;  /* 0x0000000404e27825 */ /* 0x000fc800078e02e2 */
[C---:B------:R-:W-:Y:S02]  /*1c180*/  VIADD R234, R9.reuse, 0x100000 ;  /* 0x0010000009ea7836 */ /* 0x040fe40000000000 */
[C---:B---3--:R-:W-:Y:S01]  /*1c190*/  IMAD.WIDE R246, R4.reuse, 0x4, R12 ;  /* 0x0000000404f67825 */ /* 0x048fe200078e020c */
[----:B------:R-:W-:Y:S03]  /*1c1a0*/  STL.64 [R1+0xc38], R226 ;  /* 0x000c38e201007387 */ /* 0x000fe60000100a00 */
[C---:B------:R-:W-:Y:S01]  /*1c1b0*/  IMAD.WIDE R12, R4.reuse, 0x4, R14 ;  /* 0x00000004040c7825 */ /* 0x040fe200078e020e */
[----:B------:R-:W-:Y:S03]  /*1c1c0*/  LDGSTS.E [R235+-0x5ec00], desc[UR16][R226.64], P0 ;  /* 0xa1400000e2eb7fae */ /* 0x000fe60008121850 */
[----:B------:R-:W-:Y:S01]  /*1c1d0*/  VIADD R14, R9, 0x100000 ;  /* 0x00100000090e7836 */ /* 0x000fe20000000000 */
[----:B------:R-:W-:Y:S01]  /*1c1e0*/  STL.64 [R1+0xc68], R246 ;  /* 0x000c68f601007387 */ /* 0x000fe20000100a00 */
[----:B------:R-:W-:-:S03]  /*1c1f0*/  IMAD.WIDE R20, R4, 0x4, R20 ;  /* 0x0000000404147825 */ /* 0x000fc600078e0214 */
[----:B------:R-:W-:Y:S04]  /*1c200*/  LDGSTS.E [R234+-0x5e800], desc[UR16][R246.64], P0 ;  /* 0xa1800000f6ea7fae */ /* 0x000fe80008121850 */
[----:B------:R1:W-:Y:S04]  /*1c210*/  STL.64 [R1+0xc88], R12 ;  /* 0x000c880c01007387 */ /* 0x0003e80000100a00 */
[----:B------:R1:W-:Y:S02]  /*1c220*/  LDGSTS.E [R10+-0x5e400], desc[UR16][R12.64], P0 ;  /* 0xa1c000000c0a7fae */ /* 0x0003e40008121850 */
[C---:B-1----:R-:W-:Y:S01]  /*1c230*/  IADD3 R13, R9.reuse, 0x100000, RZ ;  /* 0x00100000090d7810 */ /* 0x042fe20007ffe0ff */
[----:B------:R-:W-:-:S02]  /*1c240*/  VIADD R12, R9, 0x100000 ;  /* 0x00100000090c7836 */ /* 0x000fc40000000000 */
[----:B--2---:R-:W-:-:S05]  /*1c250*/  IMAD.WIDE R16, R4, 0x4, R16 ;  /* 0x0000000404107825 */ /* 0x004fca00078e0210 */
[----:B------:R1:W-:Y:S04]  /*1c260*/  STL.64 [R1+0xca8], R16 ;  /* 0x000ca81001007387 */ /* 0x0003e80000100a00 */
[----:B------:R1:W-:Y:S01]  /*1c270*/  LDGSTS.E [R14+-0x5e000], desc[UR16][R16.64], P0 ;  /* 0xa2000000100e7fae */ /* 0x0003e20008121850 */
[----:B----4-:R-:W-:-:S04]  /*1c280*/  IMAD.WIDE R18, R4, 0x4, R18 ;  /* 0x0000000404127825 */ /* 0x010fc800078e0212 */
[C---:B-1----:R-:W-:Y:S01]  /*1c290*/  IMAD.WIDE R16, R4.reuse, 0x4, R22 ;  /* 0x0000000404107825 */ /* 0x042fe200078e0216 */
[----:B------:R1:W-:Y:S03]  /*1c2a0*/  STL.64 [R1+0xcc0], R18 ;  /* 0x000cc01201007387 */ /* 0x0003e60000100a00 */
[C---:B------:R-:W-:Y:S01]  /*1c2b0*/  IMAD.WIDE R14, R4.reuse, 0x4, R24 ;  /* 0x00000004040e7825 */ /* 0x040fe200078e0218 */
[----:B------:R1:W-:Y:S04]  /*1c2c0*/  LDGSTS.E [R13+-0x5dc00], desc[UR16][R18.64], P0 ;  /* 0xa2400000120d7fae */ /* 0x0003e80008121850 */
[----:B------:R-:W-:Y:S04]  /*1c2d0*/  STL.64 [R1+0xce8], R20 ;  /* 0x000ce81401007387 */ /* 0x000fe80000100a00 */
[----:B------:R-:W-:Y:S04]  /*1c2e0*/  LDGSTS.E [R12+-0x5d800], desc[UR16][R20.64], P0 ;  /* 0xa2800000140c7fae */ /* 0x000fe80008121850 */
[----:B------:R2:W-:Y:S01]  /*1c2f0*/  STL.64 [R1+0xcf8], R16 ;  /* 0x000cf81001007387 */ /* 0x0005e20000100a00 */
[----:B-1----:R-:W-:-:S03]  /*1c300*/  IMAD.WIDE R18, R4, 0x4, R26 ;  /* 0x0000000404127825 */ /* 0x002fc600078e021a */
[----:B------:R2:W-:Y:S04]  /*1c310*/  LDGSTS.E [R10+-0x5d400], desc[UR16][R16.64], P0 ;  /* 0xa2c00000100a7fae */ /* 0x0005e80008121850 */
[----:B------:R1:W-:Y:S04]  /*1c320*/  STL.64 [R1+0xd08], R14 ;  /* 0x000d080e01007387 */ /* 0x0003e80000100a00 */
[----:B------:R1:W-:Y:S01]  /*1c330*/  LDGSTS.E [R12+-0x5d000], desc[UR16][R14.64], P0 ;  /* 0xa30000000e0c7fae */ /* 0x0003e20008121850 */
[----:B--2---:R-:W-:-:S03]  /*1c340*/  IMAD.WIDE R16, R4, 0x4, R28 ;  /* 0x0000000404107825 */ /* 0x004fc600078e021c */
[----:B------:R2:W-:Y:S04]  /*1c350*/  STL.64 [R1+0xd18], R18 ;  /* 0x000d181201007387 */ /* 0x0005e80000100a00 */
[----:B------:R2:W-:Y:S01]  /*1c360*/  LDGSTS.E [R13+-0x5cc00], desc[UR16][R18.64], P0 ;  /* 0xa3400000120d7fae */ /* 0x0005e20008121850 */
[----:B-1----:R-:W-:-:S03]  /*1c370*/  IMAD.WIDE R14, R4, 0x4, R30 ;  /* 0x00000004040e7825 */ /* 0x002fc600078e021e */
[----:B------:R1:W-:Y:S04]  /*1c380*/  STL.64 [R1+0xd28], R16 ;  /* 0x000d281001007387 */ /* 0x0003e80000100a00 */
[----:B------:R1:W-:Y:S04]  /*1c390*/  LDGSTS.E [R10+-0x5c800], desc[UR16][R16.64], P0 ;  /* 0xa3800000100a7fae */ /* 0x0003e80008121850 */
[----:B------:R3:W-:Y:S01]  /*1c3a0*/  STL.64 [R1+0xd38], R14 ;  /* 0x000d380e01007387 */ /* 0x0007e20000100a00 */
[----:B--2---:R-:W-:-:S03]  /*1c3b0*/  IMAD.WIDE R18, R4, 0x4, R34 ;  /* 0x0000000404127825 */ /* 0x004fc600078e0222 */
[----:B------:R3:W-:Y:S01]  /*1c3c0*/  LDGSTS.E [R12+-0x5c400], desc[UR16][R14.64], P0 ;  /* 0xa3c000000e0c7fae */ /* 0x0007e20008121850 */
[----:B-1----:R-:W-:-:S05]  /*1c3d0*/  IMAD.WIDE R16, R4, 0x4, R32 ;  /* 0x0000000404107825 */ /* 0x002fca00078e0220 */
[----:B------:R1:W-:Y:S01]  /*1c3e0*/  STL.64 [R1+0xd48], R16 ;  /* 0x000d481001007387 */ /* 0x0003e20000100a00 */
[----:B---3--:R-:W-:-:S03]  /*1c3f0*/  IMAD.WIDE R14, R4, 0x4, R36 ;  /* 0x00000004040e7825 */ /* 0x008fc600078e0224 */
[----:B------:R1:W-:Y:S04]  /*1c400*/  LDGSTS.E [R10+-0x5c000], desc[UR16][R16.64], P0 ;  /* 0xa4000000100a7fae */ /* 0x0003e80008121850 */
[----:B------:R2:W-:Y:S04]  /*1c410*/  STL.64 [R1+0xd58], R18 ;  /* 0x000d581201007387 */ /* 0x0005e80000100a00 */
[----:B------:R2:W-:Y:S01]  /*1c420*/  LDGSTS.E [R13+-0x5bc00], desc[UR16][R18.64], P0 ;  /* 0xa4400000120d7fae */ /* 0x0005e20008121850 */
[----:B-1----:R-:W-:-:S03]  /*1c430*/  IMAD.WIDE R16, R4, 0x4, R38 ;  /* 0x0000000404107825 */ /* 0x002fc600078e0226 */
[----:B------:R1:W-:Y:S04]  /*1c440*/  STL.64 [R1+0xd68], R14 ;  /* 0x000d680e01007387 */ /* 0x0003e80000100a00 */
[----:B------:R1:W-:Y:S01]  /*1c450*/  LDGSTS.E [R12+-0x5b800], desc[UR16][R14.64], P0 ;  /* 0xa48000000e0c7fae */ /* 0x0003e20008121850 */
[----:B--2---:R-:W-:-:S03]  /*1c460*/  IMAD.WIDE R18, R4, 0x4, R42 ;  /* 0x0000000404127825 */ /* 0x004fc600078e022a */
[----:B------:R2:W-:Y:S04]  /*1c470*/  STL.64 [R1+0xd78], R16 ;  /* 0x000d781001007387 */ /* 0x0005e80000100a00 */
[----:B------:R2:W-:Y:S01]  /*1c480*/  LDGSTS.E [R10+-0x5b400], desc[UR16][R16.64], P0 ;  /* 0xa4c00000100a7fae */ /* 0x0005e20008121850 */
[----:B-1----:R-:W-:-:S05]  /*1c490*/  IMAD.WIDE R14, R4, 0x4, R40 ;  /* 0x00000004040e7825 */ /* 0x002fca00078e0228 */
[----:B------:R1:W-:Y:S01]  /*1c4a0*/  STL.64 [R1+0xd88], R14 ;  /* 0x000d880e01007387 */ /* 0x0003e20000100a00 */
[----:B--2---:R-:W-:-:S03]  /*1c4b0*/  IMAD.WIDE R16, R4, 0x4, R44 ;  /* 0x0000000404107825 */ /* 0x004fc600078e022c */
[----:B------:R1:W-:Y:S04]  /*1c4c0*/  LDGSTS.E [R12+-0x5b000], desc[UR16][R14.64], P0 ;  /* 0xa50000000e0c7fae */ /* 0x0003e80008121850 */
[----:B------:R-:W2:Y:S04]  /*1c4d0*/  LDL.LU.64 R242, [R1+0x40] ;  /* 0x0000400001f27983 */ /* 0x000ea80000300a00 */
[----:B------:R3:W-:Y:S01]  /*1c4e0*/  STL.64 [R1+0xd98], R18 ;  /* 0x000d981201007387 */ /* 0x0007e20000100a00 */
[----:B-1----:R-:W-:-:S03]  /*1c4f0*/  IMAD.WIDE R14, R4, 0x4, R46 ;  /* 0x00000004040e7825 */ /* 0x002fc600078e022e */
[----:B------:R1:W-:Y:S04]  /*1c500*/  STL.64 [R1+0xda0], R16 ;  /* 0x000da01001007387 */ /* 0x0003e80000100a00 */
[----:B------:R-:W4:Y:S04]  /*1c510*/  LDL.LU.64 R226, [R1+0x28] ;  /* 0x0000280001e27983 */ /* 0x000f280000300a00 */
[----:B------:R1:W-:Y:S04]  /*1c520*/  STL.64 [R1+0xda8], R14 ;  /* 0x000da80e01007387 */ /* 0x0003e80000100a00 */
[----:B------:R-:W4:Y:S04]  /*1c530*/  LDL.LU.64 R246, [R1+0x8] ;  /* 0x0000080001f67983 */ /* 0x000f280000300a00 */
[----:B------:R3:W-:Y:S04]  /*1c540*/  LDGSTS.E [R13+-0x5ac00], desc[UR16][R18.64], P0 ;  /* 0xa5400000120d7fae */ /* 0x0007e80008121850 */
[----:B------:R1:W-:Y:S04]  /*1c550*/  LDGSTS.E [R10+-0x5a800], desc[UR16][R16.64], P0 ;  /* 0xa5800000100a7fae */ /* 0x0003e80008121850 */
[----:B------:R1:W-:Y:S01]  /*1c560*/  LDGSTS.E [R12+-0x5a400], desc[UR16][R14.64], P0 ;  /* 0xa5c000000e0c7fae */ /* 0x0003e20008121850 */
[----:B---3--:R-:W-:-:S04]  /*1c570*/  IMAD.WIDE R18, R4, 0x4, R50 ;  /* 0x0000000404127825 */ /* 0x008fc800078e0232 */
[----:B-1----:R-:W-:-:S04]  /*1c580*/  IMAD.WIDE R16, R4, 0x4, R48 ;  /* 0x0000000404107825 */ /* 0x002fc800078e0230 */
[C---:B------:R-:W-:Y:S01]  /*1c590*/  IMAD.WIDE R14, R4.reuse, 0x4, R52 ;  /* 0x00000004040e7825 */ /* 0x040fe200078e0234 */
[----:B------:R1:W-:Y:S04]  /*1c5a0*/  STL.64 [R1+0xdb0], R16 ;  /* 0x000db01001007387 */ /* 0x0003e80000100a00 */
[----:B------:R1:W-:Y:S04]  /*1c5b0*/  LDGSTS.E [R10+-0x5a000], desc[UR16][R16.64], P0 ;  /* 0xa6000000100a7fae */ /* 0x0003e80008121850 */
[----:B------:R3:W-:Y:S04]  /*1c5c0*/  STL.64 [R1+0xdb8], R18 ;  /* 0x000db81201007387 */ /* 0x0007e80000100a00 */
[----:B------:R3:W-:Y:S01]  /*1c5d0*/  LDGSTS.E [R13+-0x59c00], desc[UR16][R18.64], P0 ;  /* 0xa6400000120d7fae */ /* 0x0007e20008121850 */
[----:B-1----:R-:W-:-:S03]  /*1c5e0*/  IMAD.WIDE R16, R4, 0x4, R54 ;  /* 0x0000000404107825 */ /* 0x002fc600078e0236 */
[----:B------:R1:W-:Y:S04]  /*1c5f0*/  STL.64 [R1+0xdc0], R14 ;  /* 0x000dc00e01007387 */ /* 0x0003e80000100a00 */
[----:B------:R1:W-:Y:S01]  /*1c600*/  LDGSTS.E [R12+-0x59800], desc[UR16][R14.64], P0 ;  /* 0xa68000000e0c7fae */ /* 0x0003e20008121850 */
[----:B---3--:R-:W-:-:S03]  /*1c610*/  IMAD.WIDE R18, R4, 0x4, R58 ;  /* 0x0000000404127825 */ /* 0x008fc600078e023a */
[----:B------:R3:W-:Y:S04]  /*1c620*/  STL.64 [R1+0xdc8], R16 ;  /* 0x000dc81001007387 */ /* 0x0007e80000100a00 */
[----:B------:R3:W-:Y:S01]  /*1c630*/  LDGSTS.E [R10+-0x59400], desc[UR16][R16.64], P0 ;  /* 0xa6c00000100a7fae */ /* 0x0007e20008121850 */
[----:B-1----:R-:W-:-:S04]  /*1c640*/  IMAD.WIDE R14, R4, 0x4, R56 ;  /* 0x00000004040e7825 */ /* 0x002fc800078e0238 */
[----:B------:R-:W-:Y:S01]  /*1c650*/  VIADD R9, R9, 0x100000 ;  /* 0x0010000009097836 */ /* 0x000fe20000000000 */
[----:B------:R1:W-:Y:S01]  /*1c660*/  STL.64 [R1+0xdd0], R14 ;  /* 0x000dd00e01007387 */ /* 0x0003e20000100a00 */
[----:B---3--:R-:W-:-:S03]  /*1c670*/  IMAD.WIDE R16, R4, 0x4, R60 ;  /* 0x0000000404107825 */ /* 0x008fc600078e023c */
[----:B------:R1:W-:Y:S04]  /*1c680*/  LDGSTS.E [R13+-0x59000], desc[UR16][R14.64], P0 ;  /* 0xa70000000e0d7fae */ /* 0x0003e80008121850 */
[----:B------:R-:W-:Y:S04]  /*1c690*/  STL.64 [R1+0xdd8], R18 ;  /* 0x000dd81201007387 */ /* 0x000fe80000100a00 */
[----:B------:R3:W-:Y:S01]  /*1c6a0*/  LDGSTS.E [R12+-0x58c00], desc[UR16][R18.64], P0 ;  /* 0xa7400000120c7fae */ /* 0x0007e20008121850 */
[----:B-1----:R-:W-:-:S03]  /*1c6b0*/  IMAD.WIDE R14, R4, 0x4, R62 ;  /* 0x00000004040e7825 */ /* 0x002fc600078e023e */
[----:B------:R2:W-:Y:S04]  /*1c6c0*/  STL.64 [R1+0xde0], R16 ;  /* 0x000de01001007387 */ /* 0x0005e80000100a00 */
[----:B------:R1:W-:Y:S01]  /*1c6d0*/  LDGSTS.E [R10+-0x58800], desc[UR16][R16.64], P0 ;  /* 0xa7800000100a7fae */ /* 0x0003e20008121850 */
[----:B---3--:R-:W-:-:S03]  /*1c6e0*/  VIADD R12, R5, 0x100000 ;  /* 0x00100000050c7836 */ /* 0x008fc60000000000 */
[----:B------:R3:W-:Y:S04]  /*1c6f0*/  STL.64 [R1+0xde8], R14 ;  /* 0x000de80e01007387 */ /* 0x0007e80000100a00 */
[----:B------:R3:W-:Y:S01]  /*1c700*/  LDGSTS.E [R9+-0x58400], desc[UR16][R14.64], P0 ;  /* 0xa7c000000e097fae */ /* 0x0007e20008121850 */
[C---:B-1----:R-:W-:Y:S01]  /*1c710*/  IADD3 R10, R5.reuse, 0x100000, RZ ;  /* 0x00100000050a7810 */ /* 0x042fe20007ffe0ff */
[----:B---3--:R-:W-:Y:S02]  /*1c720*/  VIADD R9, R5, 0x100000 ;  /* 0x0010000005097836 */ /* 0x008fe40000000000 */
[----:B--2---:R-:W-:-:S05]  /*1c730*/  IMAD.WIDE R16, R4, 0x4, R242 ;  /* 0x0000000404107825 */ /* 0x004fca00078e02f2 */
[----:B------:R1:W-:Y:S04]  /*1c740*/  STL.64 [R1+0x858], R16 ;  /* 0x0008581001007387 */ /* 0x0003e80000100a00 */
[----:B------:R1:W-:Y:S01]  /*1c750*/  LDGSTS.E [R10+-0x5ff00], desc[UR16][R16.64], P0 ;  /* 0xa0100000100a7fae */ /* 0x0003e20008121850 */
[----:B----4-:R-:W-:-:S04]  /*1c760*/  IMAD.WIDE R18, R4, 0x4, R226 ;  /* 0x0000000404127825 */ /* 0x010fc800078e02e2 */
[C---:B------:R-:W-:Y:S01]  /*1c770*/  IMAD.WIDE R14, R4.reuse, 0x4, R246 ;  /* 0x00000004040e7825 */ /* 0x040fe200078e02f6 */
[----:B------:R2:W-:Y:S03]  /*1c780*/  STL.64 [R1+0x878], R18 ;  /* 0x0008781201007387 */ /* 0x0005e60000100a00 */
[C---:B-1----:R-:W-:Y:S01]  /*1c790*/  IMAD.WIDE R16, R4.reuse, 0x4, R240 ;  /* 0x0000000404107825 */ /* 0x042fe200078e02f0 */
[----:B------:R2:W-:Y:S04]  /*1c7a0*/  LDGSTS.E [R12+-0x5fb00], desc[UR16][R18.64], P0 ;  /* 0xa0500000120c7fae */ /* 0x0005e80008121850 */
        /* <DEDUP_REMOVED lines=63> */
[----:B------:R-:W4:Y:S04]  /*1cba0*/  LDL.LU.64 R246, [R1] ;  /* 0x0000000001f67983 */ /* 0x000f280000300a00 */
        /* <DEDUP_REMOVED lines=13> */
[----:B------:R-:W-:Y:S01]  /*1cc80*/  IADD3 R5, R5, 0x100000, RZ ;  /* 0x0010000005057810 */ /* 0x000fe20007ffe0ff */
[C---:B---3--:R-:W-:Y:S02]  /*1cc90*/  IMAD.WIDE R18, R4.reuse, 0x4, R112 ;  /* 0x0000000404127825 */ /* 0x048fe400078e0270 */
[----:B------:R3:W-:Y:S04]  /*1cca0*/  STL.64 [R1+0xd50], R16 ;  /* 0x000d501001007387 */ /* 0x0007e80000100a00 */
[----:B------:R3:W-:Y:S01]  /*1ccb0*/  LDGSTS.E [R10+-0x59300], desc[UR16][R16.64], P0 ;  /* 0xa6d00000100a7fae */ /* 0x0007e20008121850 */
[----:B-1----:R-:W-:-:S05]  /*1ccc0*/  IMAD.WIDE R14, R4, 0x4, R110 ;  /* 0x00000004040e7825 */ /* 0x002fca00078e026e */
[----:B------:R1:W-:Y:S01]  /*1ccd0*/  STL.64 [R1+0xd60], R14 ;  /* 0x000d600e01007387 */ /* 0x0003e20000100a00 */
[----:B---3--:R-:W-:-:S03]  /*1cce0*/  IMAD.WIDE R16, R4, 0x4, R114 ;  /* 0x0000000404107825 */ /* 0x008fc600078e0272 */
[----:B------:R1:W-:Y:S04]  /*1ccf0*/  LDGSTS.E [R9+-0x58f00], desc[UR16][R14.64], P0 ;  /* 0xa71000000e097fae */ /* 0x0003e80008121850 */
[----:B------:R3:W-:Y:S04]  /*1cd00*/  LDGSTS.E [R10+-0x58b00], desc[UR16][R18.64], P0 ;  /* 0xa7500000120a7fae */ /* 0x0007e80008121850 */
[----:B------:R2:W-:Y:S01]  /*1cd10*/  STL.64 [R1+0xd70], R18 ;  /* 0x000d701201007387 */ /* 0x0005e20000100a00 */
[----:B-1----:R-:W-:-:S03]  /*1cd20*/  IMAD.WIDE R14, R4, 0x4, R116 ;  /* 0x00000004040e7825 */ /* 0x002fc600078e0274 */
[----:B------:R1:W-:Y:S01]  /*1cd30*/  LDGSTS.E [R12+-0x58700], desc[UR16][R16.64], P0 ;  /* 0xa7900000100c7fae */ /* 0x0003e20008121850 */
[----:B------:R-:W-:-:S03]  /*1cd40*/  VIADD R9, R3, 0x100000 ;  /* 0x0010000003097836 */ /* 0x000fc60000000000 */
[----:B------:R4:W-:Y:S01]  /*1cd50*/  STL.64 [R1+0xd80], R16 ;  /* 0x000d801001007387 */ /* 0x0009e20000100a00 */
[----:B---3--:R-:W-:-:S03]  /*1cd60*/  IADD3 R10, R3, 0x100000, RZ ;  /* 0x00100000030a7810 */ /* 0x008fc60007ffe0ff */
[----:B------:R3:W-:Y:S04]  /*1cd70*/  LDGSTS.E [R5+-0x58300], desc[UR16][R14.64], P0 ;  /* 0xa7d000000e057fae */ /* 0x0007e80008121850 */
[----:B------:R4:W-:Y:S01]  /*1cd80*/  STL.64 [R1+0xd90], R14 ;  /* 0x000d900e01007387 */ /* 0x0009e20000100a00 */
[----:B-1----:R-:W-:-:S04]  /*1cd90*/  IMAD.WIDE R12, R4, 0x4, R238 ;  /* 0x00000004040c7825 */ /* 0x002fc800078e02ee */
[----:B---3--:R-:W-:Y:S02]  /*1cda0*/  VIADD R5, R3, 0x100000 ;  /* 0x0010000003057836 */ /* 0x008fe40000000000 */
[----:B--2---:R-:W-:-:S05]  /*1cdb0*/  IMAD.WIDE R18, R4, 0x4, R242 ;  /* 0x0000000404127825 */ /* 0x004fca00078e02f2 */
[----:B------:R-:W-:Y:S04]  /*1cdc0*/  STL.64 [R1+0x860], R18 ;  /* 0x0008601201007387 */ /* 0x000fe80000100a00 */
[----:B------:R-:W-:Y:S01]  /*1cdd0*/  LDGSTS.E [R9+-0x5fe00], desc[UR16][R18.64], P0 ;  /* 0xa020000012097fae */ /* 0x000fe20008121850 */
[----:B----4-:R-:W-:-:S04]  /*1cde0*/  IMAD.WIDE R16, R4, 0x4, R226 ;  /* 0x0000000404107825 */ /* 0x010fc800078e02e2 */
[C---:B------:R-:W-:Y:S01]  /*1cdf0*/  IMAD.WIDE R14, R4.reuse, 0x4, R246 ;  /* 0x00000004040e7825 */ /* 0x040fe200078e02f6 */
[----:B------:R1:W-:Y:S04]  /*1ce00*/  STL.64 [R1+0x880], R16 ;  /* 0x0008801001007387 */ /* 0x0003e80000100a00 */
[----:B------:R1:W-:Y:S04]  /*1ce10*/  LDGSTS.E [R5+-0x5fa00], desc[UR16][R16.64], P0 ;  /* 0xa060000010057fae */ /* 0x0003e80008121850 */
[----:B------:R2:W-:Y:S04]  /*1ce20*/  STL.64 [R1+0x8a0], R14 ;  /* 0x0008a00e01007387 */ /* 0x0005e80000100a00 */
[----:B------:R2:W-:Y:S04]  /*1ce30*/  LDGSTS.E [R10+-0x5f600], desc[UR16][R14.64], P0 ;  /* 0xa0a000000e0a7fae */ /* 0x0005e80008121850 */
[----:B------:R3:W-:Y:S01]  /*1ce40*/  STL.64 [R1+0x8c0], R12 ;  /* 0x0008c00c01007387 */ /* 0x0007e20000100a00 */
[----:B-1----:R-:W-:-:S03]  /*1ce50*/  IMAD.WIDE R16, R4, 0x4, R118 ;  /* 0x0000000404107825 */ /* 0x002fc600078e0276 */
[----:B------:R3:W-:Y:S01]  /*1ce60*/  LDGSTS.E [R9+-0x5f200], desc[UR16][R12.64], P0 ;  /* 0xa0e000000c097fae */ /* 0x0007e20008121850 */
[----:B--2---:R-:W-:-:S05]  /*1ce70*/  IMAD.WIDE R14, R4, 0x4, R230 ;  /* 0x00000004040e7825 */ /* 0x004fca00078e02e6 */
        /* <DEDUP_REMOVED lines=48> */
[----:B------:R1:W-:Y:S04]  /*1d180*/  STL.64 [R1+0xbd0], R14 ;  /* 0x000bd00e01007387 */ /* 0x0003e80000100a00 */
[----:B------:R-:W2:Y:S01]  /*1d190*/  LDL.LU.64 R246, [R1+0x30] ;  /* 0x0000300001f67983 */ /* 0x000ea20000300a00 */
[----:B---3--:R-:W-:-:S03]  /*1d1a0*/  IMAD.WIDE R12, R4, 0x4, R152 ;  /* 0x00000004040c7825 */ /* 0x008fc600078e0298 */
        /* <DEDUP_REMOVED lines=25> */
[----:B------:R-:W-:Y:S04]  /*1d340*/  STL.64 [R1+0xcb8], R16 ;  /* 0x000cb81001007387 */ /* 0x000fe80000100a00 */
[----:B------:R3:W-:Y:S01]  /*1d350*/  LDGSTS.E [R9+-0x58a00], desc[UR16][R16.64], P0 ;  /* 0xa760000010097fae */ /* 0x0007e20008121850 */
[----:B-1----:R-:W-:-:S03]  /*1d360*/  IMAD.WIDE R14, R4, 0x4, R170 ;  /* 0x00000004040e7825 */ /* 0x002fc600078e02aa */
[----:B------:R-:W-:Y:S04]  /*1d370*/  STL.64 [R1+0xcd0], R12 ;  /* 0x000cd00c01007387 */ /* 0x000fe80000100a00 */
[----:B------:R-:W-:Y:S04]  /*1d380*/  LDGSTS.E [R10+-0x58600], desc[UR16][R12.64], P0 ;  /* 0xa7a000000c0a7fae */ /* 0x000fe80008121850 */
[----:B------:R1:W-:Y:S04]  /*1d390*/  STL.64 [R1+0xce0], R14 ;  /* 0x000ce00e01007387 */ /* 0x0003e80000100a00 */
[----:B------:R1:W-:Y:S01]  /*1d3a0*/  LDGSTS.E [R5+-0x58200], desc[UR16][R14.64], P0 ;  /* 0xa7e000000e057fae */ /* 0x0003e20008121850 */
[----:B------:R-:W-:Y:S01]  /*1d3b0*/  IMAD.WIDE R230, R4, 0x4, R236 ;  /* 0x0000000404e67825 */ /* 0x000fe200078e02ec */
[----:B---3--:R-:W-:-:S03]  /*1d3c0*/  IADD3 R9, R0, 0x100000, RZ ;  /* 0x0010000000097810 */ /* 0x008fc60007ffe0ff */
[----:B------:R-:W-:Y:S02]  /*1d3d0*/  VIADD R3, R0, 0x100000 ;  /* 0x0010000000037836 */ /* 0x000fe40000000000 */
[----:B-1----:R-:W-:-:S04]  /*1d3e0*/  IMAD.WIDE R14, R4, 0x4, R244 ;  /* 0x00000004040e7825 */ /* 0x002fc800078e02f4 */
[----:B------:R-:W-:Y:S01]  /*1d3f0*/  IMAD.MOV.U32 R236, RZ, RZ, R14 ;  /* 0x000000ffffec7224 */ /* 0x000fe200078e000e */
[----:B------:R-:W-:Y:S01]  /*1d400*/  MOV R237, R15 ;  /* 0x0000000f00ed7202 */ /* 0x000fe20000000f00 */
[----:B------:R-:W-:-:S04]  /*1d410*/  IMAD.WIDE R14, R4, 0x4, R228 ;  /* 0x00000004040e7825 */ /* 0x000fc800078e02e4 */
[----:B------:R-:W-:Y:S02]  /*1d420*/  VIADD R5, R0, 0x100000 ;  /* 0x0010000000057836 */ /* 0x000fe40000000000 */
[----:B------:R-:W-:Y:S02]  /*1d430*/  IMAD.WIDE R226, R4, 0x4, R6 ;  /* 0x0000000404e27825 */ /* 0x000fe400078e0206 */
[----:B------:R-:W5:Y:S02]  /*1d440*/  LDL.LU.64 R6, [R1+0xdf0] ;  /* 0x000df00001067983 */ /* 0x000f640000300a00 */
[----:B------:R-:W-:Y:S02]  /*1d450*/  VIADD R10, R0, 0x100000 ;  /* 0x00100000000a7836 */ /* 0x000fe40000000000 */
[----:B------:R-:W-:-:S04]  /*1d460*/  IMAD.WIDE R242, R4, 0x4, R172 ;  /* 0x0000000404f27825 */ /* 0x000fc800078e02ac */
[----:B------:R-:W-:Y:S02]  /*1d470*/  IMAD.MOV.U32 R172, RZ, RZ, R14 ;  /* 0x000000ffffac7224 */ /* 0x000fe400078e000e */
[----:B------:R-:W-:Y:S02]  /*1d480*/  IMAD.MOV.U32 R173, RZ, RZ, R15 ;  /* 0x000000ffffad7224 */ /* 0x000fe400078e000f */
        /* <DEDUP_REMOVED lines=10> */
[C---:B------:R-:W-:Y:S01]  /*1d530*/  IMAD.WIDE R16, R4.reuse, 0x4, R194 ;  /* 0x0000000404107825 */ /* 0x040fe200078e02c2 */
[----:B------:R1:W-:Y:S03]  /*1d540*/  STL.64 [R1+0xa48], R14 ;  /* 0x000a480e01007387 */ /* 0x0003e60000100a00 */
[C---:B------:R-:W-:Y:S01]  /*1d550*/  IMAD.WIDE R18, R4.reuse, 0x4, R196 ;  /* 0x0000000404127825 */ /* 0x040fe200078e02c4 */
[----:B------:R3:W-:Y:S04]  /*1d560*/  STL.64 [R1+0xa68], R16 ;  /* 0x000a681001007387 */ /* 0x0007e80000100a00 */
[----:B------:R4:W-:Y:S01]  /*1d570*/  STL.64 [R1+0xa88], R18 ;  /* 0x000a881201007387 */ /* 0x0009e20000100a00 */
[----:B--2---:R-:W-:-:S05]  /*1d580*/  IMAD.WIDE R12, R4, 0x4, R246 ;  /* 0x00000004040c7825 */ /* 0x004fca00078e02f6 */
[----:B------:R-:W-:Y:S04]  /*1d590*/  LDGSTS.E [R3+-0x5fd00], desc[UR16][R12.64], P0 ;  /* 0xa03000000c037fae */ /* 0x000fe80008121850 */
        /* <DEDUP_REMOVED lines=14> */
[----:B------:R1:W-:Y:S04]  /*1d680*/  LDGSTS.E [R10+-0x5c100], desc[UR16][R14.64], P0 ;  /* 0xa3f000000e0a7fae */ /* 0x0003e80008121850 */
[----:B------:R3:W-:Y:S04]  /*1d690*/  LDGSTS.E [R3+-0x5bd00], desc[UR16][R16.64], P0 ;  /* 0xa430000010037fae */ /* 0x0007e80008121850 */
[----:B------:R4:W-:Y:S01]  /*1d6a0*/  LDGSTS.E [R5+-0x5b900], desc[UR16][R18.64], P0 ;  /* 0xa470000012057fae */ /* 0x0009e20008121850 */
[----:B-1----:R-:W-:-:S04]  /*1d6b0*/  IMAD.WIDE R14, R4, 0x4, R198 ;  /* 0x00000004040e7825 */ /* 0x002fc800078e02c6 */
[C---:B---3--:R-:W-:Y:S01]  /*1d6c0*/  IMAD.WIDE R16, R4.reuse, 0x4, R200 ;  /* 0x0000000404107825 */ /* 0x048fe200078e02c8 */
[----:B------:R1:W-:Y:S04]  /*1d6d0*/  STL.64 [R1+0xaa8], R14 ;  /* 0x000aa80e01007387 */ /* 0x0003e80000100a00 */
[----:B------:R1:W-:Y:S01]  /*1d6e0*/  LDGSTS.E [R9+-0x5b500], desc[UR16][R14.64], P0 ;  /* 0xa4b000000e097fae */ /* 0x0003e20008121850 */
[----:B----4-:R-:W-:-:S03]  /*1d6f0*/  IMAD.WIDE R18, R4, 0x4, R204 ;  /* 0x0000000404127825 */ /* 0x010fc600078e02cc */
        /* <DEDUP_REMOVED lines=30> */
[----:B------:R-:W-:Y:S04]  /*1d8e0*/  STL.64 [R1+0xc08], R18 ;  /* 0x000c081201007387 */ /* 0x000fe80000100a00 */
[----:B------:R-:W-:Y:S01]  /*1d8f0*/  STL.64 [R1+0xc28], R16 ;  /* 0x000c281001007387 */ /* 0x000fe20000100a00 */
[----:B-1----:R-:W-:-:S03]  /*1d900*/  IMAD.WIDE R14, R4, 0x4, R224 ;  /* 0x00000004040e7825 */ /* 0x002fc600078e02e0 */
[----:B------:R-:W-:Y:S04]  /*1d910*/  STL [R1+0x400], RZ ;  /* 0x000400ff01007387 */ /* 0x000fe80000100800 */
[----:B------:R1:W-:Y:S04]  /*1d920*/  STL.64 [R1+0xc50], R14 ;  /* 0x000c500e01007387 */ /* 0x0003e80000100a00 */
[----:B------:R2:W-:Y:S04]  /*1d930*/  STL [R1+0x404], RZ ;  /* 0x000404ff01007387 */ /* 0x0005e80000100800 */
        /* <DEDUP_REMOVED lines=254> */
[----:B------:R2:W-:Y:S04]  /*1e920*/  STL [R1], RZ ;  /* 0x000000ff01007387 */ /* 0x0005e80000100800 */
        /* <DEDUP_REMOVED lines=117> */
[----:B------:R2:W-:Y:S01]  /*1f080*/  STL [R1+0x1d8], RZ ;  /* 0x0001d8ff01007387 */ /* 0x0005e20000100800 */
[----:B------:R-:W-:-:S03]  /*1f090*/  IADD3 R0, R0, 0x100000, RZ ;  /* 0x0010000000007810 */ /* 0x000fc60007ffe0ff */
[----:B------:R2:W-:Y:S04]  /*1f0a0*/  STL [R1+0x1dc], RZ ;  /* 0x0001dcff01007387 */ /* 0x0005e80000100800 */
[----:B------:R2:W-:Y:S04]  /*1f0b0*/  STL [R1+0x1e0], RZ ;  /* 0x0001e0ff01007387 */ /* 0x0005e80000100800 */
[----:B------:R2:W-:Y:S04]  /*1f0c0*/  STL [R1+0x1e4], RZ ;  /* 0x0001e4ff01007387 */ /* 0x0005e80000100800 */
[----:B------:R2:W-:Y:S04]  /*1f0d0*/  STL [R1+0x1e8], RZ ;  /* 0x0001e8ff01007387 */ /* 0x0005e80000100800 */
[----:B------:R2:W-:Y:S04]  /*1f0e0*/  STL [R1+0x1ec], RZ ;  /* 0x0001ecff01007387 */ /* 0x0005e80000100800 */
[----:B------:R2:W-:Y:S04]  /*1f0f0*/  STL [R1+0x1f0], RZ ;  /* 0x0001f0ff01007387 */ /* 0x0005e80000100800 */
[----:B------:R2:W-:Y:S04]  /*1f100*/  LDGSTS.E [R5+-0x58900], desc[UR16][R18.64], P0 ;  /* 0xa770000012057fae */ /* 0x0005e80008121850 */
[----:B------:R2:W-:Y:S04]  /*1f110*/  STL [R1+0x1f4], RZ ;  /* 0x0001f4ff01007387 */ /* 0x0005e80000100800 */
[----:B------:R2:W-:Y:S04]  /*1f120*/  LDGSTS.E [R9+-0x58500], desc[UR16][R16.64], P0 ;  /* 0xa7b0000010097fae */ /* 0x0005e80008121850 */
[----:B------:R2:W-:Y:S04]  /*1f130*/  STL [R1+0x1f8], RZ ;  /* 0x0001f8ff01007387 */ /* 0x0005e80000100800 */
[----:B------:R2:W-:Y:S04]  /*1f140*/  LDGSTS.E [R0+-0x58100], desc[UR16][R14.64], P0 ;  /* 0xa7f000000e007fae */ /* 0x0005e80008121850 */
[----:B------:R2:W-:Y:S01]  /*1f150*/  STL [R1+0x1fc], RZ ;  /* 0x0001fcff01007387 */ /* 0x0005e20000100800 */
[----:B------:R-:W-:-:S03]  /*1f160*/  CS2R R24, SRZ ;  /* 0x0000000000187805 */ /* 0x000fc6000001ff00 */
[----:B------:R-:W0:Y:S04]  /*1f170*/  LDGDEPBAR ;  /* 0x00000000000079af */ /* 0x000e280000000000 */
[----:B-1----:R-:W3:Y:S01]  /*1f180*/  LDL R14, [R1+0xc48] ;  /* 0x000c4800010e7983 */ /* 0x002ee20000100800 */
[----:B------:R-:W-:Y:S02]  /*1f190*/  CS2R R26, SRZ ;  /* 0x00000000001a7805 */ /* 0x000fe4000001ff00 */
[----:B------:R-:W-:Y:S02]  /*1f1a0*/  CS2R R28, SRZ ;  /* 0x00000000001c7805 */ /* 0x000fe4000001ff00 */
[----:B------:R-:W-:Y:S02]  /*1f1b0*/  CS2R R30, SRZ ;  /* 0x00000000001e7805 */ /* 0x000fe4000001ff00 */
[----:B------:R-:W-:-:S02]  /*1f1c0*/  CS2R R32, SRZ ;  /* 0x0000000000207805 */ /* 0x000fc4000001ff00 */
[----:B------:R-:W-:Y:S02]  /*1f1d0*/  CS2R R34, SRZ ;  /* 0x0000000000227805 */ /* 0x000fe4000001ff00 */
[----:B------:R-:W-:Y:S02]  /*1f1e0*/  CS2R R36, SRZ ;  /* 0x0000000000247805 */ /* 0x000fe4000001ff00 */
        /* <DEDUP_REMOVED lines=57> */
[----:B---3--:R-:W-:-:S13]  /*1f580*/  ISETP.GE.AND P0, PT, R14, 0x40, PT ;  /* 0x000000400e00780c */ /* 0x008fda0003f06270 */
[----:B--2---:R-:W-:Y:S05]  /*1f590*/  @!P0 BRA `(.L_x_0) ;  /* 0x0000012400f48947 */ /* 0x004fea0003800000 */
[----:B------:R-:W2:Y:S04]  /*1f5a0*/  LDL.LU.64 R18, [R1+0x710] ;  /* 0x0007100001127983 */ /* 0x000ea80000300a00 */
[----:B------:R-:W3:Y:S04]  /*1f5b0*/  LDL.LU.64 R160, [R1+0x750] ;  /* 0x0007500001a07983 */ /* 0x000ee80000300a00 */
[----:B------:R-:W4:Y:S04]  /*1f5c0*/  LDL.LU.64 R22, [R1+0x780] ;  /* 0x0007800001167983 */ /* 0x000f280000300a00 */
[----:B------:R-:W3:Y:S04]  /*1f5d0*/  LDL.LU.64 R158, [R1+0x7a8] ;  /* 0x0007a800019e7983 */ /* 0x000ee80000300a00 */
[----:B------:R-:W3:Y:S04]  /*1f5e0*/  LDL.LU.64 R154, [R1+0x7c8] ;  /* 0x0007c800019a7983 */ /* 0x000ee80000300a00 */
[----:B------:R-:W3:Y:S04]  /*1f5f0*/  LDL.LU.64 R156, [R1+0x748] ;  /* 0x00074800019c7983 */ /* 0x000ee80000300a00 */
[----:B------:R-:W3:Y:S04]  /*1f600*/  LDL.LU.64 R232, [R1+0x7e8] ;  /* 0x0007e80001e87983 */ /* 0x000ee80000300a00 */
[----:B------:R-:W3:Y:S01]  /*1f610*/  LDL.LU.64 R246, [R1+0x7c0] ;  /* 0x0007c00001f67983 */ /* 0x000ee20000300a00 */
[----:B------:R-:W-:-:S03]  /*1f620*/  IMAD.MOV.U32 R180, RZ, RZ, R152 ;  /* 0x000000ffffb47224 */ /* 0x000fc600078e0098 */
[----:B------:R-:W3:Y:S01]  /*1f630*/  LDL.LU.64 R234, [R1+0x708] ;  /* 0x0007080001ea7983 */ /* 0x000ee20000300a00 */
[----:B------:R-:W-:-:S03]  /*1f640*/  IMAD.MOV.U32 R186, RZ, RZ, R20 ;  /* 0x000000ffffba7224 */ /* 0x000fc600078e0014 */
[----:B------:R-:W3:Y:S01]  /*1f650*/  LDL.LU.64 R164, [R1+0x740] ;  /* 0x0007400001a47983 */ /* 0x000ee20000300a00 */
[----:B------:R-:W-:-:S03]  /*1f660*/  MOV R181, R153 ;  /* 0x0000009900b57202 */ /* 0x000fc60000000f00 */
[----:B------:R-:W3:Y:S04]  /*1f670*/  LDL.LU.64 R166, [R1+0x778] ;  /* 0x0007780001a67983 */ /* 0x000ee80000300a00 */
[----:B------:R-:W3:Y:S04]  /*1f680*/  LDL.LU.64 R188, [R1+0x7a0] ;  /* 0x0007a00001bc7983 */ /* 0x000ee80000300a00 */
[----:B------:R-:W3:Y:S04]  /*1f690*/  LDL.LU.64 R170, [R1+0x7b8] ;  /* 0x0007b80001aa7983 */ /* 0x000ee80000300a00 */
[----:B------:R-:W3:Y:S04]  /*1f6a0*/  LDL.LU.64 R190, [R1+0x700] ;  /* 0x0007000001be7983 */ /* 0x000ee80000300a00 */
[----:B------:R-:W3:Y:S01]  /*1f6b0*/  LDL.LU.64 R174, [R1+0x7e0] ;  /* 0x0007e00001ae7983 */ /* 0x000ee20000300a00 */
[----:B--2---:R-:W-:Y:S01]  /*1f6c0*/  IMAD.MOV.U32 R15, RZ, RZ, R19 ;  /* 0x000000ffff0f7224 */ /* 0x004fe200078e0013 */
[----:B------:R-:W-:Y:S01]  /*1f6d0*/  MOV R187, R21 ;  /* 0x0000001500bb7202 */ /* 0x000fe20000000f00 */
[----:B------:R-:W-:-:S02]  /*1f6e0*/  IMAD.MOV.U32 R16, RZ, RZ, R18 ;  /* 0x000000ffff107224 */ /* 0x000fc400078e0012 */
[----:B----4-:R-:W-:Y:S02]  /*1f6f0*/  IMAD.MOV.U32 R19, RZ, RZ, R23 ;  /* 0x000000ffff137224 */ /* 0x010fe400078e0017 */
[----:B------:R-:W-:Y:S01]  /*1f700*/  IMAD.MOV.U32 R20, RZ, RZ, R22 ;  /* 0x000000ffff147224 */ /* 0x000fe200078e0016 */
[----:B---3--:R-:W-:Y:S01]  /*1f710*/  MOV R22, R158 ;  /* 0x0000009e00167202 */ /* 0x008fe20000000f00 */
[----:B------:R-:W-:Y:S02]  /*1f720*/  IMAD.MOV.U32 R152, RZ, RZ, R154 ;  /* 0x000000ffff987224 */ /* 0x000fe400078e009a */
[----:B------:R-:W-:Y:S01]  /*1f730*/  IMAD.MOV.U32 R23, RZ, RZ, R155 ;  /* 0x000000ffff177224 */ /* 0x000fe200078e009b */
[----:B------:R-:W-:Y:S01]  /*1f740*/  MOV R154, R156 ;  /* 0x0000009c009a7202 */ /* 0x000fe20000000f00 */
[----:B------:R-:W-:Y:S02]  /*1f750*/  IMAD.MOV.U32 R153, RZ, RZ, R157 ;  /* 0x000000ffff997224 */ /* 0x000fe400078e009d */
[----:B------:R-:W-:Y:S01]  /*1f760*/  IMAD.MOV.U32 R156, RZ, RZ, R232 ;  /* 0x000000ffff9c7224 */ /* 0x000fe200078e00e8 */
[----:B------:R-:W-:-:S02]  /*1f770*/  MOV R155, R233 ;  /* 0x000000e9009b7202 */ /* 0x000fc40000000f00 */
[----:B------:R-:W2:Y:S01]  /*1f780*/  LDL.LU.64 R232, [R1+0x798] ;  /* 0x0007980001e87983 */ /* 0x000ea20000300a00 */
[----:B------:R-:W-:Y:S02]  /*1f790*/  IMAD.MOV.U32 R158, RZ, RZ, R246 ;  /* 0x000000ffff9e7224 */ /* 0x000fe400078e00f6 */
[----:B------:R-:W-:Y:S02]  /*1f7a0*/  IMAD.MOV.U32 R157, RZ, RZ, R247 ;  /* 0x000000ffff9d7224 */ /* 0x000fe400078e00f7 */
[----:B------:R-:W3:Y:S01]  /*1f7b0*/  LDL.LU.64 R246, [R1+0x6d0] ;  /* 0x0006d00001f67983 */ /* 0x000ee20000300a00 */
[----:B------:R-:W-:Y:S01]  /*1f7c0*/  MOV R18, R160 ;  /* 0x000000a000127202 */ /* 0x000fe20000000f00 */
[----:B------:R-:W-:Y:S01]  /*1f7d0*/  IMAD.MOV.U32 R21, RZ, RZ, R159 ;  /* 0x000000ffff157224 */ /* 0x000fe200078e009f */
[----:B------:R-:W-:Y:S01]  /*1f7e0*/  MOV R160, R234 ;  /* 0x000000ea00a07202 */ /* 0x000fe20000000f00 */
[----:B------:R-:W-:Y:S02]  /*1f7f0*/  IMAD.MOV.U32 R159, RZ, RZ, R235 ;  /* 0x000000ffff9f7224 */ /* 0x000fe400078e00eb */
[----:B------:R-:W4:Y:S01]  /*1f800*/  LDL.LU.64 R234, [R1+0x6f8] ;  /* 0x0006f80001ea7983 */ /* 0x000f220000300a00 */
[----:B------:R-:W-:Y:S01]  /*1f810*/  IMAD.MOV.U32 R17, RZ, RZ, R161 ;  /* 0x000000ffff117224 */ /* 0x000fe200078e00a1 */
[----:B------:R-:W-:Y:S01]  /*1f820*/  MOV R161, R165 ;  /* 0x000000a500a17202 */ /* 0x000fe20000000f00 */
[----:B------:R-:W-:Y:S01]  /*1f830*/  IMAD.MOV.U32 R162, RZ, RZ, R164 ;  /* 0x000000ffffa27224 */ /* 0x000fe200078e00a4 */
[----:B------:R-:W4:Y:S01]  /*1f840*/  LDL.LU.64 R182, [R1+0x738] ;  /* 0x0007380001b67983 */ /* 0x000f220000300a00 */
[----:B------:R-:W-:Y:S01]  /*1f850*/  IMAD.MOV.U32 R164, RZ, RZ, R166 ;  /* 0x000000ffffa47224 */ /* 0x000fe200078e00a6 */
[----:B------:R-:W-:Y:S01]  /*1f860*/  MOV R166, R188 ;  /* 0x000000bc00a67202 */ /* 0x000fe20000000f00 */
[----:B------:R-:W-:Y:S01]  /*1f870*/  IMAD.MOV.U32 R165, RZ, RZ, R189 ;  /* 0x000000ffffa57224 */ /* 0x000fe200078e00bd */
[----:B------:R-:W4:Y:S01]  /*1f880*/  LDL.LU.64 R184, [R1+0x770] ;  /* 0x0007700001b87983 */ /* 0x000f220000300a00 */
[----:B------:R-:W-:Y:S01]  /*1f890*/  IMAD.MOV.U32 R163, RZ, RZ, R167 ;  /* 0x000000ffffa37224 */ /* 0x000fe200078e00a7 */
[----:B------:R-:W-:-:S02]  /*1f8a0*/  MOV R196, R172 ;  /* 0x000000ac00c47202 */ /* 0x000fc40000000f00 */
[----:B------:R-:W4:Y:S01]  /*1f8b0*/  LDL.LU.64 R204, [R1+0x790] ;  /* 0x0007900001cc7983 */ /* 0x000f220000300a00 */
[----:B------:R-:W-:Y:S02]  /*1f8c0*/  IMAD.MOV.U32 R167, RZ, RZ, R171 ;  /* 0x000000ffffa77224 */ /* 0x000fe400078e00ab */
[----:B------:R-:W-:Y:S01]  /*1f8d0*/  IMAD.MOV.U32 R197, RZ, RZ, R173 ;  /* 0x000000ffffc57224 */ /* 0x000fe200078e00ad */
[----:B------:R-:W4:Y:S01]  /*1f8e0*/  LDL.LU.64 R188, [R1+0x6c8] ;  /* 0x0006c80001bc7983 */ /* 0x000f220000300a00 */
[----:B------:R-:W-:Y:S01]  /*1f8f0*/  IMAD.MOV.U32 R192, RZ, RZ, R176 ;  /* 0x000000ffffc07224 */ /* 0x000fe200078e00b0 */
[----:B------:R-:W-:Y:S01]  /*1f900*/  MOV R171, R175 ;  /* 0x000000af00ab7202 */ /* 0x000fe20000000f00 */
[----:B------:R-:W-:Y:S01]  /*1f910*/  IMAD.MOV.U32 R172, RZ, RZ, R174 ;  /* 0x000000ffffac7224 */ /* 0x000fe200078e00ae */
[----:B------:R-:W4:Y:S04]  /*1f920*/  LDL.LU.64 R206, [R1+0x7d8] ;  /* 0x0007d80001ce7983 */ /* 0x000f280000300a00 */
[----:B------:R-:W4:Y:S01]  /*1f930*/  LDL.LU.64 R194, [R1+0x768] ;  /* 0x0007680001c27983 */ /* 0x000f220000300a00 */
[----:B--2---:R-:W-:Y:S01]  /*1f940*/  MOV R174, R232 ;  /* 0x000000e800ae7202 */ /* 0x004fe20000000f00 */
[----:B------:R-:W-:-:S02]  /*1f950*/  IMAD.MOV.U32 R173, RZ, RZ, R233 ;  /* 0x000000ffffad7224 */ /* 0x000fc400078e00e9 */
[----:B------:R-:W2:Y:S01]  /*1f960*/  LDL.LU.64 R232, [R1+0x698] ;  /* 0x0006980001e87983 */ /* 0x000ea20000300a00 */
[----:B---3--:R-:W-:Y:S01]  /*1f970*/  IMAD.MOV.U32 R176, RZ, RZ, R246 ;  /* 0x000000ffffb07224 */ /* 0x008fe200078e00f6 */
[----:B------:R-:W-:Y:S02]  /*1f980*/  MOV R175, R247 ;  /* 0x000000f700af7202 */ /* 0x000fe40000000f00 */
[----:B------:R-:W3:Y:S01]  /*1f990*/  LDL.LU.64 R246, [R1+0x6c0] ;  /* 0x0006c00001f67983 */ /* 0x000ee20000300a00 */
[----:B------:R-:W-:Y:S01]  /*1f9a0*/  IMAD.MOV.U32 R202, RZ, RZ, R168 ;  /* 0x000000ffffca7224 */ /* 0x000fe200078e00a8 */
[----:B------:R-:W-:Y:S01]  /*1f9b0*/  MOV R203, R169 ;  /* 0x000000a900cb7202 */ /* 0x000fe20000000f00 */
[----:B------:R-:W-:Y:S01]  /*1f9c0*/  IMAD.MOV.U32 R168, RZ, RZ, R170 ;  /* 0x000000ffffa87224 */ /* 0x000fe200078e00aa */
[----:B------:R-:W-:Y:S01]  /*1f9d0*/  MOV R170, R190 ;  /* 0x000000be00aa7202 */ /* 0x000fe20000000f00 */
[----:B------:R-:W-:Y:S02]  /*1f9e0*/  IMAD.MOV.U32 R198, RZ, RZ, R178 ;  /* 0x000000ffffc67224 */ /* 0x000fe400078e00b2 */
[----:B------:R-:W-:-:S02]  /*1f9f0*/  IMAD.MOV.U32 R193, RZ, RZ, R177 ;  /* 0x000000ffffc17224 */ /* 0x000fc400078e00b1 */
[----:B------:R-:W-:Y:S01]  /*1fa00*/  IMAD.MOV.U32 R169, RZ, RZ, R191 ;  /* 0x000000ffffa97224 */ /* 0x000fe200078e00bf */
[----:B------:R-:W-:Y:S01]  /*1fa10*/  MOV R191, R181 ;  /* 0x000000b500bf7202 */ /* 0x000fe20000000f00 */
[----:B------:R-:W-:Y:S01]  /*1fa20*/  IMAD.MOV.U32 R190, RZ, RZ, R180 ;  /* 0x000000ffffbe7224 */ /* 0x000fe200078e00b4 */
[----:B----4-:R-:W-:Y:S01]  /*1fa30*/  MOV R180, R182 ;  /* 0x000000b600b47202 */ /* 0x010fe20000000f00 */
[----:B------:R-:W-:Y:S02]  /*1fa40*/  IMAD.MOV.U32 R178, RZ, RZ, R234 ;  /* 0x000000ffffb27224 */ /* 0x000fe400078e00ea */
[----:B------:R-:W-:Y:S01]  /*1fa50*/  IMAD.MOV.U32 R177, RZ, RZ, R235 ;  /* 0x000000ffffb17224 */ /* 0x000fe200078e00eb */
[----:B------:R-:W-:Y:S01]  /*1fa60*/  MOV R218, R202 ;  /* 0x000000ca00da7202 */ /* 0x000fe20000000f00 */
[----:B------:R-:W-:Y:S01]  /*1fa70*/  IMAD.MOV.U32 R199, RZ, RZ, R179 ;  /* 0x000000ffffc77224 */ /* 0x000fe200078e00b3 */
[----:B------:R-:W4:Y:S01]  /*1fa80*/  LDL.LU.64 R234, [R1+0x6f0] ;  /* 0x0006f00001ea7983 */ /* 0x000f220000300a00 */
[----:B------:R-:W-:-:S02]  /*1fa90*/  IMAD.MOV.U32 R179, RZ, RZ, R183 ;  /* 0x000000ffffb37224 */ /* 0x000fc400078e00b7 */
[----:B------:R-:W-:Y:S01]  /*1faa0*/  IMAD.MOV.U32 R182, RZ, RZ, R184 ;  /* 0x000000ffffb67224 */ /* 0x000fe200078e00b8 */
[----:B------:R-:W4:Y:S01]  /*1fab0*/  LDL.LU.64 R200, [R1+0x730] ;  /* 0x0007300001c87983 */ /* 0x000f220000300a00 */
[----:B------:R-:W-:Y:S02]  /*1fac0*/  IMAD.MOV.U32 R184, RZ, RZ, R204 ;  /* 0x000000ffffb87224 */ /* 0x000fe400078e00cc */
[----:B------:R-:W-:Y:S01]  /*1fad0*/  IMAD.MOV.U32 R183, RZ, RZ, R205 ;  /* 0x000000ffffb77224 */ /* 0x000fe200078e00cd */
        /* <DEDUP_REMOVED lines=9> */
[----:B------:R-:W-:Y:S01]  /*1fb70*/  MOV R206, R190 ;  /* 0x000000be00ce7202 */ /* 0x000fe20000000f00 */
[----:B------:R-:W-:Y:S01]  /*1fb80*/  IMAD.MOV.U32 R207, RZ, RZ, R191 ;  /* 0x000000ffffcf7224 */ /* 0x000fe200078e00bf */
[----:B------:R-:W-:Y:S01]  /*1fb90*/  MOV R208, R230 ;  /* 0x000000e600d07202 */ /* 0x000fe20000000f00 */
[----:B------:R-:W4:Y:S01]  /*1fba0*/  LDL.LU.64 R212, [R1+0x728] ;  /* 0x0007280001d47983 */ /* 0x000f220000300a00 */
[----:B------:R-:W-:-:S02]  /*1fbb0*/  IMAD.MOV.U32 R210, RZ, RZ, R192 ;  /* 0x000000ffffd27224 */ /* 0x000fc400078e00c0 */
[----:B------:R-:W-:Y:S02]  /*1fbc0*/  IMAD.MOV.U32 R209, RZ, RZ, R231 ;  /* 0x000000ffffd17224 */ /* 0x000fe400078e00e7 */
[----:B------:R-:W-:Y:S01]  /*1fbd0*/  IMAD.MOV.U32 R190, RZ, RZ, R194 ;  /* 0x000000ffffbe7224 */ /* 0x000fe200078e00c2 */
[----:B------:R-:W4:Y:S01]  /*1fbe0*/  LDL.LU.64 R230, [R1+0x660] ;  /* 0x0006600001e67983 */ /* 0x000f220000300a00 */
[----:B------:R-:W-:Y:S02]  /*1fbf0*/  IMAD.MOV.U32 R211, RZ, RZ, R193 ;  /* 0x000000ffffd37224 */ /* 0x000fe400078e00c1 */
[----:B--2---:R-:W-:Y:S01]  /*1fc00*/  IMAD.MOV.U32 R192, RZ, RZ, R232 ;  /* 0x000000ffffc07224 */ /* 0x004fe200078e00e8 */
[----:B------:R-:W-:Y:S02]  /*1fc10*/  MOV R191, R233 ;  /* 0x000000e900bf7202 */ /* 0x000fe40000000f00 */
[----:B------:R-:W2:Y:S01]  /*1fc20*/  LDL.LU.64 R232, [R1+0x688] ;  /* 0x0006880001e87983 */ /* 0x000ea20000300a00 */
[----:B---3--:R-:W-:-:S02]  /*1fc30*/  IMAD.MOV.U32 R194, RZ, RZ, R246 ;  /* 0x000000ffffc27224 */ /* 0x008fc400078e00f6 */
[----:B------:R-:W-:Y:S02]  /*1fc40*/  IMAD.MOV.U32 R193, RZ, RZ, R247 ;  /* 0x000000ffffc17224 */ /* 0x000fe400078e00f7 */
[----:B------:R-:W3:Y:S01]  /*1fc50*/  LDL.LU.64 R246, [R1+0x6b8] ;  /* 0x0006b80001f67983 */ /* 0x000ee20000300a00 */
[----:B------:R-:W-:Y:S01]  /*1fc60*/  MOV R181, R185 ;  /* 0x000000b900b57202 */ /* 0x000fe20000000f00 */
[----:B------:R-:W-:Y:S01]  /*1fc70*/  IMAD.MOV.U32 R185, RZ, RZ, R189 ;  /* 0x000000ffffb97224 */ /* 0x000fe200078e00bd */
[----:B------:R-:W-:Y:S01]  /*1fc80*/  MOV R189, R195 ;  /* 0x000000c300bd7202 */ /* 0x000fe20000000f00 */
[----:B------:R-:W-:Y:S01]  /*1fc90*/  IMAD.MOV.U32 R214, RZ, RZ, R196 ;  /* 0x000000ffffd67224 */ /* 0x000fe200078e00c4 */
[----:B------:R-:W-:Y:S01]  /*1fca0*/  MOV R217, R199 ;  /* 0x000000c700d97202 */ /* 0x000fe20000000f00 */
[----:B------:R-:W-:Y:S01]  /*1fcb0*/  IMAD.MOV.U32 R216, RZ, RZ, R198 ;  /* 0x000000ffffd87224 */ /* 0x000fe200078e00c6 */
[----:B------:R-:W-:Y:S01]  /*1fcc0*/  MOV R150, R202 ;  /* 0x000000ca00967202 */ /* 0x000fe20000000f00 */
[----:B------:R-:W-:Y:S01]  /*1fcd0*/  IMAD.MOV.U32 R151, RZ, RZ, R203 ;  /* 0x000000ffff977224 */ /* 0x000fe200078e00cb */
[----:B----4-:R-:W-:Y:S01]  /*1fce0*/  MOV R196, R234 ;  /* 0x000000ea00c47202 */ /* 0x010fe20000000f00 */
[----:B------:R-:W-:-:S02]  /*1fcf0*/  IMAD.MOV.U32 R195, RZ, RZ, R235 ;  /* 0x000000ffffc37224 */ /* 0x000fc400078e00eb */
[----:B------:R-:W4:Y:S01]  /*1fd00*/  LDL.LU.64 R234, [R1+0x6e8] ;  /* 0x0006e80001ea7983 */ /* 0x000f220000300a00 */
[----:B------:R-:W-:-:S03]  /*1fd10*/  IMAD.MOV.U32 R198, RZ, RZ, R200 ;  /* 0x000000ffffc67224 */ /* 0x000fc600078e00c8 */
[----:B------:R-:W4:Y:S01]  /*1fd20*/  LDL.LU.64 R146, [R1+0x720] ;  /* 0x0007200001927983 */ /* 0x000f220000300a00 */
[----:B------:R-:W-:Y:S02]  /*1fd30*/  IMAD.MOV.U32 R200, RZ, RZ, R220 ;  /* 0x000000ffffc87224 */ /* 0x000fe400078e00dc */
[----:B------:R-:W-:Y:S02]  /*1fd40*/  IMAD.MOV.U32 R199, RZ, RZ, R221 ;  /* 0x000000ffffc77224 */ /* 0x000fe400078e00dd */
[----:B------:R-:W4:Y:S01]  /*1fd50*/  LDL.LU.64 R220, [R1+0x658] ;  /* 0x0006580001dc7983 */ /* 0x000f220000300a00 */
[----:B------:R-:W-:Y:S02]  /*1fd60*/  IMAD.MOV.U32 R202, RZ, RZ, R204 ;  /* 0x000000ffffca7224 */ /* 0x000fe400078e00cc */
[----:B------:R-:W-:Y:S01]  /*1fd70*/  IMAD.MOV.U32 R144, RZ, RZ, R208 ;  /* 0x000000ffff907224 */ /* 0x000fe200078e00d0 */
[----:B------:R-:W4:Y:S01]  /*1fd80*/  LDL.LU.64 R136, [R1+0x7b0] ;  /* 0x0007b00001887983 */ /* 0x000f220000300a00 */
[----:B------:R-:W-:-:S02]  /*1fd90*/  IMAD.MOV.U32 R203, RZ, RZ, R223 ;  /* 0x000000ffffcb7224 */ /* 0x000fc400078e00df */
        /* <DEDUP_REMOVED lines=9> */
[----:B------:R-:W-:Y:S01]  /*1fe30*/  MOV R206, R212 ;  /* 0x000000d400ce7202 */ /* 0x000fe20000000f00 */
[----:B------:R-:W-:-:S02]  /*1fe40*/  IMAD.MOV.U32 R207, RZ, RZ, R231 ;  /* 0x000000ffffcf7224 */ /* 0x000fc400078e00e7 */
[----:B------:R-:W4:Y:S01]  /*1fe50*/  LDL.LU.64 R230, [R1+0x650] ;  /* 0x0006500001e67983 */ /* 0x000f220000300a00 */
[----:B--2---:R-:W-:Y:S01]  /*1fe60*/  IMAD.MOV.U32 R210, RZ, RZ, R232 ;  /* 0x000000ffffd27224 */ /* 0x004fe200078e00e8 */
[----:B------:R-:W-:Y:S02]  /*1fe70*/  MOV R209, R233 ;  /* 0x000000e900d17202 */ /* 0x000fe40000000f00 */
[----:B------:R-:W2:Y:S01]  /*1fe80*/  LDL.LU.64 R232, [R1+0x680] ;  /* 0x0006800001e87983 */ /* 0x000ea20000300a00 */
[----:B---3--:R-:W-:Y:S02]  /*1fe90*/  IMAD.MOV.U32 R212, RZ, RZ, R246 ;  /* 0x000000ffffd47224 */ /* 0x008fe400078e00f6 */
[----:B------:R-:W-:Y:S02]  /*1fea0*/  IMAD.MOV.U32 R211, RZ, RZ, R247 ;  /* 0x000000ffffd37224 */ /* 0x000fe400078e00f7 */
[----:B------:R-:W3:Y:S01]  /*1feb0*/  LDL.LU.64 R246, [R1+0x6b0] ;  /* 0x0006b00001f67983 */ /* 0x000ee20000300a00 */
[----:B------:R-:W-:Y:S01]  /*1fec0*/  IMAD.MOV.U32 R215, RZ, RZ, R197 ;  /* 0x000000ffffd77224 */ /* 0x000fe200078e00c5 */
[----:B------:R-:W-:Y:S01]  /*1fed0*/  MOV R197, R201 ;  /* 0x000000c900c57202 */ /* 0x000fe20000000f00 */
[----:B------:R-:W-:Y:S01]  /*1fee0*/  IMAD.MOV.U32 R138, RZ, RZ, R214 ;  /* 0x000000ffff8a7224 */ /* 0x000fe200078e00d6 */
[----:B------:R-:W-:Y:S01]  /*1fef0*/  MOV R201, R205 ;  /* 0x000000cd00c97202 */ /* 0x000fe20000000f00 */
[----:B------:R-:W-:Y:S01]  /*1ff00*/  IMAD.MOV.U32 R205, RZ, RZ, R213 ;  /* 0x000000ffffcd7224 */ /* 0x000fe200078e00d5 */
[----:B------:R-:W-:Y:S01]  /*1ff10*/  MOV R139, R215 ;  /* 0x000000d7008b7202 */ /* 0x000fe20000000f00 */
[----:B------:R-:W-:-:S02]  /*1ff20*/  IMAD.MOV.U32 R149, RZ, RZ, R217 ;  /* 0x000000ffff957224 */ /* 0x000fc400078e00d9 */
[----:B------:R-:W-:Y:S01]  /*1ff30*/  IMAD.MOV.U32 R134, RZ, RZ, R144 ;  /* 0x000000ffff867224 */ /* 0x000fe200078e0090 */
[----:B----4-:R-:W-:Y:S01]  /*1ff40*/  MOV R214, R234 ;  /* 0x000000ea00d67202 */ /* 0x010fe20000000f00 */
[----:B------:R-:W-:Y:S02]  /*1ff50*/  IMAD.MOV.U32 R213, RZ, RZ, R235 ;  /* 0x000000ffffd57224 */ /* 0x000fe400078e00eb */
[----:B------:R-:W4:Y:S01]  /*1ff60*/  LDL.LU.64 R234, [R1+0x6d8] ;  /* 0x0006d80001ea7983 */ /* 0x000f220000300a00 */
[----:B------:R-:W-:Y:S01]  /*1ff70*/  MOV R215, R147 ;  /* 0x0000009300d77202 */ /* 0x000fe20000000f00 */
[----:B------:R-:W-:Y:S02]  /*1ff80*/  IMAD.MOV.U32 R147, RZ, RZ, R151 ;  /* 0x000000ffff937224 */ /* 0x000fe400078e0097 */
[----:B------:R-:W4:Y:S01]  /*1ff90*/  LDL.LU.64 R126, [R1+0x608] ;  /* 0x00060800017e7983 */ /* 0x000f220000300a00 */
[----:B------:R-:W-:Y:S01]  /*1ffa0*/  IMAD.MOV.U32 R151, RZ, RZ, R219 ;  /* 0x000000ffff977224 */ /* 0x000fe200078e00db */
[----:B------:R-:W-:Y:S01]  /*1ffb0*/  MOV R217, R221 ;  /* 0x000000dd00d97202 */ /* 0x000fe20000000f00 */
[----:B------:R-:W-:Y:S01]  /*1ffc0*/  IMAD.MOV.U32 R132, RZ, RZ, R224 ;  /* 0x000000ffff847224 */ /* 0x000fe200078e00e0 */
[----:B------:R-:W4:Y:S01]  /*1ffd0*/  LDL.LU.64 R128, [R1+0x788] ;  /* 0x0007880001807983 */ /* 0x000f220000300a00 */
[----:B------:R-:W-:Y:S01]  /*1ffe0*/  MOV R144, R226 ;  /* 0x000000e200907202 */ /* 0x000fe20000000f00 */
[----:B------:R-:W-:-:S02]  /*1fff0*/  IMAD.MOV.U32 R219, RZ, RZ, R137 ;  /* 0x000000ffffdb7224 */ /* 0x000fc400078e0089 */
[----:B------:R-:W-:Y:S01]  /*20000*/  IMAD.MOV.U32 R137, RZ, RZ, R223 ;  /* 0x000000ffff897224 */ /* 0x000fe200078e00df */
[----:B------:R-:W4:Y:S01]  /*20010*/  LDL.LU.64 R130, [R1+0x6a8] ;  /* 0x0006a80001827983 */ /* 0x000f220000300a00 */
[----:B------:R-:W-:Y:S01]  /*20020*/  MOV R221, R141 ;  /* 0x0000008d00dd7202 */ /* 0x000fe20000000f00 */
[----:B------:R-:W-:Y:S01]  /*20030*/  IMAD.MOV.U32 R141, RZ, RZ, R229 ;  /* 0x000000ffff8d7224 */ /* 0x000fe200078e00e5 */
[----:B------:R-:W-:Y:S01]  /*20040*/  MOV R224, R142 ;  /* 0x0000008e00e07202 */ /* 0x000fe20000000f00 */
[----:B------:R-:W-:Y:S02]  /*20050*/  IMAD.MOV.U32 R223, RZ, RZ, R143 ;  /* 0x000000ffffdf7224 */ /* 0x000fe400078e008f */
[----:B------:R-:W4:Y:S01]  /*20060*/  LDL.LU.64 R142, [R1+0x600] ;  /* 0x00060000018e7983 */ /* 0x000f220000300a00 */
[----:B------:R-:W-:Y:S01]  /*20070*/  IMAD.MOV.U32 R226, RZ, RZ, R230 ;  /* 0x000000ffffe27224 */ /* 0x000fe200078e00e6 */
[----:B---3--:R-:W-:Y:S01]  /*20080*/  MOV R230, R246 ;  /* 0x000000f600e67202 */ /* 0x008fe20000000f00 */
[----:B------:R-:W-:-:S02]  /*20090*/  IMAD.MOV.U32 R229, RZ, RZ, R247 ;  /* 0x000000ffffe57224 */ /* 0x000fc400078e00f7 */
[----:B------:R-:W3:Y:S04]  /*200a0*/  LDL.LU.64 R246, [R1+0x640] ;  /* 0x0006400001f67983 */ /* 0x000ee80000300a00 */
[----:B------:R-:W3:Y:S04]  /*200b0*/  LDL.LU.64 R110, [R1+0x678] ;  /* 0x00067800016e7983 */ /* 0x000ee80000300a00 */
[----:B------:R-:W3:Y:S04]  /*200c0*/  LDL.LU.64 R120, [R1+0x6a0] ;  /* 0x0006a00001787983 */ /* 0x000ee80000300a00 */
[----:B------:R-:W3:Y:S04]  /*200d0*/  LDL.LU.64 R116, [R1+0x670] ;  /* 0x0006700001747983 */ /* 0x000ee80000300a00 */
[----:B------:R-:W3:Y:S04]  /*200e0*/  LDL.LU.64 R114, [R1+0x758] ;  /* 0x0007580001727983 */ /* 0x000ee80000300a00 */
[----:B------:R-:W3:Y:S01]  /*200f0*/  LDL.LU.64 R118, [R1+0x610] ;  /* 0x0006100001767983 */ /* 0x000ee20000300a00 */
[----:B------:R-:W-:Y:S01]  /*20100*/  MOV R148, R216 ;  /* 0x000000d800947202 */ /* 0x000fe20000000f00 */
[----:B------:R-:W-:-:S02]  /*20110*/  IMAD.MOV.U32 R216, RZ, RZ, R146 ;  /* 0x000000ffffd87224 */ /* 0x000fc400078e0092 */
[----:B------:R-:W-:Y:S01]  /*20120*/  IMAD.MOV.U32 R146, RZ, RZ, R150 ;  /* 0x000000ffff927224 */ /* 0x000fe200078e0096 */
[----:B------:R-:W-:Y:S01]  /*20130*/  MOV R150, R218 ;  /* 0x000000da00967202 */ /* 0x000fe20000000f00 */
[----:B------:R-:W-:Y:S01]  /*20140*/  IMAD.MOV.U32 R218, RZ, RZ, R220 ;  /* 0x000000ffffda7224 */ /* 0x000fe200078e00dc */
[----:B------:R-:W3:Y:S01]  /*20150*/  LDL.LU.64 R112, [R1+0x618] ;  /* 0x0006180001707983 */ /* 0x000ee20000300a00 */
[----:B------:R-:W-:Y:S01]  /*20160*/  IMAD.MOV.U32 R220, RZ, RZ, R136 ;  /* 0x000000ffffdc7224 */ /* 0x000fe200078e0088 */
[----:B------:R-:W-:Y:S01]  /*20170*/  MOV R136, R222 ;  /* 0x000000de00887202 */ /* 0x000fe20000000f00 */
[----:B------:R-:W-:Y:S01]  /*20180*/  IMAD.MOV.U32 R222, RZ, RZ, R140 ;  /* 0x000000ffffde7224 */ /* 0x000fe200078e008c */
[----:B------:R-:W3:Y:S01]  /*20190*/  LDL.LU.64 R122, [R1+0x620] ;  /* 0x00062000017a7983 */ /* 0x000ee20000300a00 */
[----:B------:R-:W-:Y:S02]  /*201a0*/  IMAD.MOV.U32 R140, RZ, RZ, R228 ;  /* 0x000000ffff8c7224 */ /* 0x000fe400078e00e4 */
[----:B--2---:R-:W-:Y:S01]  /*201b0*/  IMAD.MOV.U32 R228, RZ, RZ, R232 ;  /* 0x000000ffffe47224 */ /* 0x004fe200078e00e8 */
[----:B------:R-:W-:Y:S01]  /*201c0*/  MOV R135, R145 ;  /* 0x0000009100877202 */ /* 0x000fe20000000f00 */
[----:B----4-:R-:W-:Y:S01]  /*201d0*/  IMAD.MOV.U32 R232, RZ, RZ, R234 ;  /* 0x000000ffffe87224 */ /* 0x010fe200078e00ea */
[----:B------:R-:W2:Y:S01]  /*201e0*/  LDL.LU.64 R108, [R1+0x630] ;  /* 0x00063000016c7983 */ /* 0x000ea20000300a00 */
[----:B------:R-:W-:Y:S01]  /*201f0*/  IMAD.MOV.U32 R234, RZ, RZ, R126 ;  /* 0x000000ffffea7224 */ /* 0x000fe200078e007e */
[----:B------:R-:W-:Y:S01]  /*20200*/  MOV R126, R236 ;  /* 0x000000ec007e7202 */ /* 0x000fe20000000f00 */
[----:B------:R-:W-:-:S02]  /*20210*/  IMAD.MOV.U32 R145, RZ, RZ, R227 ;  /* 0x000000ffff917224 */ /* 0x000fc400078e00e3 */
[----:B------:R-:W-:Y:S02]  /*20220*/  IMAD.MOV.U32 R236, RZ, RZ, R128 ;  /* 0x000000ffffec7224 */ /* 0x000fe400078e0080 */
[----:B------:R-:W-:Y:S01]  /*20230*/  IMAD.MOV.U32 R128, RZ, RZ, R136 ;  /* 0x000000ffff807224 */ /* 0x000fe200078e0088 */
[----:B------:R-:W-:Y:S01]  /*20240*/  MOV R136, R238 ;  /* 0x000000ee00887202 */ /* 0x000fe20000000f00 */
[----:B------:R-:W-:Y:S02]  /*20250*/  IMAD.MOV.U32 R238, RZ, RZ, R130 ;  /* 0x000000ffffee7224 */ /* 0x000fe400078e0082 */
[----:B------:R-:W-:Y:S02]  /*20260*/  IMAD.MOV.U32 R125, RZ, RZ, R145 ;  /* 0x000000ffff7d7224 */ /* 0x000fe400078e0091 */
[----:B------:R-:W-:Y:S02]  /*20270*/  IMAD.MOV.U32 R145, RZ, RZ, R243 ;  /* 0x000000ffff917224 */ /* 0x000fe400078e00f3 */
[----:B------:R-:W-:-:S02]  /*20280*/  IMAD.MOV.U32 R130, RZ, RZ, R240 ;  /* 0x000000ffff827224 */ /* 0x000fc400078e00f0 */
[----:B------:R-:W-:Y:S02]  /*20290*/  IMAD.MOV.U32 R240, RZ, RZ, R248 ;  /* 0x000000fffff07224 */ /* 0x000fe400078e00f8 */
[----:B------:R-:W-:Y:S02]  /*202a0*/  IMAD.MOV.U32 R227, RZ, RZ, R233 ;  /* 0x000000ffffe37224 */ /* 0x000fe400078e00e9 */
[----:B------:R-:W-:Y:S02]  /*202b0*/  IMAD.MOV.U32 R233, RZ, RZ, R127 ;  /* 0x000000ffffe97224 */ /* 0x000fe400078e007f */
[----:B------:R-:W-:Y:S01]  /*202c0*/  IMAD.MOV.U32 R127, RZ, RZ, R237 ;  /* 0x000000ffff7f7224 */ /* 0x000fe200078e00ed */
[----:B------:R-:W-:Y:S01]  /*202d0*/  MOV R237, R131 ;  /* 0x0000008300ed7202 */ /* 0x000fe20000000f00 */
[----:B------:R-:W-:Y:S01]  /*202e0*/  IMAD.MOV.U32 R124, RZ, RZ, R144 ;  /* 0x000000ffff7c7224 */ /* 0x000fe200078e0090 */
[----:B------:R-:W-:Y:S01]  /*202f0*/  MOV R144, R242 ;  /* 0x000000f200907202 */ /* 0x000fe20000000f00 */
[----:B------:R-:W-:Y:S01]  /*20300*/  IMAD.MOV.U32 R133, RZ, RZ, R225 ;  /* 0x000000ffff857224 */ /* 0x000fe200078e00e1 */
[----:B------:R-:W-:-:S02]  /*20310*/  MOV R225, R231 ;  /* 0x000000e700e17202 */ /* 0x000fc40000000f00 */
[----:B------:R-:W-:Y:S01]  /*20320*/  MOV R131, R241 ;  /* 0x000000f100837202 */ /* 0x000fe20000000f00 */
[----:B------:R-:W-:Y:S01]  /*20330*/  IMAD.MOV.U32 R241, RZ, RZ, R143 ;  /* 0x000000fffff17224 */ /* 0x000fe200078e008f */
[----:B------:R-:W-:Y:S01]  /*20340*/  MOV R242, R142 ;  /* 0x0000008e00f27202 */ /* 0x000fe20000000f00 */
[----:B------:R-:W-:Y:S01]  /*20350*/  IMAD.MOV.U32 R142, RZ, RZ, R244 ;  /* 0x000000ffff8e7224 */ /* 0x000fe200078e00f4 */
[----:B------:R-:W-:Y:S02]  /*20360*/  MOV R231, R235 ;  /* 0x000000eb00e77202 */ /* 0x000fe40000000f00 */
[----:B------:R-:W-:Y:S01]  /*20370*/  MOV R235, R129 ;  /* 0x0000008100eb7202 */ /* 0x000fe20000000f00 */
[----:B------:R-:W-:Y:S01]  /*20380*/  IMAD.MOV.U32 R129, RZ, RZ, R137 ;  /* 0x000000ffff817224 */ /* 0x000fe200078e0089 */
[----:B------:R-:W-:Y:S01]  /*20390*/  MOV R143, R245 ;  /* 0x000000f5008f7202 */ /* 0x000fe20000000f00 */
[----:B------:R-:W-:Y:S02]  /*203a0*/  IMAD.MOV.U32 R137, RZ, RZ, R239 ;  /* 0x000000ffff897224 */ /* 0x000fe400078e00ef */
[----:B------:R-:W-:-:S02]  /*203b0*/  IMAD.MOV.U32 R239, RZ, RZ, R249 ;  /* 0x000000ffffef7224 */ /* 0x000fc400078e00f9 */
[----:B------:R-:W-:Y:S02]  /*203c0*/  IMAD.MOV.U32 R249, RZ, RZ, R251 ;  /* 0x000000fffff97224 */ /* 0x000fe400078e00fb */
[----:B---3--:R-:W-:Y:S02]  /*203d0*/  IMAD.MOV.U32 R243, RZ, RZ, R247 ;  /* 0x000000fffff37224 */ /* 0x008fe400078e00f7 */
[----:B------:R-:W-:Y:S01]  /*203e0*/  IMAD.MOV.U32 R248, RZ, RZ, R120 ;  /* 0x000000fffff87224 */ /* 0x000fe200078e0078 */
[----:B------:R-:W-:Y:S02]  /*203f0*/  MOV R247, R121 ;  /* 0x0000007900f77202 */ /* 0x000fe40000000f00 */
[----:B------:R-:W3:Y:S01]  /*20400*/  LDL.LU.64 R120, [R1+0x668] ;  /* 0x0006680001787983 */ /* 0x000ee20000300a00 */
[----:B------:R-:W-:Y:S02]  /*20410*/  IMAD.MOV.U32 R0, RZ, RZ, R117 ;  /* 0x000000ffff007224 */ /* 0x000fe400078e0075 */
[----:B------:R-:W-:Y:S01]  /*20420*/  IMAD.MOV.U32 R244, RZ, RZ, R246 ;  /* 0x000000fffff47224 */ /* 0x000fe200078e00f6 */
[----:B------:R-:W-:Y:S01]  /*20430*/  MOV R246, R110 ;  /* 0x0000006e00f67202 */ /* 0x000fe20000000f00 */
[----:B------:R-:W-:Y:S01]  /*20440*/  IMAD.MOV.U32 R245, RZ, RZ, R111 ;  /* 0x000000fffff57224 */ /* 0x000fe200078e006f */
[----:B------:R-:W-:Y:S01]  /*20450*/  STL [R1+0x604], R116 ;  /* 0x0006047401007387 */ /* 0x000fe20000100800 */
[----:B------:R-:W-:-:S03]  /*20460*/  IMAD.MOV.U32 R252, RZ, RZ, R114 ;  /* 0x000000fffffc7224 */ /* 0x000fc600078e0072 */
[----:B------:R-:W4:Y:S01]  /*20470*/  LDL.LU.64 R110, [R1+0x638] ;  /* 0x00063800016e7983 */ /* 0x000f220000300a00 */
[----:B------:R-:W-:-:S03]  /*20480*/  MOV R251, R115 ;  /* 0x0000007300fb7202 */ /* 0x000fc60000000f00 */
[----:B------:R1:W-:Y:S04]  /*20490*/  STL [R1+0x600], R0 ;  /* 0x0006000001007387 */ /* 0x0003e80000100800 */
[----:B------:R2:W-:Y:S04]  /*204a0*/  STL [R1+0x60c], R118 ;  /* 0x00060c7601007387 */ /* 0x0005e80000100800 */
[----:B------:R-:W4:Y:S01]  /*204b0*/  LDL.LU.64 R114, [R1+0x718] ;  /* 0x0007180001727983 */ /* 0x000f220000300a00 */
[----:B-1----:R-:W-:-:S03]  /*204c0*/  IMAD.MOV.U32 R0, RZ, RZ, R119 ;  /* 0x000000ffff007224 */ /* 0x002fc600078e0077 */
[----:B--2---:R-:W2:Y:S04]  /*204d0*/  LDL.LU.64 R118, [R1+0x648] ;  /* 0x0006480001767983 */ /* 0x004ea80000300a00 */
[----:B------:R-:W2:Y:S04]  /*204e0*/  LDL.LU.64 R116, [R1+0xa58] ;  /* 0x000a580001747983 */ /* 0x000ea80000300a00 */
[----:B------:R1:W-:Y:S04]  /*204f0*/  STL [R1+0x608], R0 ;  /* 0x0006080001007387 */ /* 0x0003e80000100800 */
[----:B------:R-:W-:Y:S01]  /*20500*/  STL [R1+0x614], R112 ;  /* 0x0006147001007387 */ /* 0x000fe20000100800 */
[----:B-1----:R-:W-:-:S03]  /*20510*/  MOV R0, R113 ;  /* 0x0000007100007202 */ /* 0x002fc60000000f00 */
[----:B------:R-:W-:Y:S04]  /*20520*/  STL [R1+0x61c], R122 ;  /* 0x00061c7a01007387 */ /* 0x000fe80000100800 */
[----:B------:R1:W-:Y:S02]  /*20530*/  STL [R1+0x610], R0 ;  /* 0x0006100001007387 */ /* 0x0003e40000100800 */
[----:B-1----:R-:W-:Y:S02]  /*20540*/  IMAD.MOV.U32 R0, RZ, RZ, R123 ;  /* 0x000000ffff007224 */ /* 0x002fe400078e007b */
[----:B------:R-:W2:Y:S04]  /*20550*/  LDL.LU.64 R122, [R1+0xaf8] ;  /* 0x000af800017a7983 */ /* 0x000ea80000300a00 */
[----:B------:R1:W-:Y:S04]  /*20560*/  STL [R1+0x618], R0 ;  /* 0x0006180001007387 */ /* 0x0003e80000100800 */
[----:B------:R-:W-:Y:S04]  /*20570*/  STL [R1+0x624], R108 ;  /* 0x0006246c01007387 */ /* 0x000fe80000100800 */
[----:B------:R-:W2:Y:S01]  /*20580*/  LDL.LU.64 R112, [R1+0x910] ;  /* 0x0009100001707983 */ /* 0x000ea20000300a00 */
[----:B-1----:R-:W-:-:S03]  /*20590*/  IMAD.MOV.U32 R0, RZ, RZ, R109 ;  /* 0x000000ffff007224 */ /* 0x002fc600078e006d */
[----:B---3--:R-:W-:Y:S04]  /*205a0*/  STL [R1+0x62c], R120 ;  /* 0x00062c7801007387 */ /* 0x008fe80000100800 */
[----:B------:R1:W-:Y:S02]  /*205b0*/  STL [R1+0x620], R0 ;  /* 0x0006200001007387 */ /* 0x0003e40000100800 */
[----:B-1----:R-:W-:-:S05]  /*205c0*/  MOV R0, R121 ;  /* 0x0000007900007202 */ /* 0x002fca0000000f00 */
[----:B------:R4:W-:Y:S04]  /*205d0*/  STL [R1+0x628], R0 ;  /* 0x0006280001007387 */ /* 0x0009e80000100800 */
[----:B------:R-:W3:Y:S01]  /*205e0*/  LDL.LU.64 R120, [R1+0xa10] ;  /* 0x000a100001787983 */ /* 0x000ee20000300a00 */
[----:B----4-:R-:W-:-:S03]  /*205f0*/  IMAD.MOV.U32 R0, RZ, RZ, R111 ;  /* 0x000000ffff007224 */ /* 0x010fc600078e006f */
[----:B------:R-:W-:Y:S04]  /*20600*/  STL [R1+0x634], R110 ;  /* 0x0006346e01007387 */ /* 0x000fe80000100800 */
[----:B------:R-:W-:Y:S04]  /*20610*/  STL [R1+0x63c], R114 ;  /* 0x00063c7201007387 */ /* 0x000fe80000100800 */
[----:B------:R1:W-:Y:S04]  /*20620*/  STL [R1+0x630], R0 ;  /* 0x0006300001007387 */ /* 0x0003e80000100800 */
[----:B------:R-:W4:Y:S01]  /*20630*/  LDL.LU.64 R108, [R1+0xb60] ;  /* 0x000b6000016c7983 */ /* 0x000f220000300a00 */
[----:B-1----:R-:W-:-:S05]  /*20640*/  IMAD.MOV.U32 R0, RZ, RZ, R115 ;  /* 0x000000ffff007224 */ /* 0x002fca00078e0073 */
[----:B------:R1:W-:Y:S04]  /*20650*/  STL [R1+0x638], R0 ;  /* 0x0006380001007387 */ /* 0x0003e80000100800 */
[----:B--2---:R-:W-:Y:S01]  /*20660*/  STL [R1+0x644], R118 ;  /* 0x0006447601007387 */ /* 0x004fe20000100800 */
[----:B-1----:R-:W-:-:S05]  /*20670*/  MOV R0, R119 ;  /* 0x0000007700007202 */ /* 0x002fca0000000f00 */
[----:B------:R1:W-:Y:S04]  /*20680*/  STL [R1+0x640], R0 ;  /* 0x0006400001007387 */ /* 0x0003e80000100800 */
[----:B------:R-:W2:Y:S04]  /*20690*/  LDL.LU.64 R110, [R1+0xad0] ;  /* 0x000ad000016e7983 */ /* 0x000ea80000300a00 */
[----:B------:R1:W-:Y:S04]  /*206a0*/  STL [R1+0x64c], R116 ;  /* 0x00064c7401007387 */ /* 0x0003e80000100800 */
[----:B------:R-:W2:Y:S01]  /*206b0*/  LDL.LU.64 R114, [R1+0xb90] ;  /* 0x000b900001727983 */ /* 0x000ea20000300a00 */
[----:B-1----:R-:W-:-:S03]  /*206c0*/  IMAD.MOV.U32 R0, RZ, RZ, R117 ;  /* 0x000000ffff007224 */ /* 0x002fc600078e0075 */
[----:B------:R-:W2:Y:S04]  /*206d0*/  LDL.LU.64 R118, [R1+0x9f8] ;  /* 0x0009f80001767983 */ /* 0x000ea80000300a00 */
[----:B------:R1:W-:Y:S04]  /*206e0*/  STL [R1+0x648], R0 ;  /* 0x0006480001007387 */ /* 0x0003e80000100800 */
[----:B------:R-:W-:Y:S04]  /*206f0*/  STL [R1+0x654], R112 ;  /* 0x0006547001007387 */ /* 0x000fe80000100800 */
[----:B------:R-:W2:Y:S01]  /*20700*/  LDL.LU.64 R116, [R1+0xb50] ;  /* 0x000b500001747983 */ /* 0x000ea20000300a00 */
[----:B-1----:R-:W-:-:S05]  /*20710*/  IMAD.MOV.U32 R0, RZ, RZ, R113 ;  /* 0x000000ffff007224 */ /* 0x002fca00078e0071 */
[----:B------:R1:W-:Y:S04]  /*20720*/  STL [R1+0x650], R0 ;  /* 0x0006500001007387 */ /* 0x0003e80000100800 */
[----:B------:R3:W-:Y:S01]  /*20730*/  STL [R1+0x65c], R122 ;  /* 0x00065c7a01007387 */ /* 0x0007e20000100800 */
[----:B-1----:R-:W-:-:S03]  /*20740*/  MOV R0, R123 ;  /* 0x0000007b00007202 */ /* 0x002fc60000000f00 */
[----:B---3--:R-:W-:Y:S04]  /*20750*/  STL [R1+0x664], R120 ;  /* 0x0006647801007387 */ /* 0x008fe80000100800 */
[----:B------:R1:W-:Y:S04]  /*20760*/  STL [R1+0x658], R0 ;  /* 0x0006580001007387 */ /* 0x0003e80000100800 */
[----:B------:R-:W3:Y:S04]  /*20770*/  LDL.LU.64 R122, [R1+0x870] ;  /* 0x00087000017a7983 */ /* 0x000ee80000300a00 */
[----:B------:R-:W3:Y:S01]  /*20780*/  LDL.LU.64 R112, [R1+0xac0] ;  /* 0x000ac00001707983 */ /* 0x000ee20000300a00 */
[----:B-1----:R-:W-:-:S05]  /*20790*/  IMAD.MOV.U32 R0, RZ, RZ, R121 ;  /* 0x000000ffff007224 */ /* 0x002fca00078e0079 */
[----:B------:R1:W-:Y:S04]  /*207a0*/  STL [R1+0x660], R0 ;  /* 0x0006600001007387 */ /* 0x0003e80000100800 */
[----:B----4-:R-:W-:Y:S04]  /*207b0*/  STL [R1+0x66c], R108 ;  /* 0x00066c6c01007387 */ /* 0x010fe80000100800 */
[----:B------:R-:W4:Y:S01]  /*207c0*/  LDL.LU.64 R120, [R1+0x9b0] ;  /* 0x0009b00001787983 */ /* 0x000f220000300a00 */
[----:B-1----:R-:W-:-:S05]  /*207d0*/  IMAD.MOV.U32 R0, RZ, RZ, R109 ;  /* 0x000000ffff007224 */ /* 0x002fca00078e006d */
[----:B------:R2:W-:Y:S02]  /*207e0*/  STL [R1+0x668], R0 ;  /* 0x0006680001007387 */ /* 0x0005e40000100800 */
[----:B--2---:R-:W-:Y:S02]  /*207f0*/  MOV R0, R111 ;  /* 0x0000006f00007202 */ /* 0x004fe40000000f00 */
[----:B------:R-:W-:Y:S04]  /*20800*/  STL [R1+0x674], R110 ;  /* 0x0006746e01007387 */ /* 0x000fe80000100800 */
[----:B------:R1:W-:Y:S04]  /*20810*/  STL [R1+0x670], R0 ;  /* 0x0006700001007387 */ /* 0x0003e80000100800 */
[----:B------:R2:W-:Y:S04]  /*20820*/  STL [R1+0x67c], R114 ;  /* 0x00067c7201007387 */ /* 0x0005e80000100800 */
[----:B------:R-:W4:Y:S01]  /*20830*/  LDL.LU.64 R108, [R1+0xb40] ;  /* 0x000b4000016c7983 */ /* 0x000f220000300a00 */
[----:B-1----:R-:W-:-:S03]  /*20840*/  IMAD.MOV.U32 R0, RZ, RZ, R115 ;  /* 0x000000ffff007224 */ /* 0x002fc600078e0073 */
[----:B--2---:R-:W2:Y:S04]  /*20850*/  LDL.LU.64 R114, [R1+0xa90] ;  /* 0x000a900001727983 */ /* 0x004ea80000300a00 */
[----:B------:R1:W-:Y:S04]  /*20860*/  STL [R1+0x678], R0 ;  /* 0x0006780001007387 */ /* 0x0003e80000100800 */
[----:B------:R-:W-:Y:S01]  /*20870*/  STL [R1+0x684], R116 ;  /* 0x0006847401007387 */ /* 0x000fe20000100800 */
[----:B-1----:R-:W-:-:S05]  /*20880*/  IMAD.MOV.U32 R0, RZ, RZ, R117 ;  /* 0x000000ffff007224 */ /* 0x002fca00078e0075 */
[----:B------:R1:W-:Y:S04]  /*20890*/  STL [R1+0x680], R0 ;  /* 0x0006800001007387 */ /* 0x0003e80000100800 */
[----:B------:R3:W-:Y:S04]  /*208a0*/  STL [R1+0x68c], R118 ;  /* 0x00068c7601007387 */ /* 0x0007e80000100800 */
[----:B------:R-:W2:Y:S01]  /*208b0*/  LDL.LU.64 R110, [R1+0xb80] ;  /* 0x000b8000016e7983 */ /* 0x000ea20000300a00 */
[----:B-1----:R-:W-:-:S05]  /*208c0*/  MOV R0, R119 ;  /* 0x0000007700007202 */ /* 0x002fca0000000f00 */
[----:B------:R1:W-:Y:S04]  /*208d0*/  STL [R1+0x688], R0 ;  /* 0x0006880001007387 */ /* 0x0003e80000100800 */
[----:B---3--:R3:W-:Y:S04]  /*208e0*/  STL [R1+0x694], R122 ;  /* 0x0006947a01007387 */ /* 0x0087e80000100800 */
[----:B------:R-:W2:Y:S01]  /*208f0*/  LDL.LU.64 R118, [R1+0xb20] ;  /* 0x000b200001767983 */ /* 0x000ea20000300a00 */
[----:B-1----:R-:W-:-:S03]  /*20900*/  IMAD.MOV.U32 R0, RZ, RZ, R123 ;  /* 0x000000ffff007224 */ /* 0x002fc600078e007b */
[----:B---3--:R-:W3:Y:S04]  /*20910*/  LDL.LU.64 R122, [R1+0x998] ;  /* 0x00099800017a7983 */ /* 0x008ee80000300a00 */
[----:B------:R-:W3:Y:S04]  /*20920*/  LDL.LU.64 R116, [R1+0x840] ;  /* 0x0008400001747983 */ /* 0x000ee80000300a00 */
[----:B------:R1:W-:Y:S04]  /*20930*/  STL [R1+0x690], R0 ;  /* 0x0006900001007387 */ /* 0x0003e80000100800 */
[----:B------:R-:W-:Y:S01]  /*20940*/  STL [R1+0x69c], R112 ;  /* 0x00069c7001007387 */ /* 0x000fe20000100800 */
[----:B-1----:R-:W-:-:S03]  /*20950*/  IMAD.MOV.U32 R0, RZ, RZ, R113 ;  /* 0x000000ffff007224 */ /* 0x002fc600078e0071 */
[----:B----4-:R-:W-:Y:S04]  /*20960*/  STL [R1+0x6a4], R120 ;  /* 0x0006a47801007387 */ /* 0x010fe80000100800 */
[----:B------:R1:W-:Y:S02]  /*20970*/  STL [R1+0x698], R0 ;  /* 0x0006980001007387 */ /* 0x0003e40000100800 */
[----:B-1----:R-:W-:Y:S02]  /*20980*/  MOV R0, R121 ;  /* 0x0000007900007202 */ /* 0x002fe40000000f00 */
[----:B------:R-:W4:Y:S04]  /*20990*/  LDL.LU.64 R120, [R1+0x950] ;  /* 0x0009500001787983 */ /* 0x000f280000300a00 */
[----:B------:R1:W-:Y:S04]  /*209a0*/  STL [R1+0x6a0], R0 ;  /* 0x0006a00001007387 */ /* 0x0003e80000100800 */
[----:B------:R-:W-:Y:S04]  /*209b0*/  STL [R1+0x6ac], R108 ;  /* 0x0006ac6c01007387 */ /* 0x000fe80000100800 */
[----:B------:R-:W4:Y:S01]  /*209c0*/  LDL.LU.64 R112, [R1+0xa80] ;  /* 0x000a800001707983 */ /* 0x000f220000300a00 */
[----:B-1----:R-:W-:-:S03]  /*209d0*/  IMAD.MOV.U32 R0, RZ, RZ, R109 ;  /* 0x000000ffff007224 */ /* 0x002fc600078e006d */
[----:B--2---:R-:W-:Y:S04]  /*209e0*/  STL [R1+0x6b4], R114 ;  /* 0x0006b47201007387 */ /* 0x004fe80000100800 */
[----:B------:R1:W-:Y:S02]  /*209f0*/  STL [R1+0x6a8], R0 ;  /* 0x0006a80001007387 */ /* 0x0003e40000100800 */
[----:B-1----:R-:W-:-:S05]  /*20a00*/  IMAD.MOV.U32 R0, RZ, RZ, R115 ;  /* 0x000000ffff007224 */ /* 0x002fca00078e0073 */
[----:B------:R1:W-:Y:S04]  /*20a10*/  STL [R1+0x6b0], R0 ;  /* 0x0006b00001007387 */ /* 0x0003e80000100800 */
[----:B------:R-:W2:Y:S01]  /*20a20*/  LDL.LU.64 R114, [R1+0xb18] ;  /* 0x000b180001727983 */ /* 0x000ea20000300a00 */
[----:B-1----:R-:W-:-:S03]  /*20a30*/  MOV R0, R111 ;  /* 0x0000006f00007202 */ /* 0x002fc60000000f00 */
[----:B------:R-:W-:Y:S04]  /*20a40*/  STL [R1+0x6bc], R110 ;  /* 0x0006bc6e01007387 */ /* 0x000fe80000100800 */
[----:B------:R-:W-:Y:S04]  /*20a50*/  STL [R1+0x6c4], R118 ;  /* 0x0006c47601007387 */ /* 0x000fe80000100800 */
[----:B------:R1:W-:Y:S04]  /*20a60*/  STL [R1+0x6b8], R0 ;  /* 0x0006b80001007387 */ /* 0x0003e80000100800 */
[----:B------:R-:W2:Y:S01]  /*20a70*/  LDL.LU.64 R108, [R1+0xa50] ;  /* 0x000a5000016c7983 */ /* 0x000ea20000300a00 */
[----:B-1----:R-:W-:-:S05]  /*20a80*/  IMAD.MOV.U32 R0, RZ, RZ, R119 ;  /* 0x000000ffff007224 */ /* 0x002fca00078e0077 */
[----:B------:R1:W-:Y:S04]  /*20a90*/  STL [R1+0x6c0], R0 ;  /* 0x0006c00001007387 */ /* 0x0003e80000100800 */
[----:B---3--:R3:W-:Y:S01]  /*20aa0*/  STL [R1+0x6cc], R122 ;  /* 0x0006cc7a01007387 */ /* 0x0087e20000100800 */
[----:B-1----:R-:W-:-:S05]  /*20ab0*/  IMAD.MOV.U32 R0, RZ, RZ, R123 ;  /* 0x000000ffff007224 */ /* 0x002fca00078e007b */
[----:B------:R1:W-:Y:S04]  /*20ac0*/  STL [R1+0x6c8], R0 ;  /* 0x0006c80001007387 */ /* 0x0003e80000100800 */
[----:B------:R-:W2:Y:S04]  /*20ad0*/  LDL.LU.64 R110, [R1+0xb70] ;  /* 0x000b7000016e7983 */ /* 0x000ea80000300a00 */
[----:B------:R4:W-:Y:S04]  /*20ae0*/  STL [R1+0x6d4], R116 ;  /* 0x0006d47401007387 */ /* 0x0009e80000100800 */
[----:B---3--:R-:W3:Y:S01]  /*20af0*/  LDL.LU.64 R122, [R1+0xaf0] ;  /* 0x000af000017a7983 */ /* 0x008ee20000300a00 */
[----:B-1----:R-:W-:-:S03]  /*20b00*/  MOV R0, R117 ;  /* 0x0000007500007202 */ /* 0x002fc60000000f00 */
[----:B------:R-:W3:Y:S04]  /*20b10*/  LDL.LU.64 R118, [R1+0x820] ;  /* 0x0008200001767983 */ /* 0x000ee80000300a00 */
[----:B------:R1:W-:Y:S04]  /*20b20*/  STL [R1+0x6d0], R0 ;  /* 0x0006d00001007387 */ /* 0x0003e80000100800 */
[----:B----4-:R-:W-:Y:S04]  /*20b30*/  STL [R1+0x6dc], R112 ;  /* 0x0006dc7001007387 */ /* 0x010fe80000100800 */
[----:B------:R-:W4:Y:S01]  /*20b40*/  LDL.LU.64 R116, [R1+0x938] ;  /* 0x0009380001747983 */ /* 0x000f220000300a00 */
[----:B-1----:R-:W-:-:S05]  /*20b50*/  IMAD.MOV.U32 R0, RZ, RZ, R113 ;  /* 0x000000ffff007224 */ /* 0x002fca00078e0071 */
[----:B------:R1:W-:Y:S04]  /*20b60*/  STL [R1+0x6d8], R0 ;  /* 0x0006d80001007387 */ /* 0x0003e80000100800 */
[----:B------:R2:W-:Y:S01]  /*20b70*/  STL [R1+0x6e4], R120 ;  /* 0x0006e47801007387 */ /* 0x0005e20000100800 */
[----:B-1----:R-:W-:-:S03]  /*20b80*/  IMAD.MOV.U32 R0, RZ, RZ, R121 ;  /* 0x000000ffff007224 */ /* 0x002fc600078e0079 */
[----:B--2---:R-:W-:Y:S04]  /*20b90*/  STL [R1+0x6ec], R114 ;  /* 0x0006ec7201007387 */ /* 0x004fe80000100800 */
[----:B------:R1:W-:Y:S04]  /*20ba0*/  STL [R1+0x6e0], R0 ;  /* 0x0006e00001007387 */ /* 0x0003e80000100800 */
[----:B------:R-:W2:Y:S04]  /*20bb0*/  LDL.LU.64 R120, [R1+0xa38] ;  /* 0x000a380001787983 */ /* 0x000ea80000300a00 */
[----:B------:R-:W2:Y:S01]  /*20bc0*/  LDL.LU.64 R112, [R1+0x8f0] ;  /* 0x0008f00001707983 */ /* 0x000ea20000300a00 */
[----:B-1----:R-:W-:-:S05]  /*20bd0*/  MOV R0, R115 ;  /* 0x0000007300007202 */ /* 0x002fca0000000f00 */
[----:B------:R1:W-:Y:S02]  /*20be0*/  STL [R1+0x6e8], R0 ;  /* 0x0006e80001007387 */ /* 0x0003e40000100800 */
[----:B-1----:R-:W-:Y:S02]  /*20bf0*/  IMAD.MOV.U32 R0, RZ, RZ, R109 ;  /* 0x000000ffff007224 */ /* 0x002fe400078e006d */
[----:B------:R-:W-:Y:S04]  /*20c00*/  STL [R1+0x6f4], R108 ;  /* 0x0006f46c01007387 */ /* 0x000fe80000100800 */
[----:B------:R-:W2:Y:S04]  /*20c10*/  LDL.LU.64 R114, [R1+0xae0] ;  /* 0x000ae00001727983 */ /* 0x000ea80000300a00 */
[----:B------:R1:W-:Y:S02]  /*20c20*/  STL [R1+0x6f0], R0 ;  /* 0x0006f00001007387 */ /* 0x0003e40000100800 */
[----:B-1----:R-:W-:-:S02]  /*20c30*/  IMAD.MOV.U32 R0, RZ, RZ, R111 ;  /* 0x000000ffff007224 */ /* 0x002fc400078e006f */
[----:B------:R-:W-:Y:S04]  /*20c40*/  STL [R1+0x6fc], R110 ;  /* 0x0006fc6e01007387 */ /* 0x000fe80000100800 */
[----:B------:R1:W-:Y:S04]  /*20c50*/  STL [R1+0x6f8], R0 ;  /* 0x0006f80001007387 */ /* 0x0003e80000100800 */
[----:B---3--:R3:W-:Y:S04]  /*20c60*/  STL [R1+0x704], R122 ;  /* 0x0007047a01007387 */ /* 0x0087e80000100800 */
[----:B------:R-:W2:Y:S01]  /*20c70*/  LDL.LU.64 R108, [R1+0x9f0] ;  /* 0x0009f000016c7983 */ /* 0x000ea20000300a00 */
[----:B-1----:R-:W-:-:S03]  /*20c80*/  MOV R0, R123 ;  /* 0x0000007b00007202 */ /* 0x002fc60000000f00 */
[----:B---3--:R-:W3:Y:S04]  /*20c90*/  LDL.LU.64 R122, [R1+0xb58] ;  /* 0x000b5800017a7983 */ /* 0x008ee80000300a00 */
[----:B------:R1:W-:Y:S04]  /*20ca0*/  STL [R1+0x700], R0 ;  /* 0x0007000001007387 */ /* 0x0003e80000100800 */
[----:B----4-:R-:W-:Y:S01]  /*20cb0*/  STL [R1+0x70c], R116 ;  /* 0x00070c7401007387 */ /* 0x010fe20000100800 */
[----:B-1----:R-:W-:-:S05]  /*20cc0*/  IMAD.MOV.U32 R0, RZ, RZ, R117 ;  /* 0x000000ffff007224 */ /* 0x002fca00078e0075 */
[----:B------:R1:W-:Y:S04]  /*20cd0*/  STL [R1+0x708], R0 ;  /* 0x0007080001007387 */ /* 0x0003e80000100800 */
[----:B------:R-:W-:Y:S04]  /*20ce0*/  STL [R1+0x714], R118 ;  /* 0x0007147601007387 */ /* 0x000fe80000100800 */
[----:B------:R-:W4:Y:S01]  /*20cf0*/  LDL.LU.64 R110, [R1+0xab8] ;  /* 0x000ab800016e7983 */ /* 0x000f220000300a00 */
[----:B-1----:R-:W-:-:S05]  /*20d00*/  IMAD.MOV.U32 R0, RZ, RZ, R119 ;  /* 0x000000ffff007224 */ /* 0x002fca00078e0077 */
[----:B------:R1:W-:Y:S04]  /*20d10*/  STL [R1+0x710], R0 ;  /* 0x0007100001007387 */ /* 0x0003e80000100800 */
[----:B--2---:R2:W-:Y:S04]  /*20d20*/  STL [R1+0x71c], R120 ;  /* 0x00071c7801007387 */ /* 0x0045e80000100800 */
[----:B------:R-:W4:Y:S01]  /*20d30*/  LDL.LU.64 R116, [R1+0x8d0] ;  /* 0x0008d00001747983 */ /* 0x000f220000300a00 */
[----:B-1----:R-:W-:-:S03]  /*20d40*/  MOV R0, R121 ;  /* 0x0000007900007202 */ /* 0x002fc60000000f00 */
[----:B--2---:R-:W2:Y:S04]  /*20d50*/  LDL.LU.64 R120, [R1+0x800] ;  /* 0x0008000001787983 */ /* 0x004ea80000300a00 */
[----:B------:R-:W2:Y:S04]  /*20d60*/  LDL.LU.64 R118, [R1+0x9d8] ;  /* 0x0009d80001767983 */ /* 0x000ea80000300a00 */
[----:B------:R1:W-:Y:S04]  /*20d70*/  STL [R1+0x718], R0 ;  /* 0x0007180001007387 */ /* 0x0003e80000100800 */
[----:B------:R-:W-:Y:S01]  /*20d80*/  STL [R1+0x724], R112 ;  /* 0x0007247001007387 */ /* 0x000fe20000100800 */
[----:B-1----:R-:W-:-:S03]  /*20d90*/  IMAD.MOV.U32 R0, RZ, RZ, R113 ;  /* 0x000000ffff007224 */ /* 0x002fc600078e0071 */
[----:B------:R-:W-:Y:S04]  /*20da0*/  STL [R1+0x72c], R114 ;  /* 0x00072c7201007387 */ /* 0x000fe80000100800 */
[----:B------:R1:W-:Y:S02]  /*20db0*/  STL [R1+0x720], R0 ;  /* 0x0007200001007387 */ /* 0x0003e40000100800 */
[----:B-1----:R-:W-:Y:S02]  /*20dc0*/  IMAD.MOV.U32 R0, RZ, RZ, R115 ;  /* 0x000000ffff007224 */ /* 0x002fe400078e0073 */
[----:B------:R-:W2:Y:S04]  /*20dd0*/  LDL.LU.64 R114, [R1+0xab0] ;  /* 0x000ab00001727983 */ /* 0x000ea80000300a00 */
[----:B------:R1:W-:Y:S04]  /*20de0*/  STL [R1+0x728], R0 ;  /* 0x0007280001007387 */ /* 0x0003e80000100800 */
[----:B------:R-:W-:Y:S04]  /*20df0*/  STL [R1+0x734], R108 ;  /* 0x0007346c01007387 */ /* 0x000fe80000100800 */
[----:B------:R-:W2:Y:S01]  /*20e00*/  LDL.LU.64 R112, [R1+0x868] ;  /* 0x0008680001707983 */ /* 0x000ea20000300a00 */
[----:B-1----:R-:W-:-:S03]  /*20e10*/  MOV R0, R109 ;  /* 0x0000006d00007202 */ /* 0x002fc60000000f00 */
[----:B---3--:R-:W-:Y:S04]  /*20e20*/  STL [R1+0x73c], R122 ;  /* 0x00073c7a01007387 */ /* 0x008fe80000100800 */
[----:B------:R1:W-:Y:S02]  /*20e30*/  STL [R1+0x730], R0 ;  /* 0x0007300001007387 */ /* 0x0003e40000100800 */
[----:B-1----:R-:W-:-:S05]  /*20e40*/  IMAD.MOV.U32 R0, RZ, RZ, R123 ;  /* 0x000000ffff007224 */ /* 0x002fca00078e007b */
[----:B------:R4:W-:Y:S04]  /*20e50*/  STL [R1+0x738], R0 ;  /* 0x0007380001007387 */ /* 0x0009e80000100800 */
[----:B------:R-:W3:Y:S01]  /*20e60*/  LDL.LU.64 R122, [R1+0x990] ;  /* 0x00099000017a7983 */ /* 0x000ee20000300a00 */
[----:B----4-:R-:W-:-:S03]  /*20e70*/  IMAD.MOV.U32 R0, RZ, RZ, R111 ;  /* 0x000000ffff007224 */ /* 0x010fc600078e006f */
[----:B------:R-:W-:Y:S04]  /*20e80*/  STL [R1+0x744], R110 ;  /* 0x0007446e01007387 */ /* 0x000fe80000100800 */
[----:B------:R-:W-:Y:S04]  /*20e90*/  STL [R1+0x74c], R116 ;  /* 0x00074c7401007387 */ /* 0x000fe80000100800 */
[----:B------:R1:W-:Y:S04]  /*20ea0*/  STL [R1+0x740], R0 ;  /* 0x0007400001007387 */ /* 0x0003e80000100800 */
[----:B------:R-:W4:Y:S01]  /*20eb0*/  LDL.LU.64 R108, [R1+0xb38] ;  /* 0x000b3800016c7983 */ /* 0x000f220000300a00 */
[----:B-1----:R-:W-:-:S05]  /*20ec0*/  MOV R0, R117 ;  /* 0x0000007500007202 */ /* 0x002fca0000000f00 */
[----:B------:R1:W-:Y:S04]  /*20ed0*/  STL [R1+0x748], R0 ;  /* 0x0007480001007387 */ /* 0x0003e80000100800 */
[----:B--2---:R2:W-:Y:S01]  /*20ee0*/  STL [R1+0x754], R120 ;  /* 0x0007547801007387 */ /* 0x0045e20000100800 */
[----:B-1----:R-:W-:-:S05]  /*20ef0*/  IMAD.MOV.U32 R0, RZ, RZ, R121 ;  /* 0x000000ffff007224 */ /* 0x002fca00078e0079 */
[----:B------:R1:W-:Y:S04]  /*20f00*/  STL [R1+0x750], R0 ;  /* 0x0007500001007387 */ /* 0x0003e80000100800 */
[----:B------:R-:W4:Y:S04]  /*20f10*/  LDL.LU.64 R116, [R1+0xa78] ;  /* 0x000a780001747983 */ /* 0x000f280000300a00 */
[----:B------:R1:W-:Y:S04]  /*20f20*/  STL [R1+0x75c], R118 ;  /* 0x00075c7601007387 */ /* 0x0003e80000100800 */
[----:B--2---:R-:W2:Y:S01]  /*20f30*/  LDL.LU.64 R120, [R1+0x850] ;  /* 0x0008500001787983 */ /* 0x004ea20000300a00 */
[----:B-1----:R-:W-:-:S03]  /*20f40*/  IMAD.MOV.U32 R0, RZ, RZ, R119 ;  /* 0x000000ffff007224 */ /* 0x002fc600078e0077 */
[----:B------:R-:W2:Y:S04]  /*20f50*/  LDL.LU.64 R110, [R1+0x978] ;  /* 0x00097800016e7983 */ /* 0x000ea80000300a00 */
[----:B------:R1:W-:Y:S04]  /*20f60*/  STL [R1+0x758], R0 ;  /* 0x0007580001007387 */ /* 0x0003e80000100800 */
[----:B------:R-:W-:Y:S04]  /*20f70*/  STL [R1+0x764], R112 ;  /* 0x0007647001007387 */ /* 0x000fe80000100800 */
[----:B------:R-:W2:Y:S01]  /*20f80*/  LDL.LU.64 R118, [R1+0x7f8] ;  /* 0x0007f80001767983 */ /* 0x000ea20000300a00 */
[----:B-1----:R-:W-:-:S05]  /*20f90*/  MOV R0, R113 ;  /* 0x0000007100007202 */ /* 0x002fca0000000f00 */
[----:B------:R1:W-:Y:S04]  /*20fa0*/  STL [R1+0x760], R0 ;  /* 0x0007600001007387 */ /* 0x0003e80000100800 */
[----:B------:R3:W-:Y:S01]  /*20fb0*/  STL [R1+0x76c], R114 ;  /* 0x00076c7201007387 */ /* 0x0007e20000100800 */
[----:B-1----:R-:W-:-:S03]  /*20fc0*/  IMAD.MOV.U32 R0, RZ, RZ, R115 ;  /* 0x000000ffff007224 */ /* 0x002fc600078e0073 */
[----:B---3--:R-:W-:Y:S04]  /*20fd0*/  STL [R1+0x774], R122 ;  /* 0x0007747a01007387 */ /* 0x008fe80000100800 */
[----:B------:R1:W-:Y:S04]  /*20fe0*/  STL [R1+0x768], R0 ;  /* 0x0007680001007387 */ /* 0x0003e80000100800 */
[----:B------:R-:W3:Y:S04]  /*20ff0*/  LDL.LU.64 R112, [R1+0x838] ;  /* 0x0008380001707983 */ /* 0x000ee80000300a00 */
[----:B------:R-:W3:Y:S01]  /*21000*/  LDL.LU.64 R114, [R1+0xa70] ;  /* 0x000a700001727983 */ /* 0x000ee20000300a00 */
[----:B-1----:R-:W-:-:S05]  /*21010*/  IMAD.MOV.U32 R0, RZ, RZ, R123 ;  /* 0x000000ffff007224 */ /* 0x002fca00078e007b */
[----:B------:R1:W-:Y:S04]  /*21020*/  STL [R1+0x770], R0 ;  /* 0x0007700001007387 */ /* 0x0003e80000100800 */
[----:B----4-:R-:W-:Y:S01]  /*21030*/  STL [R1+0x77c], R108 ;  /* 0x00077c6c01007387 */ /* 0x010fe20000100800 */
[----:B-1----:R-:W-:-:S03]  /*21040*/  MOV R0, R109 ;  /* 0x0000006d00007202 */ /* 0x002fc60000000f00 */
[----:B------:R-:W4:Y:S04]  /*21050*/  LDL.LU.64 R122, [R1+0x930] ;  /* 0x00093000017a7983 */ /* 0x000f280000300a00 */
[----:B------:R1:W-:Y:S02]  /*21060*/  STL [R1+0x778], R0 ;  /* 0x0007780001007387 */ /* 0x0003e40000100800 */
[----:B-1----:R-:W-:Y:S02]  /*21070*/  IMAD.MOV.U32 R0, RZ, RZ, R117 ;  /* 0x000000ffff007224 */ /* 0x002fe400078e0075 */
[----:B------:R1:W-:Y:S04]  /*21080*/  STL [R1+0x784], R116 ;  /* 0x0007847401007387 */ /* 0x0003e80000100800 */
[----:B------:R1:W-:Y:S04]  /*21090*/  STL [R1+0x780], R0 ;  /* 0x0007800001007387 */ /* 0x0003e80000100800 */
[----:B--2---:R2:W-:Y:S04]  /*210a0*/  STL [R1+0x78c], R120 ;  /* 0x00078c7801007387 */ /* 0x0045e80000100800 */
[----:B-1----:R-:W4:Y:S01]  /*210b0*/  LDL.LU.64 R116, [R1+0xb10] ;  /* 0x000b100001747983 */ /* 0x002f220000300a00 */
[----:B------:R-:W-:-:S03]  /*210c0*/  IMAD.MOV.U32 R0, RZ, RZ, R121 ;  /* 0x000000ffff007224 */ /* 0x000fc600078e0079 */
[----:B--2---:R-:W2:Y:S04]  /*210d0*/  LDL.LU.64 R120, [R1+0xa30] ;  /* 0x000a300001787983 */ /* 0x004ea80000300a00 */
[----:B------:R1:W-:Y:S02]  /*210e0*/  STL [R1+0x788], R0 ;  /* 0x0007880001007387 */ /* 0x0003e40000100800 */
[----:B-1----:R-:W-:Y:S02]  /*210f0*/  MOV R0, R119 ;  /* 0x0000007700007202 */ /* 0x002fe40000000f00 */
[----:B------:R1:W-:Y:S04]  /*21100*/  STL [R1+0x794], R118 ;  /* 0x0007947601007387 */ /* 0x0003e80000100800 */
[----:B------:R1:W-:Y:S04]  /*21110*/  STL [R1+0x790], R0 ;  /* 0x0007900001007387 */ /* 0x0003e80000100800 */
[----:B------:R3:W-:Y:S01]  /*21120*/  STL [R1+0x79c], R110 ;  /* 0x00079c6e01007387 */ /* 0x0007e20000100800 */
[----:B-1----:R-:W-:-:S02]  /*21130*/  IMAD.MOV.U32 R118, RZ, RZ, R124 ;  /* 0x000000ffff767224 */ /* 0x002fc400078e007c */
[----:B------:R-:W-:Y:S02]  /*21140*/  IMAD.MOV.U32 R119, RZ, RZ, R125 ;  /* 0x000000ffff777224 */ /* 0x000fe400078e007d */
[----:B------:R-:W2:Y:S01]  /*21150*/  LDL.LU.64 R124, [R1+0x830] ;  /* 0x00083000017c7983 */ /* 0x000ea20000300a00 */
[----:B------:R-:W-:-:S05]  /*21160*/  MOV R0, R111 ;  /* 0x0000006f00007202 */ /* 0x000fca0000000f00 */
[----:B------:R1:W-:Y:S04]  /*21170*/  STL [R1+0x798], R0 ;  /* 0x0007980001007387 */ /* 0x0003e80000100800 */
[----:B---3--:R3:W-:Y:S04]  /*21180*/  STL [R1+0x7a4], R112 ;  /* 0x0007a47001007387 */ /* 0x0087e80000100800 */
[----:B------:R-:W2:Y:S04]  /*21190*/  LDL.LU.64 R110, [R1+0x918] ;  /* 0x00091800016e7983 */ /* 0x000ea80000300a00 */
[----:B------:R-:W2:Y:S01]  /*211a0*/  LDL.LU.64 R108, [R1+0x7f0] ;  /* 0x0007f000016c7983 */ /* 0x000ea20000300a00 */
[----:B-1----:R-:W-:-:S03]  /*211b0*/  IMAD.MOV.U32 R0, RZ, RZ, R113 ;  /* 0x000000ffff007224 */ /* 0x002fc600078e0071 */
[----:B---3--:R-:W3:Y:S04]  /*211c0*/  LDL.LU.64 R112, [R1+0x808] ;  /* 0x0008080001707983 */ /* 0x008ee80000300a00 */
[----:B------:R1:W-:Y:S04]  /*211d0*/  STL [R1+0x7a0], R0 ;  /* 0x0007a00001007387 */ /* 0x0003e80000100800 */
[----:B------:R4:W-:Y:S01]  /*211e0*/  STL [R1+0x7ac], R114 ;  /* 0x0007ac7201007387 */ /* 0x0009e20000100800 */
[----:B-1----:R-:W-:-:S03]  /*211f0*/  IMAD.MOV.U32 R0, RZ, RZ, R115 ;  /* 0x000000ffff007224 */ /* 0x002fc600078e0073 */
[----:B----4-:R-:W-:Y:S04]  /*21200*/  STL [R1+0x7b4], R122 ;  /* 0x0007b47a01007387 */ /* 0x010fe80000100800 */
[----:B------:R1:W-:Y:S04]  /*21210*/  STL [R1+0x7a8], R0 ;  /* 0x0007a80001007387 */ /* 0x0003e80000100800 */
[----:B------:R-:W4:Y:S01]  /*21220*/  LDL.LU.64 R114, [R1+0xa18] ;  /* 0x000a180001727983 */ /* 0x000f220000300a00 */
[----:B-1----:R-:W-:-:S03]  /*21230*/  MOV R0, R123 ;  /* 0x0000007b00007202 */ /* 0x002fc60000000f00 */
[----:B------:R-:W-:Y:S04]  /*21240*/  STL [R1+0x7bc], R116 ;  /* 0x0007bc7401007387 */ /* 0x000fe80000100800 */
[----:B------:R1:W-:Y:S04]  /*21250*/  STL [R1+0x7b0], R0 ;  /* 0x0007b00001007387 */ /* 0x0003e80000100800 */
[----:B------:R-:W4:Y:S01]  /*21260*/  LDL.LU.64 R122, [R1+0x8b0] ;  /* 0x0008b000017a7983 */ /* 0x000f220000300a00 */
[----:B-1----:R-:W-:-:S03]  /*21270*/  IMAD.MOV.U32 R0, RZ, RZ, R117 ;  /* 0x000000ffff007224 */ /* 0x002fc600078e0075 */
[----:B--2---:R-:W-:Y:S04]  /*21280*/  STL [R1+0x7c4], R120 ;  /* 0x0007c47801007387 */ /* 0x004fe80000100800 */
[----:B------:R1:W-:Y:S02]  /*21290*/  STL [R1+0x7b8], R0 ;  /* 0x0007b80001007387 */ /* 0x0003e40000100800 */
[----:B-1----:R-:W-:-:S05]  /*212a0*/  IMAD.MOV.U32 R0, RZ, RZ, R121 ;  /* 0x000000ffff007224 */ /* 0x002fca00078e0079 */
[----:B------:R1:W-:Y:S04]  /*212b0*/  STL [R1+0x7c0], R0 ;  /* 0x0007c00001007387 */ /* 0x0003e80000100800 */
[----:B------:R-:W2:Y:S04]  /*212c0*/  LDL.LU.64 R116, [R1+0xad8] ;  /* 0x000ad80001747983 */ /* 0x000ea80000300a00 */
[----:B------:R1:W-:Y:S02]  /*212d0*/  STL [R1+0x7cc], R124 ;  /* 0x0007cc7c01007387 */ /* 0x0003e40000100800 */
[----:B-1----:R-:W-:-:S02]  /*212e0*/  MOV R0, R125 ;  /* 0x0000007d00007202 */ /* 0x002fc40000000f00 */
[----:B------:R-:W2:Y:S04]  /*212f0*/  LDL.LU.64 R124, [R1+0x9d0] ;  /* 0x0009d000017c7983 */ /* 0x000ea80000300a00 */
[----:B------:R-:W2:Y:S04]  /*21300*/  LDL.LU.64 R120, [R1+0x810] ;  /* 0x0008100001787983 */ /* 0x000ea80000300a00 */
[----:B------:R1:W-:Y:S04]  /*21310*/  STL [R1+0x7c8], R0 ;  /* 0x0007c80001007387 */ /* 0x0003e80000100800 */
[----:B------:R-:W-:Y:S01]  /*21320*/  STL [R1+0x7d4], R108 ;  /* 0x0007d46c01007387 */ /* 0x000fe20000100800 */
[----:B-1----:R-:W-:-:S03]  /*21330*/  IMAD.MOV.U32 R0, RZ, RZ, R109 ;  /* 0x000000ffff007224 */ /* 0x002fc600078e006d */
[----:B------:R-:W-:Y:S04]  /*21340*/  STL [R1+0x7dc], R110 ;  /* 0x0007dc6e01007387 */ /* 0x000fe80000100800 */
[----:B------:R1:W-:Y:S04]  /*21350*/  STL [R1+0x7d0], R0 ;  /* 0x0007d00001007387 */ /* 0x0003e80000100800 */
[----:B---3--:R-:W-:Y:S01]  /*21360*/  STL [R1+0x7e4], R112 ;  /* 0x0007e47001007387 */ /* 0x008fe20000100800 */
[----:B-1----:R-:W-:-:S05]  /*21370*/  IMAD.MOV.U32 R0, RZ, RZ, R111 ;  /* 0x000000ffff007224 */ /* 0x002fca00078e006f */
[----:B------:R1:W-:Y:S04]  /*21380*/  STL [R1+0x7d8], R0 ;  /* 0x0007d80001007387 */ /* 0x0003e80000100800 */
[----:B----4-:R-:W-:Y:S01]  /*21390*/  STL [R1+0x7ec], R114 ;  /* 0x0007ec7201007387 */ /* 0x010fe20000100800 */
[----:B-1----:R-:W-:-:S05]  /*213a0*/  MOV R0, R113 ;  /* 0x0000007100007202 */ /* 0x002fca0000000f00 */
[----:B------:R1:W-:Y:S04]  /*213b0*/  STL [R1+0x7e0], R0 ;  /* 0x0007e00001007387 */ /* 0x0003e80000100800 */
[----:B------:R-:W3:Y:S04]  /*213c0*/  LDL.LU.64 R112, [R1+0x818] ;  /* 0x0008180001707983 */ /* 0x000ee80000300a00 */
[----:B------:R-:W4:Y:S01]  /*213d0*/  LDL.LU.64 R108, [R1+0x890] ;  /* 0x00089000016c7983 */ /* 0x000f220000300a00 */
[----:B-1----:R-:W-:-:S03]  /*213e0*/  IMAD.MOV.U32 R0, RZ, RZ, R115 ;  /* 0x000000ffff007224 */ /* 0x002fc600078e0073 */
[----:B------:R-:W-:Y:S04]  /*213f0*/  STL [R1+0x7f4], R122 ;  /* 0x0007f47a01007387 */ /* 0x000fe80000100800 */
[----:B------:R1:W-:Y:S02]  /*21400*/  STL [R1+0x7e8], R0 ;  /* 0x0007e80001007387 */ /* 0x0003e40000100800 */
[----:B-1----:R-:W-:-:S05]  /*21410*/  IMAD.MOV.U32 R0, RZ, RZ, R123 ;  /* 0x000000ffff007224 */ /* 0x002fca00078e007b */
[----:B------:R2:W-:Y:S04]  /*21420*/  STL [R1+0x7f0], R0 ;  /* 0x0007f00001007387 */ /* 0x0005e80000100800 */
[----:B------:R-:W4:Y:S01]  /*21430*/  LDL.LU.64 R122, [R1+0x828] ;  /* 0x00082800017a7983 */ /* 0x000f220000300a00 */
[----:B--2---:R-:W-:-:S03]  /*21440*/  MOV R0, R117 ;  /* 0x0000007500007202 */ /* 0x004fc60000000f00 */
[----:B------:R1:W-:Y:S04]  /*21450*/  STL [R1+0x7fc], R116 ;  /* 0x0007fc7401007387 */ /* 0x0003e80000100800 */
[----:B-1----:R-:W2:Y:S04]  /*21460*/  LDL.LU.64 R116, [R1+0x9b8] ;  /* 0x0009b80001747983 */ /* 0x002ea80000300a00 */
[----:B------:R1:W-:Y:S04]  /*21470*/  STL [R1+0x7f8], R0 ;  /* 0x0007f80001007387 */ /* 0x0003e80000100800 */
[----:B------:R1:W-:Y:S04]  /*21480*/  STL [R1+0x804], R124 ;  /* 0x0008047c01007387 */ /* 0x0003e80000100800 */
[----:B------:R-:W2:Y:S01]  /*21490*/  LDL.LU.64 R114, [R1+0x848] ;  /* 0x0008480001727983 */ /* 0x000ea20000300a00 */
[----:B-1----:R-:W-:-:S03]  /*214a0*/  IMAD.MOV.U32 R0, RZ, RZ, R125 ;  /* 0x000000ffff007224 */ /* 0x002fc600078e007d */
[----:B------:R-:W-:Y:S04]  /*214b0*/  STL [R1+0x80c], R120 ;  /* 0x00080c7801007387 */ /* 0x000fe80000100800 */
[----:B------:R1:W-:Y:S01]  /*214c0*/  STL [R1+0x800], R0 ;  /* 0x0008000001007387 */ /* 0x0003e20000100800 */
[----:B------:R-:W-:Y:S01]  /*214d0*/  IMAD.MOV.U32 R124, RZ, RZ, R126 ;  /* 0x000000ffff7c7224 */ /* 0x000fe200078e007e */
[----:B------:R-:W-:Y:S02]  /*214e0*/  MOV R125, R127 ;  /* 0x0000007f007d7202 */ /* 0x000fe40000000f00 */
[----:B------:R-:W2:Y:S01]  /*214f0*/  LDL.LU.64 R126, [R1+0xaa0] ;  /* 0x000aa000017e7983 */ /* 0x000ea20000300a00 */
[----:B-1----:R-:W-:-:S05]  /*21500*/  IMAD.MOV.U32 R0, RZ, RZ, R121 ;  /* 0x000000ffff007224 */ /* 0x002fca00078e0079 */
[----:B------:R1:W-:Y:S04]  /*21510*/  STL [R1+0x808], R0 ;  /* 0x0008080001007387 */ /* 0x0003e80000100800 */
[----:B------:R-:W2:Y:S04]  /*21520*/  LDL.LU.64 R110, [R1+0x970] ;  /* 0x00097000016e7983 */ /* 0x000ea80000300a00 */
[----:B------:R-:W2:Y:S04]  /*21530*/  LDL.LU.64 R120, [R1+0x858] ;  /* 0x0008580001787983 */ /* 0x000ea80000300a00 */
[----:B---3--:R3:W-:Y:S01]  /*21540*/  STL [R1+0x814], R112 ;  /* 0x0008147001007387 */ /* 0x0087e20000100800 */
[----:B-1----:R-:W-:-:S03]  /*21550*/  IMAD.MOV.U32 R0, RZ, RZ, R113 ;  /* 0x000000ffff007224 */ /* 0x002fc600078e0071 */
[----:B---3--:R-:W3:Y:S04]  /*21560*/  LDL.LU.64 R112, [R1+0x958] ;  /* 0x0009580001707983 */ /* 0x008ee80000300a00 */
[----:B------:R1:W-:Y:S04]  /*21570*/  STL [R1+0x810], R0 ;  /* 0x0008100001007387 */ /* 0x0003e80000100800 */
[----:B----4-:R-:W-:Y:S01]  /*21580*/  STL [R1+0x81c], R108 ;  /* 0x00081c6c01007387 */ /* 0x010fe20000100800 */
[----:B-1----:R-:W-:-:S05]  /*21590*/  MOV R0, R109 ;  /* 0x0000006d00007202 */ /* 0x002fca0000000f00 */
[----:B------:R1:W-:Y:S04]  /*215a0*/  STL [R1+0x818], R0 ;  /* 0x0008180001007387 */ /* 0x0003e80000100800 */
[----:B------:R4:W-:Y:S01]  /*215b0*/  STL [R1+0x824], R122 ;  /* 0x0008247a01007387 */ /* 0x0009e20000100800 */
[----:B-1----:R-:W-:-:S03]  /*215c0*/  IMAD.MOV.U32 R0, RZ, RZ, R123 ;  /* 0x000000ffff007224 */ /* 0x002fc600078e007b */
[----:B----4-:R-:W4:Y:S04]  /*215d0*/  LDL.LU.64 R122, [R1+0x860] ;  /* 0x00086000017a7983 */ /* 0x010f280000300a00 */
[----:B------:R1:W-:Y:S04]  /*215e0*/  STL [R1+0x820], R0 ;  /* 0x0008200001007387 */ /* 0x0003e80000100800 */
[----:B--2---:R2:W-:Y:S01]  /*215f0*/  STL [R1+0x82c], R116 ;  /* 0x00082c7401007387 */ /* 0x0045e20000100800 */
[----:B-1----:R-:W-:-:S03]  /*21600*/  IMAD.MOV.U32 R0, RZ, RZ, R117 ;  /* 0x000000ffff007224 */ /* 0x002fc600078e0075 */
[----:B------:R-:W-:Y:S04]  /*21610*/  STL [R1+0x834], R114 ;  /* 0x0008347201007387 */ /* 0x000fe80000100800 */
[----:B------:R1:W-:Y:S04]  /*21620*/  STL [R1+0x828], R0 ;  /* 0x0008280001007387 */ /* 0x0003e80000100800 */
[----:B--2---:R-:W2:Y:S01]  /*21630*/  LDL.LU.64 R116, [R1+0xb30] ;  /* 0x000b300001747983 */ /* 0x004ea20000300a00 */
[----:B-1----:R-:W-:-:S05]  /*21640*/  MOV R0, R115 ;  /* 0x0000007300007202 */ /* 0x002fca0000000f00 */
[----:B------:R1:W-:Y:S04]  /*21650*/  STL [R1+0x830], R0 ;  /* 0x0008300001007387 */ /* 0x0003e80000100800 */
[----:B------:R-:W2:Y:S01]  /*21660*/  LDL.LU.64 R114, [R1+0x878] ;  /* 0x0008780001727983 */ /* 0x000ea20000300a00 */
[----:B-1----:R-:W-:-:S03]  /*21670*/  IMAD.MOV.U32 R0, RZ, RZ, R127 ;  /* 0x000000ffff007224 */ /* 0x002fc600078e007f */
[----:B------:R1:W-:Y:S04]  /*21680*/  STL [R1+0x83c], R126 ;  /* 0x00083c7e01007387 */ /* 0x0003e80000100800 */
[----:B------:R1:W-:Y:S04]  /*21690*/  STL [R1+0x838], R0 ;  /* 0x0008380001007387 */ /* 0x0003e80000100800 */
[----:B------:R-:W-:Y:S04]  /*216a0*/  STL [R1+0x844], R110 ;  /* 0x0008446e01007387 */ /* 0x000fe80000100800 */
[----:B-1----:R-:W2:Y:S01]  /*216b0*/  LDL.LU.64 R126, [R1+0x880] ;  /* 0x00088000017e7983 */ /* 0x002ea20000300a00 */
[----:B------:R-:W-:-:S05]  /*216c0*/  IMAD.MOV.U32 R0, RZ, RZ, R111 ;  /* 0x000000ffff007224 */ /* 0x000fca00078e006f */
[----:B------:R3:W-:Y:S02]  /*216d0*/  STL [R1+0x840], R0 ;  /* 0x0008400001007387 */ /* 0x0007e40000100800 */
[----:B---3--:R-:W-:Y:S02]  /*216e0*/  MOV R0, R113 ;  /* 0x0000007100007202 */ /* 0x008fe40000000f00 */
[----:B------:R1:W-:Y:S04]  /*216f0*/  STL [R1+0x84c], R112 ;  /* 0x00084c7001007387 */ /* 0x0003e80000100800 */
[----:B------:R3:W-:Y:S04]  /*21700*/  STL [R1+0x848], R0 ;  /* 0x0008480001007387 */ /* 0x0007e80000100800 */
[----:B------:R-:W-:Y:S01]  /*21710*/  STL [R1+0x854], R120 ;  /* 0x0008547801007387 */ /* 0x000fe20000100800 */
[----:B-1----:R-:W-:-:S02]  /*21720*/  IMAD.MOV.U32 R112, RZ, RZ, R118 ;  /* 0x000000ffff707224 */ /* 0x002fc400078e0076 */
[----:B------:R-:W-:Y:S02]  /*21730*/  IMAD.MOV.U32 R113, RZ, RZ, R119 ;  /* 0x000000ffff717224 */ /* 0x000fe400078e0077 */
[----:B------:R-:W2:Y:S01]  /*21740*/  LDL.LU.64 R118, [R1+0xbb0] ;  /* 0x000bb00001767983 */ /* 0x000ea20000300a00 */
[----:B---3--:R-:W-:-:S05]  /*21750*/  MOV R0, R121 ;  /* 0x0000007900007202 */ /* 0x008fca0000000f00 */
[----:B------:R1:W-:Y:S04]  /*21760*/  STL [R1+0x850], R0 ;  /* 0x0008500001007387 */ /* 0x0003e80000100800 */
[----:B----4-:R3:W-:Y:S01]  /*21770*/  STL [R1+0x85c], R122 ;  /* 0x00085c7a01007387 */ /* 0x0107e20000100800 */
[----:B-1----:R-:W-:-:S03]  /*21780*/  IMAD.MOV.U32 R0, RZ, RZ, R123 ;  /* 0x000000ffff007224 */ /* 0x002fc600078e007b */
[----:B---3--:R-:W3:Y:S04]  /*21790*/  LDL.LU.64 R122, [R1+0x898] ;  /* 0x00089800017a7983 */ /* 0x008ee80000300a00 */
[----:B------:R2:W-:Y:S04]  /*217a0*/  STL [R1+0x858], R0 ;  /* 0x0008580001007387 */ /* 0x0005e80000100800 */
[----:B------:R-:W-:Y:S04]  /*217b0*/  STL [R1+0x864], R12 ;  /* 0x0008640c01007387 */ /* 0x000fe80000100800 */
[----:B------:R-:W4:Y:S04]  /*217c0*/  LDL.LU.64 R120, [R1+0x8a0] ;  /* 0x0008a00001787983 */ /* 0x000f280000300a00 */
[----:B------:R-:W-:Y:S01]  /*217d0*/  STL [R1+0x860], R13 ;  /* 0x0008600d01007387 */ /* 0x000fe20000100800 */
[----:B--2---:R-:W-:-:S03]  /*217e0*/  IMAD.MOV.U32 R0, RZ, RZ, R117 ;  /* 0x000000ffff007224 */ /* 0x004fc600078e0075 */
[----:B------:R1:W-:Y:S04]  /*217f0*/  STL [R1+0x86c], R116 ;  /* 0x00086c7401007387 */ /* 0x0003e80000100800 */
[----:B------:R2:W-:Y:S04]  /*21800*/  STL [R1+0x868], R0 ;  /* 0x0008680001007387 */ /* 0x0005e80000100800 */
[----:B------:R-:W-:Y:S04]  /*21810*/  STL [R1+0x874], R114 ;  /* 0x0008747201007387 */ /* 0x000fe80000100800 */
[----:B-1----:R-:W4:Y:S01]  /*21820*/  LDL.LU.64 R116, [R1+0xbd8] ;  /* 0x000bd80001747983 */ /* 0x002f220000300a00 */
[----:B--2---:R-:W-:-:S03]  /*21830*/  MOV R0, R115 ;  /* 0x0000007300007202 */ /* 0x004fc60000000f00 */
[----:B------:R-:W-:Y:S04]  /*21840*/  STL [R1+0x87c], R126 ;  /* 0x00087c7e01007387 */ /* 0x000fe80000100800 */
[----:B------:R1:W-:Y:S02]  /*21850*/  STL [R1+0x870], R0 ;  /* 0x0008700001007387 */ /* 0x0003e40000100800 */
[----:B-1----:R-:W-:Y:S02]  /*21860*/  IMAD.MOV.U32 R0, RZ, RZ, R127 ;  /* 0x000000ffff007224 */ /* 0x002fe400078e007f */
[----:B------:R-:W2:Y:S04]  /*21870*/  LDL.LU.64 R126, [R1+0x8b8] ;  /* 0x0008b800017e7983 */ /* 0x000ea80000300a00 */
[----:B------:R1:W-:Y:S04]  /*21880*/  STL [R1+0x878], R0 ;  /* 0x0008780001007387 */ /* 0x0003e80000100800 */
[----:B------:R-:W2:Y:S01]  /*21890*/  LDL.LU.64 R114, [R1+0x8c0] ;  /* 0x0008c00001727983 */ /* 0x000ea20000300a00 */
[----:B-1----:R-:W-:-:S03]  /*218a0*/  IMAD.MOV.U32 R0, RZ, RZ, R113 ;  /* 0x000000ffff007224 */ /* 0x002fc600078e0071 */
[----:B------:R-:W-:Y:S04]  /*218b0*/  STL [R1+0x884], R112 ;  /* 0x0008847001007387 */ /* 0x000fe80000100800 */
[----:B------:R1:W-:Y:S04]  /*218c0*/  STL [R1+0x880], R0 ;  /* 0x0008800001007387 */ /* 0x0003e80000100800 */
[----:B------:R1:W-:Y:S02]  /*218d0*/  STL [R1+0x88c], R118 ;  /* 0x00088c7601007387 */ /* 0x0003e40000100800 */
[----:B-1----:R-:W-:-:S02]  /*218e0*/  MOV R0, R119 ;  /* 0x0000007700007202 */ /* 0x002fc40000000f00 */
[----:B------:R-:W2:Y:S04]  /*218f0*/  LDL.LU.64 R118, [R1+0xc00] ;  /* 0x000c000001767983 */ /* 0x000ea80000300a00 */
[----:B------:R1:W-:Y:S04]  /*21900*/  STL [R1+0x888], R0 ;  /* 0x0008880001007387 */ /* 0x0003e80000100800 */
[----:B---3--:R3:W-:Y:S01]  /*21910*/  STL [R1+0x894], R122 ;  /* 0x0008947a01007387 */ /* 0x0087e20000100800 */
[----:B-1----:R-:W-:-:S03]  /*21920*/  IMAD.MOV.U32 R0, RZ, RZ, R123 ;  /* 0x000000ffff007224 */ /* 0x002fc600078e007b */
[----:B---3--:R-:W3:Y:S04]  /*21930*/  LDL.LU.64 R122, [R1+0x8d8] ;  /* 0x0008d800017a7983 */ /* 0x008ee80000300a00 */
[----:B------:R1:W-:Y:S04]  /*21940*/  STL [R1+0x890], R0 ;  /* 0x0008900001007387 */ /* 0x0003e80000100800 */
[----:B----4-:R4:W-:Y:S01]  /*21950*/  STL [R1+0x89c], R120 ;  /* 0x00089c7801007387 */ /* 0x0109e20000100800 */
[----:B-1----:R-:W-:-:S03]  /*21960*/  IMAD.MOV.U32 R0, RZ, RZ, R121 ;  /* 0x000000ffff007224 */ /* 0x002fc600078e0079 */
[----:B----4-:R-:W4:Y:S04]  /*21970*/  LDL.LU.64 R120, [R1+0x8e0] ;  /* 0x0008e00001787983 */ /* 0x010f280000300a00 */
[----:B------:R1:W-:Y:S04]  /*21980*/  STL [R1+0x898], R0 ;  /* 0x0008980001007387 */ /* 0x0003e80000100800 */
[----:B------:R-:W-:Y:S01]  /*21990*/  STL [R1+0x8a4], R124 ;  /* 0x0008a47c01007387 */ /* 0x000fe20000100800 */
[----:B-1----:R-:W-:-:S05]  /*219a0*/  MOV R0, R125 ;  /* 0x0000007d00007202 */ /* 0x002fca0000000f00 */
[----:B------:R1:W-:Y:S04]  /*219b0*/  STL [R1+0x8a0], R0 ;  /* 0x0008a00001007387 */ /* 0x0003e80000100800 */
[----:B------:R1:W-:Y:S02]  /*219c0*/  STL [R1+0x8ac], R116 ;  /* 0x0008ac7401007387 */ /* 0x0003e40000100800 */
[----:B-1----:R-:W-:Y:S02]  /*219d0*/  IMAD.MOV.U32 R0, RZ, RZ, R117 ;  /* 0x000000ffff007224 */ /* 0x002fe400078e0075 */
[----:B------:R-:W4:Y:S04]  /*219e0*/  LDL.LU.64 R124, [R1+0xc38] ;  /* 0x000c3800017c7983 */ /* 0x000f280000300a00 */
[----:B------:R-:W4:Y:S04]  /*219f0*/  LDL.LU.64 R116, [R1+0x8f8] ;  /* 0x0008f80001747983 */ /* 0x000f280000300a00 */
[----:B------:R2:W-:Y:S02]  /*21a00*/  STL [R1+0x8a8], R0 ;  /* 0x0008a80001007387 */ /* 0x0005e40000100800 */
[----:B--2---:R-:W-:-:S02]  /*21a10*/  IMAD.MOV.U32 R0, RZ, RZ, R127 ;  /* 0x000000ffff007224 */ /* 0x004fc400078e007f */
[----:B------:R1:W-:Y:S04]  /*21a20*/  STL [R1+0x8b4], R126 ;  /* 0x0008b47e01007387 */ /* 0x0003e80000100800 */
[----:B------:R2:W-:Y:S04]  /*21a30*/  STL [R1+0x8b0], R0 ;  /* 0x0008b00001007387 */ /* 0x0005e80000100800 */
[----:B------:R-:W-:Y:S04]  /*21a40*/  STL [R1+0x8bc], R114 ;  /* 0x0008bc7201007387 */ /* 0x000fe80000100800 */
[----:B-1----:R-:W4:Y:S01]  /*21a50*/  LDL.LU.64 R126, [R1+0x900] ;  /* 0x00090000017e7983 */ /* 0x002f220000300a00 */
[----:B--2---:R-:W-:-:S05]  /*21a60*/  MOV R0, R115 ;  /* 0x0000007300007202 */ /* 0x004fca0000000f00 */
[----:B------:R1:W-:Y:S04]  /*21a70*/  STL [R1+0x8b8], R0 ;  /* 0x0008b80001007387 */ /* 0x0003e80000100800 */
[----:B------:R2:W-:Y:S01]  /*21a80*/  STL [R1+0x8c4], R134 ;  /* 0x0008c48601007387 */ /* 0x0005e20000100800 */
[----:B-1----:R-:W-:-:S03]  /*21a90*/  IMAD.MOV.U32 R0, RZ, RZ, R135 ;  /* 0x000000ffff007224 */ /* 0x002fc600078e0087 */
[----:B------:R-:W-:Y:S04]  /*21aa0*/  STL [R1+0x8cc], R118 ;  /* 0x0008cc7601007387 */ /* 0x000fe80000100800 */
[----:B------:R1:W-:Y:S04]  /*21ab0*/  STL [R1+0x8c0], R0 ;  /* 0x0008c00001007387 */ /* 0x0003e80000100800 */
[----:B--2---:R-:W2:Y:S01]  /*21ac0*/  LDL.LU.64 R134, [R1+0xc68] ;  /* 0x000c680001867983 */ /* 0x004ea20000300a00 */
[----:B-1----:R-:W-:-:S03]  /*21ad0*/  IMAD.MOV.U32 R0, RZ, RZ, R119 ;  /* 0x000000ffff007224 */ /* 0x002fc600078e0077 */
[----:B------:R-:W2:Y:S04]  /*21ae0*/  LDL.LU.64 R118, [R1+0xa98] ;  /* 0x000a980001767983 */ /* 0x000ea80000300a00 */
[----:B------:R1:W-:Y:S04]  /*21af0*/  STL [R1+0x8c8], R0 ;  /* 0x0008c80001007387 */ /* 0x0003e80000100800 */
[----:B---3--:R3:W-:Y:S01]  /*21b00*/  STL [R1+0x8d4], R122 ;  /* 0x0008d47a01007387 */ /* 0x0087e20000100800 */
[----:B-1----:R-:W-:-:S03]  /*21b10*/  MOV R0, R123 ;  /* 0x0000007b00007202 */ /* 0x002fc60000000f00 */
[----:B---3--:R-:W3:Y:S04]  /*21b20*/  LDL.LU.64 R122, [R1+0x920] ;  /* 0x00092000017a7983 */ /* 0x008ee80000300a00 */
[----:B------:R1:W-:Y:S04]  /*21b30*/  STL [R1+0x8d0], R0 ;  /* 0x0008d00001007387 */ /* 0x0003e80000100800 */
[----:B----4-:R-:W-:Y:S01]  /*21b40*/  STL [R1+0x8dc], R120 ;  /* 0x0008dc7801007387 */ /* 0x010fe20000100800 */
[----:B-1----:R-:W-:-:S05]  /*21b50*/  IMAD.MOV.U32 R0, RZ, RZ, R121 ;  /* 0x000000ffff007224 */ /* 0x002fca00078e0079 */
[----:B------:R1:W-:Y:S04]  /*21b60*/  STL [R1+0x8d8], R0 ;  /* 0x0008d80001007387 */ /* 0x0003e80000100800 */
[----:B------:R4:W-:Y:S01]  /*21b70*/  STL [R1+0x8e4], R138 ;  /* 0x0008e48a01007387 */ /* 0x0009e20000100800 */
[----:B-1----:R-:W-:-:S03]  /*21b80*/  IMAD.MOV.U32 R0, RZ, RZ, R139 ;  /* 0x000000ffff007224 */ /* 0x002fc600078e008b */
[----:B----4-:R-:W4:Y:S04]  /*21b90*/  LDL.LU.64 R138, [R1+0xc88] ;  /* 0x000c8800018a7983 */ /* 0x010f280000300a00 */
[----:B------:R1:W-:Y:S02]  /*21ba0*/  STL [R1+0x8e0], R0 ;  /* 0x0008e00001007387 */ /* 0x0003e40000100800 */
[----:B-1----:R-:W-:Y:S02]  /*21bb0*/  MOV R0, R125 ;  /* 0x0000007d00007202 */ /* 0x002fe40000000f00 */
[----:B------:R1:W-:Y:S04]  /*21bc0*/  STL [R1+0x8ec], R124 ;  /* 0x0008ec7c01007387 */ /* 0x0003e80000100800 */
[----:B------:R-:W-:Y:S04]  /*21bd0*/  STL [R1+0x8f4], R116 ;  /* 0x0008f47401007387 */ /* 0x000fe80000100800 */
[----:B------:R1:W-:Y:S04]  /*21be0*/  STL [R1+0x8e8], R0 ;  /* 0x0008e80001007387 */ /* 0x0003e80000100800 */
[----:B------:R-:W4:Y:S04]  /*21bf0*/  LDL.LU.64 R120, [R1+0xb78] ;  /* 0x000b780001787983 */ /* 0x000f280000300a00 */
[----:B-1----:R-:W4:Y:S01]  /*21c00*/  LDL.LU.64 R124, [R1+0x940] ;  /* 0x00094000017c7983 */ /* 0x002f220000300a00 */
[----:B------:R-:W-:-:S05]  /*21c10*/  IMAD.MOV.U32 R0, RZ, RZ, R117 ;  /* 0x000000ffff007224 */ /* 0x000fca00078e0075 */
[----:B------:R1:W-:Y:S02]  /*21c20*/  STL [R1+0x8f0], R0 ;  /* 0x0008f00001007387 */ /* 0x0003e40000100800 */
[----:B-1----:R-:W-:Y:S02]  /*21c30*/  IMAD.MOV.U32 R0, RZ, RZ, R127 ;  /* 0x000000ffff007224 */ /* 0x002fe400078e007f */
[----:B------:R-:W-:Y:S04]  /*21c40*/  STL [R1+0x8fc], R126 ;  /* 0x0008fc7e01007387 */ /* 0x000fe80000100800 */
[----:B------:R-:W-:Y:S04]  /*21c50*/  STL [R1+0x904], R144 ;  /* 0x0009049001007387 */ /* 0x000fe80000100800 */
[----:B------:R1:W-:Y:S02]  /*21c60*/  STL [R1+0x8f8], R0 ;  /* 0x0008f80001007387 */ /* 0x0003e40000100800 */
[----:B-1----:R-:W-:-:S02]  /*21c70*/  MOV R0, R145 ;  /* 0x0000009100007202 */ /* 0x002fc40000000f00 */
[----:B------:R-:W4:Y:S04]  /*21c80*/  LDL.LU.64 R144, [R1+0xca8] ;  /* 0x000ca80001907983 */ /* 0x000f280000300a00 */
[----:B------:R1:W-:Y:S04]  /*21c90*/  STL [R1+0x900], R0 ;  /* 0x0009000001007387 */ /* 0x0003e80000100800 */
[----:B--2---:R2:W-:Y:S01]  /*21ca0*/  STL [R1+0x90c], R134 ;  /* 0x00090c8601007387 */ /* 0x0045e20000100800 */
[----:B-1----:R-:W-:-:S03]  /*21cb0*/  IMAD.MOV.U32 R0, RZ, RZ, R135 ;  /* 0x000000ffff007224 */ /* 0x002fc600078e0087 */
[----:B------:R-:W4:Y:S04]  /*21cc0*/  LDL.LU.64 R126, [R1+0xba0] ;  /* 0x000ba000017e7983 */ /* 0x000f280000300a00 */
[----:B------:R1:W-:Y:S04]  /*21cd0*/  STL [R1+0x908], R0 ;  /* 0x0009080001007387 */ /* 0x0003e80000100800 */
[----:B------:R-:W-:Y:S04]  /*21ce0*/  STL [R1+0x914], R118 ;  /* 0x0009147601007387 */ /* 0x000fe80000100800 */
[----:B--2---:R-:W2:Y:S01]  /*21cf0*/  LDL.LU.64 R134, [R1+0x960] ;  /* 0x0009600001867983 */ /* 0x004ea20000300a00 */
[----:B-1----:R-:W-:-:S05]  /*21d00*/  IMAD.MOV.U32 R0, RZ, RZ, R119 ;  /* 0x000000ffff007224 */ /* 0x002fca00078e0077 */
[----:B------:R3:W-:Y:S02]  /*21d10*/  STL [R1+0x910], R0 ;  /* 0x0009100001007387 */ /* 0x0007e40000100800 */
[----:B---3--:R-:W-:Y:S02]  /*21d20*/  MOV R0, R123 ;  /* 0x0000007b00007202 */ /* 0x008fe40000000f00 */
[----:B------:R1:W-:Y:S04]  /*21d30*/  STL [R1+0x91c], R122 ;  /* 0x00091c7a01007387 */ /* 0x0003e80000100800 */
[----:B------:R-:W-:Y:S04]  /*21d40*/  STL [R1+0x924], R128 ;  /* 0x0009248001007387 */ /* 0x000fe80000100800 */
[----:B------:R3:W-:Y:S04]  /*21d50*/  STL [R1+0x918], R0 ;  /* 0x0009180001007387 */ /* 0x0007e80000100800 */
[----:B-1----:R-:W2:Y:S01]  /*21d60*/  LDL.LU.64 R122, [R1+0xcc0] ;  /* 0x000cc000017a7983 */ /* 0x002ea20000300a00 */
[----:B---3--:R-:W-:-:S03]  /*21d70*/  IMAD.MOV.U32 R0, RZ, RZ, R129 ;  /* 0x000000ffff007224 */ /* 0x008fc600078e0081 */
[----:B------:R-:W3:Y:S04]  /*21d80*/  LDL.LU.64 R128, [R1+0xbc0] ;  /* 0x000bc00001807983 */ /* 0x000ee80000300a00 */
[----:B------:R1:W-:Y:S04]  /*21d90*/  STL [R1+0x920], R0 ;  /* 0x0009200001007387 */ /* 0x0003e80000100800 */
[----:B----4-:R4:W-:Y:S01]  /*21da0*/  STL [R1+0x92c], R138 ;  /* 0x00092c8a01007387 */ /* 0x0109e20000100800 */
[----:B-1----:R-:W-:-:S03]  /*21db0*/  IMAD.MOV.U32 R0, RZ, RZ, R139 ;  /* 0x000000ffff007224 */ /* 0x002fc600078e008b */
[----:B----4-:R-:W4:Y:S04]  /*21dc0*/  LDL.LU.64 R138, [R1+0x980] ;  /* 0x00098000018a7983 */ /* 0x010f280000300a00 */
[----:B------:R1:W-:Y:S02]  /*21dd0*/  STL [R1+0x928], R0 ;  /* 0x0009280001007387 */ /* 0x0003e40000100800 */
[----:B-1----:R-:W-:Y:S02]  /*21de0*/  MOV R0, R121 ;  /* 0x0000007900007202 */ /* 0x002fe40000000f00 */
[----:B------:R-:W-:Y:S04]  /*21df0*/  STL [R1+0x934], R120 ;  /* 0x0009347801007387 */ /* 0x000fe80000100800 */
[----:B------:R1:W-:Y:S04]  /*21e00*/  STL [R1+0x930], R0 ;  /* 0x0009300001007387 */ /* 0x0003e80000100800 */
[----:B------:R1:W-:Y:S02]  /*21e10*/  STL [R1+0x93c], R124 ;  /* 0x00093c7c01007387 */ /* 0x0003e40000100800 */
[----:B-1----:R-:W-:-:S02]  /*21e20*/  IMAD.MOV.U32 R0, RZ, RZ, R125 ;  /* 0x000000ffff007224 */ /* 0x002fc400078e007d */
[----:B------:R1:W-:Y:S04]  /*21e30*/  STL [R1+0x944], R132 ;  /* 0x0009448401007387 */ /* 0x0003e80000100800 */
[----:B------:R1:W-:Y:S04]  /*21e40*/  STL [R1+0x938], R0 ;  /* 0x0009380001007387 */ /* 0x0003e80000100800 */
[----:B------:R-:W4:Y:S01]  /*21e50*/  LDL.LU.64 R124, [R1+0xce8] ;  /* 0x000ce800017c7983 */ /* 0x000f220000300a00 */
[----:B-1----:R-:W-:Y:S01]  /*21e60*/  MOV R132, R142 ;  /* 0x0000008e00847202 */ /* 0x002fe20000000f00 */
[----:B------:R-:W-:-:S02]  /*21e70*/  IMAD.MOV.U32 R0, RZ, RZ, R133 ;  /* 0x000000ffff007224 */ /* 0x000fc400078e0085 */
[----:B------:R-:W-:Y:S02]  /*21e80*/  IMAD.MOV.U32 R133, RZ, RZ, R143 ;  /* 0x000000ffff857224 */ /* 0x000fe400078e008f */
[----:B------:R-:W4:Y:S04]  /*21e90*/  LDL.LU.64 R142, [R1+0xbe0] ;  /* 0x000be000018e7983 */ /* 0x000f280000300a00 */
[----:B------:R1:W-:Y:S04]  /*21ea0*/  STL [R1+0x940], R0 ;  /* 0x0009400001007387 */ /* 0x0003e80000100800 */
[----:B------:R1:W-:Y:S02]  /*21eb0*/  STL [R1+0x94c], R144 ;  /* 0x00094c9001007387 */ /* 0x0003e40000100800 */
[----:B-1----:R-:W-:-:S02]  /*21ec0*/  IMAD.MOV.U32 R0, RZ, RZ, R145 ;  /* 0x000000ffff007224 */ /* 0x002fc400078e0091 */
[----:B------:R-:W4:Y:S04]  /*21ed0*/  LDL.LU.64 R144, [R1+0x9a0] ;  /* 0x0009a00001907983 */ /* 0x000f280000300a00 */
[----:B------:R1:W-:Y:S04]  /*21ee0*/  STL [R1+0x948], R0 ;  /* 0x0009480001007387 */ /* 0x0003e80000100800 */
[----:B------:R2:W-:Y:S01]  /*21ef0*/  STL [R1+0x954], R126 ;  /* 0x0009547e01007387 */ /* 0x0005e20000100800 */
[----:B-1----:R-:W-:-:S05]  /*21f00*/  MOV R0, R127 ;  /* 0x0000007f00007202 */ /* 0x002fca0000000f00 */
[----:B------:R1:W-:Y:S04]  /*21f10*/  STL [R1+0x950], R0 ;  /* 0x0009500001007387 */ /* 0x0003e80000100800 */
[----:B--2---:R2:W-:Y:S04]  /*21f20*/  STL [R1+0x95c], R134 ;  /* 0x00095c8601007387 */ /* 0x0045e80000100800 */
[----:B------:R-:W4:Y:S01]  /*21f30*/  LDL.LU.64 R126, [R1+0xcf8] ;  /* 0x000cf800017e7983 */ /* 0x000f220000300a00 */
[----:B-1----:R-:W-:-:S05]  /*21f40*/  IMAD.MOV.U32 R0, RZ, RZ, R135 ;  /* 0x000000ffff007224 */ /* 0x002fca00078e0087 */
[----:B------:R1:W-:Y:S04]  /*21f50*/  STL [R1+0x958], R0 ;  /* 0x0009580001007387 */ /* 0x0003e80000100800 */
[----:B------:R3:W-:Y:S04]  /*21f60*/  STL [R1+0x964], R150 ;  /* 0x0009649601007387 */ /* 0x0007e80000100800 */
[----:B--2---:R-:W2:Y:S01]  /*21f70*/  LDL.LU.64 R134, [R1+0xbf8] ;  /* 0x000bf80001867983 */ /* 0x004ea20000300a00 */
[----:B-1----:R-:W-:-:S03]  /*21f80*/  IMAD.MOV.U32 R0, RZ, RZ, R151 ;  /* 0x000000ffff007224 */ /* 0x002fc600078e0097 */
[----:B------:R-:W-:Y:S04]  /*21f90*/  STL [R1+0x96c], R122 ;  /* 0x00096c7a01007387 */ /* 0x000fe80000100800 */
[----:B------:R1:W-:Y:S04]  /*21fa0*/  STL [R1+0x960], R0 ;  /* 0x0009600001007387 */ /* 0x0003e80000100800 */
[----:B---3--:R-:W3:Y:S01]  /*21fb0*/  LDL.LU.64 R150, [R1+0x9c0] ;  /* 0x0009c00001967983 */ /* 0x008ee20000300a00 */
[----:B-1----:R-:W-:-:S03]  /*21fc0*/  MOV R0, R123 ;  /* 0x0000007b00007202 */ /* 0x002fc60000000f00 */
[----:B------:R-:W-:Y:S04]  /*21fd0*/  STL [R1+0x974], R128 ;  /* 0x0009748001007387 */ /* 0x000fe80000100800 */
[----:B------:R1:W-:Y:S02]  /*21fe0*/  STL [R1+0x968], R0 ;  /* 0x0009680001007387 */ /* 0x0003e40000100800 */
[----:B-1----:R-:W-:Y:S02]  /*21ff0*/  IMAD.MOV.U32 R0, RZ, RZ, R129 ;  /* 0x000000ffff007224 */ /* 0x002fe400078e0081 */
[----:B----4-:R1:W-:Y:S04]  /*22000*/  STL [R1+0x97c], R138 ;  /* 0x00097c8a01007387 */ /* 0x0103e80000100800 */
[----:B------:R4:W-:Y:S04]  /*22010*/  STL [R1+0x970], R0 ;  /* 0x0009700001007387 */ /* 0x0009e80000100800 */
[----:B------:R-:W3:Y:S01]  /*22020*/  LDL.LU.64 R128, [R1+0xd08] ;  /* 0x000d080001807983 */ /* 0x000ee20000300a00 */
[----:B-1----:R-:W-:Y:S01]  /*22030*/  MOV R138, R140 ;  /* 0x0000008c008a7202 */ /* 0x002fe20000000f00 */
[----:B----4-:R-:W-:-:S02]  /*22040*/  IMAD.MOV.U32 R0, RZ, RZ, R139 ;  /* 0x000000ffff007224 */ /* 0x010fc400078e008b */
[----:B------:R-:W-:Y:S02]  /*22050*/  IMAD.MOV.U32 R139, RZ, RZ, R141 ;  /* 0x000000ffff8b7224 */ /* 0x000fe400078e008d */
[----:B------:R-:W4:Y:S04]  /*22060*/  LDL.LU.64 R140, [R1+0xc18] ;  /* 0x000c1800018c7983 */ /* 0x000f280000300a00 */
[----:B------:R1:W-:Y:S04]  /*22070*/  STL [R1+0x978], R0 ;  /* 0x0009780001007387 */ /* 0x0003e80000100800 */
[----:B------:R1:W-:Y:S02]  /*22080*/  STL [R1+0x984], R130 ;  /* 0x0009848201007387 */ /* 0x0003e40000100800 */
[----:B-1----:R-:W-:-:S02]  /*22090*/  IMAD.MOV.U32 R0, RZ, RZ, R131 ;  /* 0x000000ffff007224 */ /* 0x002fc400078e0083 */
[----:B------:R-:W4:Y:S04]  /*220a0*/  LDL.LU.64 R130, [R1+0x9e0] ;  /* 0x0009e00001827983 */ /* 0x000f280000300a00 */
[----:B------:R1:W-:Y:S02]  /*220b0*/  STL [R1+0x980], R0 ;  /* 0x0009800001007387 */ /* 0x0003e40000100800 */
[----:B-1----:R-:W-:Y:S02]  /*220c0*/  MOV R0, R125 ;  /* 0x0000007d00007202 */ /* 0x002fe40000000f00 */
[----:B------:R-:W-:Y:S04]  /*220d0*/  STL [R1+0x98c], R124 ;  /* 0x00098c7c01007387 */ /* 0x000fe80000100800 */
[----:B------:R1:W-:Y:S04]  /*220e0*/  STL [R1+0x988], R0 ;  /* 0x0009880001007387 */ /* 0x0003e80000100800 */
[----:B------:R1:W-:Y:S02]  /*220f0*/  STL [R1+0x994], R142 ;  /* 0x0009948e01007387 */ /* 0x0003e40000100800 */
[----:B-1----:R-:W-:-:S02]  /*22100*/  IMAD.MOV.U32 R0, RZ, RZ, R143 ;  /* 0x000000ffff007224 */ /* 0x002fc400078e008f */
[----:B------:R-:W4:Y:S04]  /*22110*/  LDL.LU.64 R142, [R1+0xd18] ;  /* 0x000d1800018e7983 */ /* 0x000f280000300a00 */
[----:B------:R1:W-:Y:S04]  /*22120*/  STL [R1+0x990], R0 ;  /* 0x0009900001007387 */ /* 0x0003e80000100800 */
[----:B------:R1:W-:Y:S02]  /*22130*/  STL [R1+0x99c], R144 ;  /* 0x00099c9001007387 */ /* 0x0003e40000100800 */
[----:B-1----:R-:W-:-:S02]  /*22140*/  IMAD.MOV.U32 R0, RZ, RZ, R145 ;  /* 0x000000ffff007224 */ /* 0x002fc400078e0091 */
[----:B------:R-:W4:Y:S04]  /*22150*/  LDL.LU.64 R144, [R1+0xc30] ;  /* 0x000c300001907983 */ /* 0x000f280000300a00 */
[----:B------:R1:W-:Y:S04]  /*22160*/  STL [R1+0x998], R0 ;  /* 0x0009980001007387 */ /* 0x0003e80000100800 */
[----:B------:R1:W-:Y:S02]  /*22170*/  STL [R1+0x9a4], R146 ;  /* 0x0009a49201007387 */ /* 0x0003e40000100800 */
[----:B-1----:R-:W-:-:S02]  /*22180*/  MOV R0, R147 ;  /* 0x0000009300007202 */ /* 0x002fc40000000f00 */
[----:B------:R-:W4:Y:S04]  /*22190*/  LDL.LU.64 R146, [R1+0xa00] ;  /* 0x000a000001927983 */ /* 0x000f280000300a00 */
[----:B------:R1:W-:Y:S04]  /*221a0*/  STL [R1+0x9a0], R0 ;  /* 0x0009a00001007387 */ /* 0x0003e80000100800 */
[----:B------:R-:W-:Y:S01]  /*221b0*/  STL [R1+0x9ac], R126 ;  /* 0x0009ac7e01007387 */ /* 0x000fe20000100800 */
[----:B-1----:R-:W-:-:S05]  /*221c0*/  IMAD.MOV.U32 R0, RZ, RZ, R127 ;  /* 0x000000ffff007224 */ /* 0x002fca00078e007f */
[----:B------:R1:W-:Y:S04]  /*221d0*/  STL [R1+0x9a8], R0 ;  /* 0x0009a80001007387 */ /* 0x0003e80000100800 */
[----:B--2---:R2:W-:Y:S01]  /*221e0*/  STL [R1+0x9b4], R134 ;  /* 0x0009b48601007387 */ /* 0x0045e20000100800 */
[----:B-1----:R-:W-:-:S03]  /*221f0*/  IMAD.MOV.U32 R0, RZ, RZ, R135 ;  /* 0x000000ffff007224 */ /* 0x002fc600078e0087 */
[----:B--2---:R-:W2:Y:S04]  /*22200*/  LDL.LU.64 R134, [R1+0xd28] ;  /* 0x000d280001867983 */ /* 0x004ea80000300a00 */
[----:B------:R1:W-:Y:S04]  /*22210*/  STL [R1+0x9b0], R0 ;  /* 0x0009b00001007387 */ /* 0x0003e80000100800 */
[----:B---3--:R3:W-:Y:S01]  /*22220*/  STL [R1+0x9bc], R150 ;  /* 0x0009bc9601007387 */ /* 0x0087e20000100800 */
[----:B-1----:R-:W-:-:S03]  /*22230*/  MOV R0, R151 ;  /* 0x0000009700007202 */ /* 0x002fc60000000f00 */
[----:B---3--:R-:W3:Y:S04]  /*22240*/  LDL.LU.64 R150, [R1+0xc58] ;  /* 0x000c580001967983 */ /* 0x008ee80000300a00 */
[----:B------:R1:W-:Y:S04]  /*22250*/  STL [R1+0x9b8], R0 ;  /* 0x0009b80001007387 */ /* 0x0003e80000100800 */
[----:B------:R1:W-:Y:S02]  /*22260*/  STL [R1+0x9c4], R136 ;  /* 0x0009c48801007387 */ /* 0x0003e40000100800 */
[----:B-1----:R-:W-:-:S02]  /*22270*/  IMAD.MOV.U32 R0, RZ, RZ, R137 ;  /* 0x000000ffff007224 */ /* 0x002fc400078e0089 */
[----:B------:R-:W3:Y:S04]  /*22280*/  LDL.LU.64 R136, [R1+0xa20] ;  /* 0x000a200001887983 */ /* 0x000ee80000300a00 */
[----:B------:R1:W-:Y:S04]  /*22290*/  STL [R1+0x9c0], R0 ;  /* 0x0009c00001007387 */ /* 0x0003e80000100800 */
[----:B------:R-:W-:Y:S01]  /*222a0*/  STL [R1+0x9cc], R128 ;  /* 0x0009cc8001007387 */ /* 0x000fe20000100800 */
[----:B-1----:R-:W-:-:S05]  /*222b0*/  IMAD.MOV.U32 R0, RZ, RZ, R129 ;  /* 0x000000ffff007224 */ /* 0x002fca00078e0081 */
[----:B------:R1:W-:Y:S04]  /*222c0*/  STL [R1+0x9c8], R0 ;  /* 0x0009c80001007387 */ /* 0x0003e80000100800 */
[----:B----4-:R4:W-:Y:S01]  /*222d0*/  STL [R1+0x9d4], R140 ;  /* 0x0009d48c01007387 */ /* 0x0109e20000100800 */
[----:B-1----:R-:W-:-:S03]  /*222e0*/  MOV R0, R141 ;  /* 0x0000008d00007202 */ /* 0x002fc60000000f00 */
[----:B----4-:R-:W4:Y:S04]  /*222f0*/  LDL.LU.64 R140, [R1+0xd38] ;  /* 0x000d3800018c7983 */ /* 0x010f280000300a00 */
        /* <DEDUP_REMOVED lines=25> */
[----:B--2---:R2:W-:Y:S01]  /*22490*/  STL [R1+0xa0c], R134 ;  /* 0x000a0c8601007387 */ /* 0x0045e20000100800 */
[----:B-1----:R-:W-:-:S03]  /*224a0*/  IMAD.MOV.U32 R0, RZ, RZ, R135 ;  /* 0x000000ffff007224 */ /* 0x002fc600078e0087 */
[----:B--2---:R-:W2:Y:S04]  /*224b0*/  LDL.LU.64 R134, [R1+0xa68] ;  /* 0x000a680001867983 */ /* 0x004ea80000300a00 */
[----:B------:R1:W-:Y:S04]  /*224c0*/  STL [R1+0xa08], R0 ;  /* 0x000a080001007387 */ /* 0x0003e80000100800 */
[----:B---3--:R3:W-:Y:S01]  /*224d0*/  STL [R1+0xa14], R150 ;  /* 0x000a149601007387 */ /* 0x0087e20000100800 */
[----:B-1----:R-:W-:-:S03]  /*224e0*/  IMAD.MOV.U32 R0, RZ, RZ, R151 ;  /* 0x000000ffff007224 */ /* 0x002fc600078e0097 */
[----:B---3--:R-:W3:Y:S04]  /*224f0*/  LDL.LU.64 R150, [R1+0xd58] ;  /* 0x000d580001967983 */ /* 0x008ee80000300a00 */
[----:B------:R1:W-:Y:S04]  /*22500*/  STL [R1+0xa10], R0 ;  /* 0x000a100001007387 */ /* 0x0003e80000100800 */
[----:B------:R1:W-:Y:S02]  /*22510*/  STL [R1+0xa1c], R136 ;  /* 0x000a1c8801007387 */ /* 0x0003e40000100800 */
[----:B-1----:R-:W-:-:S02]  /*22520*/  MOV R0, R137 ;  /* 0x0000008900007202 */ /* 0x002fc40000000f00 */
[----:B------:R-:W3:Y:S04]  /*22530*/  LDL.LU.64 R136, [R1+0xc98] ;  /* 0x000c980001887983 */ /* 0x000ee80000300a00 */
[----:B------:R1:W-:Y:S04]  /*22540*/  STL [R1+0xa18], R0 ;  /* 0x000a180001007387 */ /* 0x0003e80000100800 */
[----:B------:R1:W-:Y:S02]  /*22550*/  STL [R1+0xa24], R138 ;  /* 0x000a248a01007387 */ /* 0x0003e40000100800 */
[----:B-1----:R-:W-:-:S02]  /*22560*/  IMAD.MOV.U32 R0, RZ, RZ, R139 ;  /* 0x000000ffff007224 */ /* 0x002fc400078e008b */
[----:B------:R-:W3:Y:S04]  /*22570*/  LDL.LU.64 R138, [R1+0xb00] ;  /* 0x000b0000018a7983 */ /* 0x000ee80000300a00 */
[----:B------:R1:W-:Y:S04]  /*22580*/  STL [R1+0xa20], R0 ;  /* 0x000a200001007387 */ /* 0x0003e80000100800 */
[----:B----4-:R4:W-:Y:S01]  /*22590*/  STL [R1+0xa2c], R140 ;  /* 0x000a2c8c01007387 */ /* 0x0109e20000100800 */
[----:B-1----:R-:W-:-:S03]  /*225a0*/  IMAD.MOV.U32 R0, RZ, RZ, R141 ;  /* 0x000000ffff007224 */ /* 0x002fc600078e008d */
[----:B----4-:R-:W4:Y:S04]  /*225b0*/  LDL.LU.64 R140, [R1+0xa88] ;  /* 0x000a8800018c7983 */ /* 0x010f280000300a00 */
[----:B------:R1:W-:Y:S04]  /*225c0*/  STL [R1+0xa28], R0 ;  /* 0x000a280001007387 */ /* 0x0003e80000100800 */
[----:B------:R1:W-:Y:S02]  /*225d0*/  STL [R1+0xa34], R130 ;  /* 0x000a348201007387 */ /* 0x0003e40000100800 */
[----:B-1----:R-:W-:-:S02]  /*225e0*/  MOV R0, R131 ;  /* 0x0000008300007202 */ /* 0x002fc40000000f00 */
[----:B------:R-:W4:Y:S04]  /*225f0*/  LDL.LU.64 R130, [R1+0xd68] ;  /* 0x000d680001827983 */ /* 0x000f280000300a00 */
[----:B------:R1:W-:Y:S04]  /*22600*/  STL [R1+0xa30], R0 ;  /* 0x000a300001007387 */ /* 0x0003e80000100800 */
[----:B------:R-:W-:Y:S04]  /*22610*/  STL [R1+0xa3c], R132 ;  /* 0x000a3c8401007387 */ /* 0x000fe80000100800 */
[----:B------:R-:W4:Y:S01]  /*22620*/  LDL.LU.64 R128, [R1+0xcb0] ;  /* 0x000cb00001807983 */ /* 0x000f220000300a00 */
[----:B-1----:R-:W-:-:S05]  /*22630*/  IMAD.MOV.U32 R0, RZ, RZ, R133 ;  /* 0x000000ffff007224 */ /* 0x002fca00078e0085 */
[----:B------:R1:W-:Y:S04]  /*22640*/  STL [R1+0xa38], R0 ;  /* 0x000a380001007387 */ /* 0x0003e80000100800 */
[----:B------:R1:W-:Y:S02]  /*22650*/  STL [R1+0xa44], R142 ;  /* 0x000a448e01007387 */ /* 0x0003e40000100800 */
[----:B-1----:R-:W-:Y:S02]  /*22660*/  IMAD.MOV.U32 R0, RZ, RZ, R143 ;  /* 0x000000ffff007224 */ /* 0x002fe400078e008f */
        /* <DEDUP_REMOVED lines=14> */
[----:B--2---:R-:W-:Y:S04]  /*22750*/  STL [R1+0xa64], R134 ;  /* 0x000a648601007387 */ /* 0x004fe80000100800 */
[----:B------:R-:W2:Y:S01]  /*22760*/  LDL.LU.64 R132, [R1+0xbb8] ;  /* 0x000bb80001847983 */ /* 0x000ea20000300a00 */
[----:B-1----:R-:W-:-:S05]  /*22770*/  MOV R0, R135 ;  /* 0x0000008700007202 */ /* 0x002fca0000000f00 */
[----:B------:R3:W-:Y:S02]  /*22780*/  STL [R1+0xa60], R0 ;  /* 0x000a600001007387 */ /* 0x0007e40000100800 */
[----:B---3--:R-:W-:Y:S02]  /*22790*/  IMAD.MOV.U32 R0, RZ, RZ, R151 ;  /* 0x000000ffff007224 */ /* 0x008fe400078e0097 */
[----:B------:R1:W-:Y:S04]  /*227a0*/  STL [R1+0xa6c], R150 ;  /* 0x000a6c9601007387 */ /* 0x0003e80000100800 */
[----:B-1----:R-:W3:Y:S04]  /*227b0*/  LDL.LU.64 R150, [R1+0xac8] ;  /* 0x000ac80001967983 */ /* 0x002ee80000300a00 */
[----:B------:R1:W-:Y:S04]  /*227c0*/  STL [R1+0xa68], R0 ;  /* 0x000a680001007387 */ /* 0x0003e80000100800 */
[----:B------:R1:W-:Y:S04]  /*227d0*/  STL [R1+0xa74], R136 ;  /* 0x000a748801007387 */ /* 0x0003e80000100800 */
[----:B------:R-:W3:Y:S01]  /*227e0*/  LDL.LU.64 R134, [R1+0xd88] ;  /* 0x000d880001867983 */ /* 0x000ee20000300a00 */
[----:B-1----:R-:W-:-:S03]  /*227f0*/  IMAD.MOV.U32 R0, RZ, RZ, R137 ;  /* 0x000000ffff007224 */ /* 0x002fc600078e0089 */
[----:B------:R-:W-:Y:S04]  /*22800*/  STL [R1+0xa7c], R138 ;  /* 0x000a7c8a01007387 */ /* 0x000fe80000100800 */
[----:B------:R1:W-:Y:S04]  /*22810*/  STL [R1+0xa70], R0 ;  /* 0x000a700001007387 */ /* 0x0003e80000100800 */
[----:B------:R-:W3:Y:S01]  /*22820*/  LDL.LU.64 R136, [R1+0xcd8] ;  /* 0x000cd80001887983 */ /* 0x000ee20000300a00 */
[----:B-1----:R-:W-:-:S03]  /*22830*/  MOV R0, R139 ;  /* 0x0000008b00007202 */ /* 0x002fc60000000f00 */
[----:B----4-:R-:W-:Y:S04]  /*22840*/  STL [R1+0xa84], R140 ;  /* 0x000a848c01007387 */ /* 0x010fe80000100800 */
[----:B------:R1:W-:Y:S04]  /*22850*/  STL [R1+0xa78], R0 ;  /* 0x000a780001007387 */ /* 0x0003e80000100800 */
[----:B------:R-:W4:Y:S01]  /*22860*/  LDL.LU.64 R138, [R1+0xbd0] ;  /* 0x000bd000018a7983 */ /* 0x000f220000300a00 */
[----:B-1----:R-:W-:-:S03]  /*22870*/  IMAD.MOV.U32 R0, RZ, RZ, R141 ;  /* 0x000000ffff007224 */ /* 0x002fc600078e008d */
[----:B------:R-:W-:Y:S04]  /*22880*/  STL [R1+0xa8c], R130 ;  /* 0x000a8c8201007387 */ /* 0x000fe80000100800 */
[----:B------:R1:W-:Y:S04]  /*22890*/  STL [R1+0xa80], R0 ;  /* 0x000a800001007387 */ /* 0x0003e80000100800 */
[----:B------:R-:W4:Y:S01]  /*228a0*/  LDL.LU.64 R140, [R1+0xae8] ;  /* 0x000ae800018c7983 */ /* 0x000f220000300a00 */
[----:B-1----:R-:W-:-:S03]  /*228b0*/  IMAD.MOV.U32 R0, RZ, RZ, R131 ;  /* 0x000000ffff007224 */ /* 0x002fc600078e0083 */
[----:B------:R-:W-:Y:S04]  /*228c0*/  STL [R1+0xa94], R128 ;  /* 0x000a948001007387 */ /* 0x000fe80000100800 */
[----:B------:R1:W-:Y:S04]  /*228d0*/  STL [R1+0xa88], R0 ;  /* 0x000a880001007387 */ /* 0x0003e80000100800 */
[----:B------:R-:W4:Y:S01]  /*228e0*/  LDL.LU.64 R130, [R1+0xd98] ;  /* 0x000d980001827983 */ /* 0x000f220000300a00 */
[----:B-1----:R-:W-:-:S03]  /*228f0*/  MOV R0, R129 ;  /* 0x0000008100007202 */ /* 0x002fc60000000f00 */
[----:B------:R-:W-:Y:S04]  /*22900*/  STL [R1+0xa9c], R142 ;  /* 0x000a9c8e01007387 */ /* 0x000fe80000100800 */
[----:B------:R1:W-:Y:S02]  /*22910*/  STL [R1+0xa90], R0 ;  /* 0x000a900001007387 */ /* 0x0003e40000100800 */
[----:B-1----:R-:W-:Y:S02]  /*22920*/  IMAD.MOV.U32 R0, RZ, RZ, R143 ;  /* 0x000000ffff007224 */ /* 0x002fe400078e008f */
        /* <DEDUP_REMOVED lines=10> */
[----:B------:R2:W-:Y:S01]  /*229d0*/  STL [R1+0xab4], R148 ;  /* 0x000ab49401007387 */ /* 0x0005e20000100800 */
[----:B-1----:R-:W-:-:S03]  /*229e0*/  IMAD.MOV.U32 R0, RZ, RZ, R149 ;  /* 0x000000ffff007224 */ /* 0x002fc600078e0095 */
[----:B--2---:R-:W2:Y:S04]  /*229f0*/  LDL.LU.64 R148, [R1+0xda0] ;  /* 0x000da00001947983 */ /* 0x004ea80000300a00 */
[----:B------:R1:W-:Y:S04]  /*22a00*/  STL [R1+0xab0], R0 ;  /* 0x000ab00001007387 */ /* 0x0003e80000100800 */
[----:B------:R1:W-:Y:S02]  /*22a10*/  STL [R1+0xabc], R132 ;  /* 0x000abc8401007387 */ /* 0x0003e40000100800 */
[----:B-1----:R-:W-:-:S02]  /*22a20*/  IMAD.MOV.U32 R0, RZ, RZ, R133 ;  /* 0x000000ffff007224 */ /* 0x002fc400078e0085 */
[----:B------:R-:W2:Y:S04]  /*22a30*/  LDL.LU.64 R132, [R1+0xd00] ;  /* 0x000d000001847983 */ /* 0x000ea80000300a00 */
[----:B------:R1:W-:Y:S04]  /*22a40*/  STL [R1+0xab8], R0 ;  /* 0x000ab80001007387 */ /* 0x0003e80000100800 */
[----:B---3--:R3:W-:Y:S01]  /*22a50*/  STL [R1+0xac4], R150 ;  /* 0x000ac49601007387 */ /* 0x0087e20000100800 */
[----:B-1----:R-:W-:-:S03]  /*22a60*/  MOV R0, R151 ;  /* 0x0000009700007202 */ /* 0x002fc60000000f00 */
[----:B------:R-:W-:Y:S04]  /*22a70*/  STL [R1+0xacc], R134 ;  /* 0x000acc8601007387 */ /* 0x000fe80000100800 */
[----:B------:R1:W-:Y:S04]  /*22a80*/  STL [R1+0xac0], R0 ;  /* 0x000ac00001007387 */ /* 0x0003e80000100800 */
[----:B---3--:R-:W3:Y:S01]  /*22a90*/  LDL.LU.64 R150, [R1+0xc10] ;  /* 0x000c100001967983 */ /* 0x008ee20000300a00 */
[----:B-1----:R-:W-:-:S03]  /*22aa0*/  IMAD.MOV.U32 R0, RZ, RZ, R135 ;  /* 0x000000ffff007224 */ /* 0x002fc600078e0087 */
[----:B------:R-:W-:Y:S04]  /*22ab0*/  STL [R1+0xad4], R136 ;  /* 0x000ad48801007387 */ /* 0x000fe80000100800 */
[----:B------:R1:W-:Y:S04]  /*22ac0*/  STL [R1+0xac8], R0 ;  /* 0x000ac80001007387 */ /* 0x0003e80000100800 */
[----:B------:R-:W3:Y:S01]  /*22ad0*/  LDL.LU.64 R134, [R1+0xb28] ;  /* 0x000b280001867983 */ /* 0x000ee20000300a00 */
        /* <DEDUP_REMOVED lines=9> */
[----:B------:R-:W-:Y:S04]  /*22b70*/  STL [R1+0xaec], R130 ;  /* 0x000aec8201007387 */ /* 0x000fe80000100800 */
[----:B------:R1:W-:Y:S04]  /*22b80*/  STL [R1+0xae0], R0 ;  /* 0x000ae00001007387 */ /* 0x0003e80000100800 */
[----:B------:R-:W4:Y:S04]  /*22b90*/  LDL.LU.64 R140, [R1+0xc20] ;  /* 0x000c2000018c7983 */ /* 0x000f280000300a00 */
[----:B------:R-:W4:Y:S01]  /*22ba0*/  LDL.LU.64 R128, [R1+0xb48] ;  /* 0x000b480001807983 */ /* 0x000f220000300a00 */
[----:B-1----:R-:W-:-:S05]  /*22bb0*/  IMAD.MOV.U32 R0, RZ, RZ, R131 ;  /* 0x000000ffff007224 */ /* 0x002fca00078e0083 */
[----:B------:R1:W-:Y:S04]  /*22bc0*/  STL [R1+0xae8], R0 ;  /* 0x000ae80001007387 */ /* 0x0003e80000100800 */
[----:B------:R1:W-:Y:S02]  /*22bd0*/  STL [R1+0xaf4], R142 ;  /* 0x000af48e01007387 */ /* 0x0003e40000100800 */
[----:B-1----:R-:W-:Y:S02]  /*22be0*/  MOV R0, R143 ;  /* 0x0000008f00007202 */ /* 0x002fe40000000f00 */
[----:B------:R-:W4:Y:S04]  /*22bf0*/  LDL.LU.64 R142, [R1+0xdb0] ;  /* 0x000db000018e7983 */ /* 0x000f280000300a00 */
[----:B------:R1:W-:Y:S04]  /*22c00*/  STL [R1+0xaf0], R0 ;  /* 0x000af00001007387 */ /* 0x0003e80000100800 */
[----:B------:R1:W-:Y:S02]  /*22c10*/  STL [R1+0xafc], R144 ;  /* 0x000afc9001007387 */ /* 0x0003e40000100800 */
[----:B-1----:R-:W-:-:S02]  /*22c20*/  IMAD.MOV.U32 R0, RZ, RZ, R145 ;  /* 0x000000ffff007224 */ /* 0x002fc400078e0091 */
[----:B------:R-:W4:Y:S04]  /*22c30*/  LDL.LU.64 R144, [R1+0xd20] ;  /* 0x000d200001907983 */ /* 0x000f280000300a00 */
[----:B------:R1:W-:Y:S04]  /*22c40*/  STL [R1+0xaf8], R0 ;  /* 0x000af80001007387 */ /* 0x0003e80000100800 */
[----:B------:R2:W-:Y:S04]  /*22c50*/  STL [R1+0xb04], R146 ;  /* 0x000b049201007387 */ /* 0x0005e80000100800 */
[----:B------:R-:W4:Y:S01]  /*22c60*/  LDL.LU.64 R130, [R1+0xc40] ;  /* 0x000c400001827983 */ /* 0x000f220000300a00 */
[----:B-1----:R-:W-:-:S03]  /*22c70*/  IMAD.MOV.U32 R0, RZ, RZ, R147 ;  /* 0x000000ffff007224 */ /* 0x002fc600078e0093 */
[----:B--2---:R-:W-:Y:S04]  /*22c80*/  STL [R1+0xb0c], R148 ;  /* 0x000b0c9401007387 */ /* 0x004fe80000100800 */
[----:B------:R1:W-:Y:S04]  /*22c90*/  STL [R1+0xb00], R0 ;  /* 0x000b000001007387 */ /* 0x0003e80000100800 */
[----:B------:R-:W2:Y:S01]  /*22ca0*/  LDL.LU.64 R146, [R1+0xb68] ;  /* 0x000b680001927983 */ /* 0x000ea20000300a00 */
[----:B-1----:R-:W-:-:S03]  /*22cb0*/  MOV R0, R149 ;  /* 0x0000009500007202 */ /* 0x002fc60000000f00 */
[----:B------:R-:W-:Y:S04]  /*22cc0*/  STL [R1+0xb14], R132 ;  /* 0x000b148401007387 */ /* 0x000fe80000100800 */
[----:B------:R1:W-:Y:S04]  /*22cd0*/  STL [R1+0xb08], R0 ;  /* 0x000b080001007387 */ /* 0x0003e80000100800 */
[----:B------:R-:W2:Y:S01]  /*22ce0*/  LDL.LU.64 R148, [R1+0xdb8] ;  /* 0x000db80001947983 */ /* 0x000ea20000300a00 */
[----:B-1----:R-:W-:-:S03]  /*22cf0*/  IMAD.MOV.U32 R0, RZ, RZ, R133 ;  /* 0x000000ffff007224 */ /* 0x002fc600078e0085 */
[----:B------:R-:W2:Y:S04]  /*22d00*/  LDL.LU.64 R132, [R1+0xd30] ;  /* 0x000d300001847983 */ /* 0x000ea80000300a00 */
        /* <DEDUP_REMOVED lines=9> */
[----:B----4-:R4:W-:Y:S01]  /*22da0*/  STL [R1+0xb2c], R136 ;  /* 0x000b2c8801007387 */ /* 0x0109e20000100800 */
[----:B-1----:R-:W-:-:S03]  /*22db0*/  IMAD.MOV.U32 R0, RZ, RZ, R137 ;  /* 0x000000ffff007224 */ /* 0x002fc600078e0089 */
[----:B----4-:R-:W4:Y:S04]  /*22dc0*/  LDL.LU.64 R136, [R1+0xdc0] ;  /* 0x000dc00001887983 */ /* 0x010f280000300a00 */
[----:B------:R1:W-:Y:S04]  /*22dd0*/  STL [R1+0xb28], R0 ;  /* 0x000b280001007387 */ /* 0x0003e80000100800 */
[----:B------:R1:W-:Y:S02]  /*22de0*/  STL [R1+0xb34], R138 ;  /* 0x000b348a01007387 */ /* 0x0003e40000100800 */
[----:B-1----:R-:W-:-:S02]  /*22df0*/  IMAD.MOV.U32 R0, RZ, RZ, R139 ;  /* 0x000000ffff007224 */ /* 0x002fc400078e008b */
[----:B------:R-:W4:Y:S04]  /*22e00*/  LDL.LU.64 R138, [R1+0xd40] ;  /* 0x000d4000018a7983 */ /* 0x000f280000300a00 */
[----:B------:R1:W-:Y:S04]  /*22e10*/  STL [R1+0xb30], R0 ;  /* 0x000b300001007387 */ /* 0x0003e80000100800 */
[----:B------:R1:W-:Y:S02]  /*22e20*/  STL [R1+0xb3c], R140 ;  /* 0x000b3c8c01007387 */ /* 0x0003e40000100800 */
[----:B-1----:R-:W-:-:S02]  /*22e30*/  MOV R0, R141 ;  /* 0x0000008d00007202 */ /* 0x002fc40000000f00 */
[----:B------:R-:W-:Y:S04]  /*22e40*/  STL [R1+0xb44], R128 ;  /* 0x000b448001007387 */ /* 0x000fe80000100800 */
[----:B------:R1:W-:Y:S04]  /*22e50*/  STL [R1+0xb38], R0 ;  /* 0x000b380001007387 */ /* 0x0003e80000100800 */
[----:B------:R-:W4:Y:S01]  /*22e60*/  LDL.LU.64 R140, [R1+0xc78] ;  /* 0x000c7800018c7983 */ /* 0x000f220000300a00 */
[----:B-1----:R-:W-:-:S03]  /*22e70*/  IMAD.MOV.U32 R0, RZ, RZ, R129 ;  /* 0x000000ffff007224 */ /* 0x002fc600078e0081 */
[----:B------:R-:W-:Y:S04]  /*22e80*/  STL [R1+0xb4c], R142 ;  /* 0x000b4c8e01007387 */ /* 0x000fe80000100800 */
[----:B------:R1:W-:Y:S02]  /*22e90*/  STL [R1+0xb40], R0 ;  /* 0x000b400001007387 */ /* 0x0003e40000100800 */
[----:B-1----:R-:W-:Y:S02]  /*22ea0*/  IMAD.MOV.U32 R0, RZ, RZ, R143 ;  /* 0x000000ffff007224 */ /* 0x002fe400078e008f */
        /* <DEDUP_REMOVED lines=8> */
[----:B--2---:R-:W-:Y:S04]  /*22f30*/  STL [R1+0xb64], R146 ;  /* 0x000b649201007387 */ /* 0x004fe80000100800 */
[----:B------:R1:W-:Y:S02]  /*22f40*/  STL [R1+0xb58], R0 ;  /* 0x000b580001007387 */ /* 0x0003e40000100800 */
[----:B-1----:R-:W-:Y:S02]  /*22f50*/  IMAD.MOV.U32 R0, RZ, RZ, R147 ;  /* 0x000000ffff007224 */ /* 0x002fe400078e0093 */
[----:B------:R-:W2:Y:S04]  /*22f60*/  LDL.LU.64 R146, [R1+0xd50] ;  /* 0x000d500001927983 */ /* 0x000ea80000300a00 */
[----:B------:R1:W-:Y:S04]  /*22f70*/  STL [R1+0xb60], R0 ;  /* 0x000b600001007387 */ /* 0x0003e80000100800 */
[----:B------:R1:W-:Y:S02]  /*22f80*/  STL [R1+0xb6c], R148 ;  /* 0x000b6c9401007387 */ /* 0x0003e40000100800 */
[----:B-1----:R-:W-:-:S02]  /*22f90*/  MOV R0, R149 ;  /* 0x0000009500007202 */ /* 0x002fc40000000f00 */
[----:B------:R-:W-:Y:S04]  /*22fa0*/  STL [R1+0xb74], R132 ;  /* 0x000b748401007387 */ /* 0x000fe80000100800 */
[----:B------:R1:W-:Y:S04]  /*22fb0*/  STL [R1+0xb68], R0 ;  /* 0x000b680001007387 */ /* 0x0003e80000100800 */
[----:B------:R-:W2:Y:S01]  /*22fc0*/  LDL.LU.64 R148, [R1+0xc90] ;  /* 0x000c900001947983 */ /* 0x000ea20000300a00 */
[----:B-1----:R-:W-:-:S03]  /*22fd0*/  IMAD.MOV.U32 R0, RZ, RZ, R133 ;  /* 0x000000ffff007224 */ /* 0x002fc600078e0085 */
[----:B---3--:R-:W-:Y:S04]  /*22fe0*/  STL [R1+0xb7c], R150 ;  /* 0x000b7c9601007387 */ /* 0x008fe80000100800 */
[----:B------:R1:W-:Y:S02]  /*22ff0*/  STL [R1+0xb70], R0 ;  /* 0x000b700001007387 */ /* 0x0003e40000100800 */
[----:B-1----:R-:W-:Y:S02]  /*23000*/  IMAD.MOV.U32 R0, RZ, RZ, R151 ;  /* 0x000000ffff007224 */ /* 0x002fe400078e0097 */
[----:B------:R-:W3:Y:S04]  /*23010*/  LDL.LU.64 R150, [R1+0xbc8] ;  /* 0x000bc80001967983 */ /* 0x000ee80000300a00 */
[----:B------:R1:W-:Y:S04]  /*23020*/  STL [R1+0xb78], R0 ;  /* 0x000b780001007387 */ /* 0x0003e80000100800 */
[----:B------:R-:W-:Y:S04]  /*23030*/  STL [R1+0xb84], R134 ;  /* 0x000b848601007387 */ /* 0x000fe80000100800 */
[----:B------:R-:W3:Y:S01]  /*23040*/  LDL.LU.64 R120, [R1+0xdd0] ;  /* 0x000dd00001787983 */ /* 0x000ee20000300a00 */
[----:B-1----:R-:W-:-:S05]  /*23050*/  MOV R0, R135 ;  /* 0x0000008700007202 */ /* 0x002fca0000000f00 */
[----:B------:R1:W-:Y:S04]  /*23060*/  STL [R1+0xb80], R0 ;  /* 0x000b800001007387 */ /* 0x0003e80000100800 */
[----:B----4-:R-:W-:Y:S01]  /*23070*/  STL [R1+0xb8c], R136 ;  /* 0x000b8c8801007387 */ /* 0x010fe20000100800 */
[----:B-1----:R-:W-:-:S03]  /*23080*/  IMAD.MOV.U32 R0, RZ, RZ, R137 ;  /* 0x000000ffff007224 */ /* 0x002fc600078e0089 */
[----:B------:R-:W4:Y:S04]  /*23090*/  LDL.LU.64 R122, [R1+0xd60] ;  /* 0x000d6000017a7983 */ /* 0x000f280000300a00 */
[----:B------:R1:W-:Y:S04]  /*230a0*/  STL [R1+0xb88], R0 ;  /* 0x000b880001007387 */ /* 0x0003e80000100800 */
[----:B------:R-:W-:Y:S04]  /*230b0*/  STL [R1+0xb94], R138 ;  /* 0x000b948a01007387 */ /* 0x000fe80000100800 */
[----:B------:R-:W4:Y:S01]  /*230c0*/  LDL.LU.64 R124, [R1+0xca0] ;  /* 0x000ca000017c7983 */ /* 0x000f220000300a00 */
[----:B-1----:R-:W-:-:S03]  /*230d0*/  IMAD.MOV.U32 R0, RZ, RZ, R139 ;  /* 0x000000ffff007224 */ /* 0x002fc600078e008b */
[----:B------:R-:W4:Y:S04]  /*230e0*/  LDL.LU.64 R126, [R1+0xbe8] ;  /* 0x000be800017e7983 */ /* 0x000f280000300a00 */
[----:B------:R1:W-:Y:S04]  /*230f0*/  STL [R1+0xb90], R0 ;  /* 0x000b900001007387 */ /* 0x0003e80000100800 */
[----:B------:R-:W-:Y:S04]  /*23100*/  STL [R1+0xb9c], R140 ;  /* 0x000b9c8c01007387 */ /* 0x000fe80000100800 */
[----:B------:R-:W4:Y:S01]  /*23110*/  LDL.LU.64 R128, [R1+0xdd8] ;  /* 0x000dd80001807983 */ /* 0x000f220000300a00 */
[----:B-1----:R-:W-:-:S03]  /*23120*/  MOV R0, R141 ;  /* 0x0000008d00007202 */ /* 0x002fc60000000f00 */
        /* <DEDUP_REMOVED lines=12> */
[----:B--2---:R-:W-:Y:S04]  /*231f0*/  STL [R1+0xbb4], R146 ;  /* 0x000bb49201007387 */ /* 0x004fe80000100800 */
[----:B------:R-:W2:Y:S01]  /*23200*/  LDL.LU.64 R140, [R1+0xcd0] ;  /* 0x000cd000018c7983 */ /* 0x000ea20000300a00 */
[----:B-1----:R-:W-:-:S03]  /*23210*/  MOV R0, R147 ;  /* 0x0000009300007202 */ /* 0x002fc60000000f00 */
[----:B------:R-:W2:Y:S04]  /*23220*/  LDL.LU.64 R142, [R1+0xc28] ;  /* 0x000c2800018e7983 */ /* 0x000ea80000300a00 */
[----:B------:R1:W-:Y:S04]  /*23230*/  STL [R1+0xbb0], R0 ;  /* 0x000bb00001007387 */ /* 0x0003e80000100800 */
[----:B------:R-:W-:Y:S04]  /*23240*/  STL [R1+0xbbc], R148 ;  /* 0x000bbc9401007387 */ /* 0x000fe80000100800 */
[----:B------:R-:W2:Y:S01]  /*23250*/  LDL.LU.64 R144, [R1+0xde8] ;  /* 0x000de80001907983 */ /* 0x000ea20000300a00 */
[----:B-1----:R-:W-:-:S03]  /*23260*/  IMAD.MOV.U32 R0, RZ, RZ, R149 ;  /* 0x000000ffff007224 */ /* 0x002fc600078e0095 */
[----:B------:R-:W2:Y:S04]  /*23270*/  LDL.LU.64 R146, [R1+0xd90] ;  /* 0x000d900001927983 */ /* 0x000ea80000300a00 */
[----:B------:R3:W-:Y:S02]  /*23280*/  STL [R1+0xbb8], R0 ;  /* 0x000bb80001007387 */ /* 0x0007e40000100800 */
[----:B---3--:R-:W-:Y:S02]  /*23290*/  IMAD.MOV.U32 R0, RZ, RZ, R151 ;  /* 0x000000ffff007224 */ /* 0x008fe400078e0097 */
[----:B------:R1:W-:Y:S04]  /*232a0*/  STL [R1+0xbc4], R150 ;  /* 0x000bc49601007387 */ /* 0x0003e80000100800 */
[----:B------:R-:W3:Y:S04]  /*232b0*/  LDL.LU.64 R148, [R1+0xce0] ;  /* 0x000ce00001947983 */ /* 0x000ee80000300a00 */
[----:B------:R-:W-:Y:S04]  /*232c0*/  STL [R1+0xbcc], R120 ;  /* 0x000bcc7801007387 */ /* 0x000fe80000100800 */
[----:B------:R1:W-:Y:S04]  /*232d0*/  STL [R1+0xbc0], R0 ;  /* 0x000bc00001007387 */ /* 0x0003e80000100800 */
[----:B-1----:R-:W3:Y:S01]  /*232e0*/  LDL.LU.64 R150, [R1+0xc50] ;  /* 0x000c500001967983 */ /* 0x002ee20000300a00 */
[----:B------:R-:W-:-:S03]  /*232f0*/  MOV R0, R121 ;  /* 0x0000007900007202 */ /* 0x000fc60000000f00 */
[----:B----4-:R-:W-:Y:S04]  /*23300*/  STL [R1+0xbd4], R122 ;  /* 0x000bd47a01007387 */ /* 0x010fe80000100800 */
[----:B------:R1:W-:Y:S02]  /*23310*/  STL [R1+0xbc8], R0 ;  /* 0x000bc80001007387 */ /* 0x0003e40000100800 */
[----:B-1----:R-:W-:Y:S02]  /*23320*/  IMAD.MOV.U32 R0, RZ, RZ, R123 ;  /* 0x000000ffff007224 */ /* 0x002fe400078e007b */
[----:B------:R-:W-:Y:S04]  /*23330*/  STL [R1+0xbdc], R124 ;  /* 0x000bdc7c01007387 */ /* 0x000fe80000100800 */
[----:B------:R1:W-:Y:S04]  /*23340*/  STL [R1+0xbd0], R0 ;  /* 0x000bd00001007387 */ /* 0x0003e80000100800 */
[----:B------:R-:W-:Y:S01]  /*23350*/  STL [R1+0xbe4], R126 ;  /* 0x000be47e01007387 */ /* 0x000fe20000100800 */
[----:B-1----:R-:W-:-:S05]  /*23360*/  IMAD.MOV.U32 R0, RZ, RZ, R125 ;  /* 0x000000ffff007224 */ /* 0x002fca00078e007d */
[----:B------:R1:W-:Y:S04]  /*23370*/  STL [R1+0xbd8], R0 ;  /* 0x000bd80001007387 */ /* 0x0003e80000100800 */
[----:B------:R-:W-:Y:S01]  /*23380*/  STL [R1+0xbec], R128 ;  /* 0x000bec8001007387 */ /* 0x000fe20000100800 */
[----:B-1----:R-:W-:-:S05]  /*23390*/  MOV R0, R127 ;  /* 0x0000007f00007202 */ /* 0x002fca0000000f00 */
[----:B------:R1:W-:Y:S04]  /*233a0*/  STL [R1+0xbe0], R0 ;  /* 0x000be00001007387 */ /* 0x0003e80000100800 */
[----:B------:R-:W-:Y:S01]  /*233b0*/  STL [R1+0xbf4], R130 ;  /* 0x000bf48201007387 */ /* 0x000fe20000100800 */
[----:B-1----:R-:W-:-:S05]  /*233c0*/  IMAD.MOV.U32 R0, RZ, RZ, R129 ;  /* 0x000000ffff007224 */ /* 0x002fca00078e0081 */
[----:B------:R1:W-:Y:S02]  /*233d0*/  STL [R1+0xbe8], R0 ;  /* 0x000be80001007387 */ /* 0x0003e40000100800 */
[----:B-1----:R-:W-:Y:S02]  /*233e0*/  IMAD.MOV.U32 R0, RZ, RZ, R131 ;  /* 0x000000ffff007224 */ /* 0x002fe400078e0083 */
[----:B------:R-:W-:Y:S04]  /*233f0*/  STL [R1+0xbfc], R132 ;  /* 0x000bfc8401007387 */ /* 0x000fe80000100800 */
[----:B------:R1:W-:Y:S04]  /*23400*/  STL [R1+0xbf0], R0 ;  /* 0x000bf00001007387 */ /* 0x0003e80000100800 */
[----:B------:R-:W-:Y:S01]  /*23410*/  STL [R1+0xc04], R134 ;  /* 0x000c048601007387 */ /* 0x000fe20000100800 */
[----:B-1----:R-:W-:-:S05]  /*23420*/  MOV R0, R133 ;  /* 0x0000008500007202 */ /* 0x002fca0000000f00 */
[----:B------:R1:W-:Y:S04]  /*23430*/  STL [R1+0xbf8], R0 ;  /* 0x000bf80001007387 */ /* 0x0003e80000100800 */
[----:B------:R-:W-:Y:S01]  /*23440*/  STL [R1+0xc0c], R136 ;  /* 0x000c0c8801007387 */ /* 0x000fe20000100800 */
[----:B-1----:R-:W-:-:S05]  /*23450*/  IMAD.MOV.U32 R0, RZ, RZ, R135 ;  /* 0x000000ffff007224 */ /* 0x002fca00078e0087 */
[----:B------:R1:W-:Y:S04]  /*23460*/  STL [R1+0xc00], R0 ;  /* 0x000c000001007387 */ /* 0x0003e80000100800 */
[----:B------:R-:W-:Y:S01]  /*23470*/  STL [R1+0xc14], R138 ;  /* 0x000c148a01007387 */ /* 0x000fe20000100800 */
[----:B-1----:R-:W-:-:S05]  /*23480*/  IMAD.MOV.U32 R0, RZ, RZ, R137 ;  /* 0x000000ffff007224 */ /* 0x002fca00078e0089 */
[----:B------:R1:W-:Y:S02]  /*23490*/  STL [R1+0xc08], R0 ;  /* 0x000c080001007387 */ /* 0x0003e40000100800 */
[----:B-1----:R-:W-:Y:S02]  /*234a0*/  MOV R0, R139 ;  /* 0x0000008b00007202 */ /* 0x002fe40000000f00 */
[----:B--2---:R-:W-:Y:S04]  /*234b0*/  STL [R1+0xc1c], R140 ;  /* 0x000c1c8c01007387 */ /* 0x004fe80000100800 */
[----:B------:R1:W-:Y:S04]  /*234c0*/  STL [R1+0xc10], R0 ;  /* 0x000c100001007387 */ /* 0x0003e80000100800 */
[----:B------:R-:W-:Y:S01]  /*234d0*/  STL [R1+0xc24], R142 ;  /* 0x000c248e01007387 */ /* 0x000fe20000100800 */
[----:B-1----:R-:W-:-:S05]  /*234e0*/  IMAD.MOV.U32 R0, RZ, RZ, R141 ;  /* 0x000000ffff007224 */ /* 0x002fca00078e008d */
[----:B------:R1:W-:Y:S04]  /*234f0*/  STL [R1+0xc18], R0 ;  /* 0x000c180001007387 */ /* 0x0003e80000100800 */
[----:B------:R-:W-:Y:S01]  /*23500*/  STL [R1+0xc2c], R144 ;  /* 0x000c2c9001007387 */ /* 0x000fe20000100800 */
[----:B-1----:R-:W-:-:S05]  /*23510*/  IMAD.MOV.U32 R0, RZ, RZ, R143 ;  /* 0x000000ffff007224 */ /* 0x002fca00078e008f */
[----:B------:R1:W-:Y:S04]  /*23520*/  STL [R1+0xc20], R0 ;  /* 0x000c200001007387 */ /* 0x0003e80000100800 */
[----:B------:R-:W-:Y:S01]  /*23530*/  STL [R1+0xc34], R146 ;  /* 0x000c349201007387 */ /* 0x000fe20000100800 */
[----:B-1----:R-:W-:-:S05]  /*23540*/  MOV R0, R145 ;  /* 0x0000009100007202 */ /* 0x002fca0000000f00 */
[----:B------:R1:W-:Y:S04]  /*23550*/  STL [R1+0xc28], R0 ;  /* 0x000c280001007387 */ /* 0x0003e80000100800 */
[----:B---3--:R-:W-:Y:S01]  /*23560*/  STL [R1+0xc3c], R148 ;  /* 0x000c3c9401007387 */ /* 0x008fe20000100800 */
[----:B-1----:R-:W-:-:S05]  /*23570*/  IMAD.MOV.U32 R0, RZ, RZ, R147 ;  /* 0x000000ffff007224 */ /* 0x002fca00078e0093 */
[----:B------:R1:W-:Y:S01]  /*23580*/  STL [R1+0xc30], R0 ;  /* 0x000c300001007387 */ /* 0x0003e20000100800 */
[----:B------:R-:W-:Y:S01]  /*23590*/  MOV R3, R151 ;  /* 0x0000009700037202 */ /* 0x000fe20000000f00 */
[----:B-1----:R-:W-:-:S05]  /*235a0*/  IMAD.MOV.U32 R0, RZ, RZ, R149 ;  /* 0x000000ffff007224 */ /* 0x002fca00078e0095 */
[----:B------:R1:W-:Y:S04]  /*235b0*/  STL [R1+0xc38], R0 ;  /* 0x000c380001007387 */ /* 0x0003e80000100800 */
[----:B------:R-:W-:Y:S04]  /*235c0*/  STL [R1+0xc44], R150 ;  /* 0x000c449601007387 */ /* 0x000fe80000100800 */
[----:B------:R2:W-:Y:S04]  /*235d0*/  STL [R1+0xc40], R3 ;  /* 0x000c400301007387 */ /* 0x0005e80000100800 */
        /* <DEDUP_REMOVED lines=368> */
[----:B------:R-:W-:-:S03]  /*24ce0*/  SHF.R.S32.HI R5, RZ, 0x1f, R14 ;  /* 0x0000001fff057819 */ /* 0x000fc6000001140e */
[----:B------:R3:W-:Y:S04]  /*24cf0*/  STL [R1+0x1c0], RZ ;  /* 0x0001c0ff01007387 */ /* 0x0007e80000100800 */
[----:B------:R3:W-:Y:S04]  /*24d00*/  STL [R1+0x1c4], RZ ;  /* 0x0001c4ff01007387 */ /* 0x0007e80000100800 */
[----:B------:R3:W-:Y:S04]  /*24d10*/  STL [R1+0x1c8], RZ ;  /* 0x0001c8ff01007387 */ /* 0x0007e80000100800 */
[----:B------:R3:W-:Y:S01]  /*24d20*/  STL [R1+0x1cc], RZ ;  /* 0x0001ccff01007387 */ /* 0x0007e20000100800 */
[----:B------:R-:W-:-:S03]  /*24d30*/  LEA.HI R5, R5, R14, RZ, 0x6 ;  /* 0x0000000e05057211 */ /* 0x000fc600078f30ff */
        /* <DEDUP_REMOVED lines=13> */
[----:B------:R3:W-:Y:S01]  /*24e10*/  STL [R1+0xc48], R5 ;  /* 0x000c480501007387 */ /* 0x0007e20000100800 */
[----:B-1----:R-:W-:-:S02]  /*24e20*/  SHF.R.S32.HI R0, RZ, 0x1f, R2 ;  /* 0x0000001fff007819 */ /* 0x002fc40000011402 */
[----:B--2---:R-:W-:Y:S02]  /*24e30*/  SHF.R.S32.HI R3, RZ, 0x1f, R4 ;  /* 0x0000001fff037819 */ /* 0x004fe40000011404 */
[----:B------:R-:W-:Y:S02]  /*24e40*/  CS2R R24, SRZ ;  /* 0x0000000000187805 */ /* 0x000fe4000001ff00 */
[C---:B------:R-:W-:Y:S01]  /*24e50*/  SHF.L.U64.HI R0, R2.reuse, 0x2, R0 ;  /* 0x0000000202007819 */ /* 0x040fe20000010200 */
[----:B------:R-:W-:Y:S01]  /*24e60*/  IMAD.SHL.U32 R2, R2, 0x4, RZ ;  /* 0x0000000402027824 */ /* 0x000fe200078e00ff */
[C---:B------:R-:W-:Y:S01]  /*24e70*/  SHF.L.U64.HI R3, R4.reuse, 0x2, R3 ;  /* 0x0000000204037819 */ /* 0x040fe20000010203 */
[----:B------:R-:W-:Y:S01]  /*24e80*/  IMAD.SHL.U32 R4, R4, 0x4, RZ ;  /* 0x0000000404047824 */ /* 0x000fe200078e00ff */
[----:B------:R-:W-:Y:S02]  /*24e90*/  MOV R14, RZ ;  /* 0x000000ff000e7202 */ /* 0x000fe40000000f00 */
        /* <DEDUP_REMOVED lines=62> */
[----:B------:R-:W-:Y:S01]  /*25280*/  CS2R R150, SRZ ;  /* 0x0000000000967805 */ /* 0x000fe2000001ff00 */
[----:B------:R-:W-:Y:S01]  /*25290*/  UMOV UR14, 0x4 ;  /* 0x00000004000e7882 */ /* 0x000fe20000000000 */
[----:B---3--:R-:W-:-:S05]  /*252a0*/  UMOV UR13, 0xffffffff ;  /* 0xffffffff000d7882 */ /* 0x008fca0000000000 */
.L_x_1:
[----:B------:R-:W-:Y:S01]  /*252b0*/  STL.64 [R1+0x1010], R250 ;  /* 0x001010fa01007387 */ /* 0x000fe20000100a00 */
[----:B------:R-:W-:Y:S01]  /*252c0*/  UIADD3 UR13, UR13, 0x1, URZ ;  /* 0x000000010d0d7890 */ /* 0x000fe2000fffe03f */
[----:B------:R-:W-:-:S04]  /*252d0*/  DEPBAR.LE SB0, 0x8 ;  /* 0x000082000000791a */ /* 0x000fc80000000000 */
[----:B------:R-:W-:Y:S01]  /*252e0*/  STL.64 [R1+0x1008], R248 ;  /* 0x001008f801007387 */ /* 0x000fe20000100a00 */
[----:B------:R-:W-:Y:S01]  /*252f0*/  UMOV UR7, 0x40000040 ;  /* 0x4000004000077882 */ /* 0x000fe20000000000 */
[----:B------:R-:W1:Y:S02]  /*25300*/  LDC R5, c[0x0][0x230] ;  /* 0x00008c00ff057b82 */ /* 0x000e640000000800 */
        /* <DEDUP_REMOVED lines=48> */
[----:B-----5:R-:W-:Y:S04]  /*25610*/  STL.64 [R1+0xe80], R150 ;  /* 0x000e809601007387 */ /* 0x020fe80000100a00 */
        /* <DEDUP_REMOVED lines=12> */
[----:B------:R2:W-:Y:S04]  /*256e0*/  STL.64 [R1+0xe18], R124 ;  /* 0x000e187c01007387 */ /* 0x0005e80000100a00 */
[----:B--2---:R-:W2:Y:S04]  /*256f0*/  LDL.LU.64 R124, [R1+0x400] ;  /* 0x00040000017c7983 */ /* 0x004ea80000300a00 */
[----:B------:R-:W2:Y:S04]  /*25700*/  LDL.LU.64 R126, [R1+0x408] ;  /* 0x00040800017e7983 */ /* 0x000ea80000300a00 */
        /* <DEDUP_REMOVED lines=61> */
[----:B------:R-:W2:Y:S01]  /*25ae0*/  LDL.LU.64 R250, [R1+0x5f8] ;  /* 0x0005f80001fa7983 */ /* 0x000ea20000300a00 */
[----:B------:R-:W-:Y:S01]  /*25af0*/  UISETP.GT.AND UP0, UPT, UR13, 0x5, UPT ;  /* 0x000000050d00788c */ /* 0x000fe2000bf04270 */
[----:B------:R-:W-:Y:S03]  /*25b00*/  BAR.SYNC.DEFER_BLOCKING 0x0 ;  /* 0x0000000000007b1d */ /* 0x000fe60000010000 */
[----:B------:R-:W-:-:S04]  /*25b10*/  USEL UR13, UR13, URZ, !UP0 ;  /* 0x0000003f0d0d7287 */ /* 0x000fc8000c000000 */
[----:B------:R-:W-:Y:S01]  /*25b20*/  ULEA UR4, UR13, UR12, 0x10 ;  /* 0x0000000c0d047291 */ /* 0x000fe2000f8e803f */
[----:B------:R-:W-:Y:S03]  /*25b30*/  STL [R1+0xe14], R4 ;  /* 0x000e140401007387 */ /* 0x000fe60000100800 */
[----:B------:R-:W-:Y:S02]  /*25b40*/  UIADD3 UR5, UR4, 0x60000, URZ ;  /* 0x0006000004057890 */ /* 0x000fe4000fffe03f */
[----:B------:R-:W-:Y:S01]  /*25b50*/  USHF.R.U32.HI UR4, URZ, 0x4, UR4 ;  /* 0x000000043f047899 */ /* 0x000fe20008011604 */
[----:B------:R-:W-:Y:S01]  /*25b60*/  STL [R1+0xe10], R3 ;  /* 0x000e100301007387 */ /* 0x000fe20000100800 */
[----:B------:R-:W-:Y:S02]  /*25b70*/  USHF.R.U32.HI UR5, URZ, 0x4, UR5 ;  /* 0x000000043f057899 */ /* 0x000fe40008011605 */
[----:B------:R-:W-:Y:S01]  /*25b80*/  USGXT.U32 UR4, UR4, 0xe ;  /* 0x0000000e0404789a */ /* 0x000fe20008000000 */
[----:B------:R-:W-:Y:S01]  /*25b90*/  STL [R1+0xe0c], R11 ;  /* 0x000e0c0b01007387 */ /* 0x000fe20000100800 */
[----:B------:R-:W-:-:S02]  /*25ba0*/  USGXT.U32 UR6, UR5, 0xe ;  /* 0x0000000e0506789a */ /* 0x000fc40008000000 */
[----:B------:R-:W-:Y:S01]  /*25bb0*/  UIADD3 UR8, UP0, UR4, 0x2, URZ ;  /* 0x0000000204087890 */ /* 0x000fe2000ff1e03f */
[----:B-----5:R-:W-:Y:S01]  /*25bc0*/  STL [R1+0xdf8], R8 ;  /* 0x000df80801007387 */ /* 0x020fe20000100800 */
[----:B------:R-:W-:Y:S01]  /*25bd0*/  UMOV UR5, 0x40000040 ;  /* 0x4000004000057882 */ /* 0x000fe20000000000 */
[----:B------:R-:W-:Y:S02]  /*25be0*/  UIADD3 UR10, UP1, UR6, 0x2, URZ ;  /* 0x00000002060a7890 */ /* 0x000fe4000ff3e03f */
[----:B------:R-:W-:Y:S04]  /*25bf0*/  STL [R1+0xdf4], R7 ;  /* 0x000df40701007387 */ /* 0x000fe80000100800 */
[----:B------:R-:W-:Y:S01]  /*25c00*/  STL [R1+0xdf0], R6 ;  /* 0x000df00601007387 */ /* 0x000fe20000100800 */
[----:B--2---:R-:W-:-:S06]  /*25c10*/  WARPGROUP.ARRIVE ;  /* 0x00000000000079c5 */ /* 0x004fcc0000000000 */
[----:B------:R-:W-:Y:S01]  /*25c20*/  HGMMA.64x256x8.F32.TF32 R124, gdesc[UR4], R124, gsb0 ;  /* 0x07e00000047c79f0 */ /* 0x000fe2000800287c */
[----:B------:R-:W-:Y:S01]  /*25c30*/  UMOV UR4, URZ ;  /* 0x0000003f00047c82 */ /* 0x000fe20008000000 */
[----:B------:R-:W-:Y:S01]  /*25c40*/  UMOV UR5, URZ ;  /* 0x0000003f00057c82 */ /* 0x000fe20008000000 */
[----:B------:R-:W-:Y:S02]  /*25c50*/  UIADD3.X UR9, UR4, 0x40000040, URZ, UP0, !UPT ;  /* 0x4000004004097890 */ /* 0x000fe400087fe43f */
[----:B------:R-:W-:Y:S02]  /*25c60*/  UIADD3.X UR11, UR5, 0x40000040, URZ, UP1, !UPT ;  /* 0x40000040050b7890 */ /* 0x000fe40008ffe43f */
[----:B------:R-:W-:Y:S02]  /*25c70*/  UIADD3.64 UR40, UR8, 0x2, URZ ;  /* 0x0000000208287897 */ /* 0x000fe4000fffe03f */
[----:B------:R-:W-:Y:S02]  /*25c80*/  UIADD3.64 UR42, UR10, 0x2, URZ ;  /* 0x000000020a2a7897 */ /* 0x000fe4000fffe03f */
[----:B------:R-:W-:-:S02]  /*25c90*/  UIADD3.64 UR36, UR8, 0x4, URZ ;  /* 0x0000000408247897 */ /* 0x000fc4000fffe03f */
[----:B------:R-:W-:Y:S02]  /*25ca0*/  UIADD3.64 UR38, UR10, 0x4, URZ ;  /* 0x000000040a267897 */ /* 0x000fe4000fffe03f */
[----:B------:R-:W-:Y:S02]  /*25cb0*/  UIADD3.64 UR32, UR8, 0x7fe, URZ ;  /* 0x000007fe08207897 */ /* 0x000fe4000fffe03f */
[----:B------:R-:W-:Y:S02]  /*25cc0*/  UIADD3.64 UR34, UR10, 0x7fe, URZ ;  /* 0x000007fe0a227897 */ /* 0x000fe4000fffe03f */
[----:B------:R-:W-:Y:S02]  /*25cd0*/  UIADD3.64 UR28, UR8, 0x800, URZ ;  /* 0x00000800081c7897 */ /* 0x000fe4000fffe03f */
[----:B------:R-:W-:Y:S02]  /*25ce0*/  UIADD3.64 UR30, UR10, 0x800, URZ ;  /* 0x000008000a1e7897 */ /* 0x000fe4000fffe03f */
[----:B------:R-:W-:-:S02]  /*25cf0*/  UIADD3.64 UR24, UR8, 0x802, URZ ;  /* 0x0000080208187897 */ /* 0x000fc4000fffe03f */
[----:B------:R-:W-:Y:S02]  /*25d00*/  UIADD3.64 UR26, UR10, 0x802, URZ ;  /* 0x000008020a1a7897 */ /* 0x000fe4000fffe03f */
[----:B------:R-:W-:Y:S02]  /*25d10*/  UIADD3.64 UR20, UR8, 0x804, URZ ;  /* 0x0000080408147897 */ /* 0x000fe4000fffe03f */
[----:B------:R-:W-:Y:S01]  /*25d20*/  UIADD3.64 UR22, UR10, 0x804, URZ ;  /* 0x000008040a167897 */ /* 0x000fe2000fffe03f */
[----:B------:R-:W-:Y:S02]  /*25d30*/  WARPGROUP.DEPBAR.LE gsb0, 0x0 ;  /* 0x00008000000079c5 */ /* 0x000fe40000010000 */
[----:B------:R-:W-:-:S06]  /*25d40*/  WARPGROUP.ARRIVE ;  /* 0x00000000000079c5 */ /* 0x000fcc0000000000 */
[----:B------:R-:W-:Y:S03]  /*25d50*/  HGMMA.64x256x8.F32.TF32 R124, gdesc[UR8], R124, gsb0 ;  /* 0x07e00000087c79f0 */ /* 0x000fe6000800287c */
[----:B------:R-:W-:Y:S02]  /*25d60*/  WARPGROUP.DEPBAR.LE gsb0, 0x0 ;  /* 0x00008000000079c5 */ /* 0x000fe40000010000 */
[----:B------:R-:W-:-:S15]  /*25d70*/  WARPGROUP.ARRIVE ;  /* 0x00000000000079c5 */ /* 0x000fde0000000000 */
[----:B------:R-:W-:-:S08]  /*25d80*/  NOP ;  /* 0x0000000000007918 */ /* 0x000fd00000000000 */
        /* <DEDUP_REMOVED lines=22> */
[----:B------:R2:W-:Y:S04]  /*25ef0*/  STL.64 [R1+0x400], R124 ;  /* 0x0004007c01007387 */ /* 0x0005e80000100a00 */
        /* <DEDUP_REMOVED lines=63> */
[----:B--2---:R-:W2:Y:S04]  /*262f0*/  LDL.LU.64 R124, [R1] ;  /* 0x00000000017c7983 */ /* 0x004ea80000300a00 */
[----:B---3--:R-:W3:Y:S04]  /*26300*/  LDL.LU.64 R126, [R1+0x8] ;  /* 0x00000800017e7983 */ /* 0x008ee80000300a00 */
[----:B----4-:R-:W4:Y:S04]  /*26310*/  LDL.LU.64 R128, [R1+0x10] ;  /* 0x0000100001807983 */ /* 0x010f280000300a00 */
[----:B-1----:R-:W2:Y:S04]  /*26320*/  LDL.LU.64 R130, [R1+0x18] ;  /* 0x0000180001827983 */ /* 0x002ea80000300a00 */
[----:B------:R-:W3:Y:S04]  /*26330*/  LDL.LU.64 R132, [R1+0x20] ;  /* 0x0000200001847983 */ /* 0x000ee80000300a00 */
[----:B------:R-:W4:Y:S04]  /*26340*/  LDL.LU.64 R134, [R1+0x28] ;  /* 0x0000280001867983 */ /* 0x000f280000300a00 */
[----:B------:R-:W2:Y:S04]  /*26350*/  LDL.LU.64 R136, [R1+0x30] ;  /* 0x0000300001887983 */ /* 0x000ea80000300a00 */
[----:B------:R-:W3:Y:S04]  /*26360*/  LDL.LU.64 R138, [R1+0x38] ;  /* 0x00003800018a7983 */ /* 0x000ee80000300a00 */
[----:B------:R-:W4:Y:S04]  /*26370*/  LDL.LU.64 R140, [R1+0x40] ;  /* 0x00004000018c7983 */ /* 0x000f280000300a00 */
[----:B------:R-:W2:Y:S04]  /*26380*/  LDL.LU.64 R142, [R1+0x48] ;  /* 0x00004800018e7983 */ /* 0x000ea80000300a00 */
[----:B------:R-:W3:Y:S04]  /*26390*/  LDL.LU.64 R144, [R1+0x50] ;  /* 0x0000500001907983 */ /* 0x000ee80000300a00 */
[----:B------:R-:W4:Y:S04]  /*263a0*/  LDL.LU.64 R146, [R1+0x58] ;  /* 0x0000580001927983 */ /* 0x000f280000300a00 */
[----:B------:R-:W2:Y:S04]  /*263b0*/  LDL.LU.64 R148, [R1+0x60] ;  /* 0x0000600001947983 */ /* 0x000ea80000300a00 */
[----:B------:R-:W3:Y:S04]  /*263c0*/  LDL.LU.64 R150, [R1+0x68] ;  /* 0x0000680001967983 */ /* 0x000ee80000300a00 */
[----:B---3--:R-:W-:Y:S04]  /*263d0*/  STL.64 [R1+0x1210], R150 ;  /* 0x0012109601007387 */ /* 0x008fe80000100a00 */
[----:B--2---:R-:W-:Y:S04]  /*263e0*/  STL.64 [R1+0x1208], R148 ;  /* 0x0012089401007387 */ /* 0x004fe80000100a00 */
[----:B----4-:R-:W-:Y:S04]  /*263f0*/  STL.64 [R1+0x1200], R146 ;  /* 0x0012009201007387 */ /* 0x010fe80000100a00 */
        /* <DEDUP_REMOVED lines=61> */
[----:B-1----:R-:W2:Y:S04]  /*267d0*/  LDL.LU.64 R24, [R1+0x200] ;  /* 0x0002000001187983 */ /* 0x002ea80000300a00 */
        /* <DEDUP_REMOVED lines=63> */
[----:B------:R-:W-:-:S02]  /*26bd0*/  UIADD3.64 UR4, UR8, 0x1fe, URZ ;  /* 0x000001fe08047897 */ /* 0x000fc4000fffe03f */
[----:B------:R-:W-:Y:S01]  /*26be0*/  UIADD3.64 UR44, UR8, 0x200, URZ ;  /* 0x00000200082c7897 */ /* 0x000fe2000fffe03f */
[----:B------:R-:W3:Y:S01]  /*26bf0*/  LDL.LU.64 R152, [R1+0x70] ;  /* 0x0000700001987983 */ /* 0x000ee20000300a00 */
[----:B------:R-:W-:Y:S01]  /*26c00*/  UMOV UR46, UR10 ;  /* 0x0000000a002e7c82 */ /* 0x000fe20008000000 */
[----:B------:R-:W-:Y:S01]  /*26c10*/  UMOV UR47, UR11 ;  /* 0x0000000b002f7c82 */ /* 0x000fe20008000000 */
[----:B------:R-:W-:Y:S01]  /*26c20*/  UIADD3.64 UR40, UR8, 0x202, URZ ;  /* 0x0000020208287897 */ /* 0x000fe2000fffe03f */
[----:B------:R-:W3:Y:S01]  /*26c30*/  LDL.LU.64 R154, [R1+0x78] ;  /* 0x00007800019a7983 */ /* 0x000ee20000300a00 */
[----:B------:R-:W-:Y:S02]  /*26c40*/  UIADD3.64 UR36, UR8, 0x204, URZ ;  /* 0x0000020408247897 */ /* 0x000fe4000fffe03f */
[----:B------:R-:W-:Y:S01]  /*26c50*/  UIADD3.64 UR32, UR8, 0x9fe, URZ ;  /* 0x000009fe08207897 */ /* 0x000fe2000fffe03f */
[----:B------:R-:W3:Y:S01]  /*26c60*/  LDL.LU.64 R156, [R1+0x80] ;  /* 0x00008000019c7983 */ /* 0x000ee20000300a00 */
[----:B------:R-:W-:-:S02]  /*26c70*/  UIADD3.64 UR28, UR8, 0xa00, URZ ;  /* 0x00000a00081c7897 */ /* 0x000fc4000fffe03f */
[----:B------:R-:W-:Y:S01]  /*26c80*/  UIADD3.64 UR24, UR8, 0xa02, URZ ;  /* 0x00000a0208187897 */ /* 0x000fe2000fffe03f */
[----:B------:R-:W3:Y:S01]  /*26c90*/  LDL.LU.64 R158, [R1+0x88] ;  /* 0x00008800019e7983 */ /* 0x000ee20000300a00 */
[----:B------:R-:W-:-:S03]  /*26ca0*/  UIADD3.64 UR20, UR8, 0xa04, URZ ;  /* 0x00000a0408147897 */ /* 0x000fc6000fffe03f */
[----:B------:R-:W3:Y:S04]  /*26cb0*/  LDL.LU.64 R160, [R1+0x90] ;  /* 0x0000900001a07983 */ /* 0x000ee80000300a00 */
        /* <DEDUP_REMOVED lines=44> */
[----:B------:R-:W3:Y:S01]  /*26f80*/  LDL.LU.64 R250, [R1+0x1f8] ;  /* 0x0001f80001fa7983 */ /* 0x000ee20000300a00 */
[----:B--2---:R-:W-:-:S06]  /*26f90*/  WARPGROUP.ARRIVE ;  /* 0x00000000000079c5 */ /* 0x004fcc0000000000 */
        /* <DEDUP_REMOVED lines=94> */
[----:B-1----:R-:W3:Y:S04]  /*27580*/  LDL.LU.64 R150, [R1+0x1210] ;  /* 0x0012100001967983 */ /* 0x002ee80000300a00 */
        /* <DEDUP_REMOVED lines=13> */
[----:B------:R-:W-:-:S02]  /*27660*/  UIADD3.64 UR4, UR8, 0x3fe, URZ ;  /* 0x000003fe08047897 */ /* 0x000fc4000fffe03f */
[----:B------:R-:W-:Y:S01]  /*27670*/  UIADD3.64 UR44, UR8, 0x400, URZ ;  /* 0x00000400082c7897 */ /* 0x000fe2000fffe03f */
[----:B------:R-:W2:Y:S01]  /*27680*/  LDL.LU.64 R122, [R1+0x11a0] ;  /* 0x0011a000017a7983 */ /* 0x000ea20000300a00 */
[----:B------:R-:W-:Y:S01]  /*27690*/  UMOV UR46, UR10 ;  /* 0x0000000a002e7c82 */ /* 0x000fe20008000000 */
[----:B------:R-:W-:Y:S01]  /*276a0*/  UMOV UR47, UR11 ;  /* 0x0000000b002f7c82 */ /* 0x000fe20008000000 */
[----:B------:R-:W-:Y:S01]  /*276b0*/  UIADD3.64 UR40, UR8, 0x402, URZ ;  /* 0x0000040208287897 */ /* 0x000fe2000fffe03f */
[----:B------:R-:W2:Y:S01]  /*276c0*/  LDL.LU.64 R120, [R1+0x1198] ;  /* 0x0011980001787983 */ /* 0x000ea20000300a00 */
[----:B------:R-:W-:Y:S02]  /*276d0*/  UIADD3.64 UR36, UR8, 0x404, URZ ;  /* 0x0000040408247897 */ /* 0x000fe4000fffe03f */
[----:B------:R-:W-:Y:S01]  /*276e0*/  UIADD3.64 UR32, UR8, 0xbfe, URZ ;  /* 0x00000bfe08207897 */ /* 0x000fe2000fffe03f */
[----:B------:R-:W2:Y:S01]  /*276f0*/  LDL.LU.64 R118, [R1+0x1190] ;  /* 0x0011900001767983 */ /* 0x000ea20000300a00 */
[----:B------:R-:W-:-:S02]  /*27700*/  UIADD3.64 UR28, UR8, 0xc00, URZ ;  /* 0x00000c00081c7897 */ /* 0x000fc4000fffe03f */
[----:B------:R-:W-:Y:S01]  /*27710*/  UIADD3.64 UR24, UR8, 0xc02, URZ ;  /* 0x00000c0208187897 */ /* 0x000fe2000fffe03f */
[----:B------:R-:W2:Y:S01]  /*27720*/  LDL.LU.64 R116, [R1+0x1188] ;  /* 0x0011880001747983 */ /* 0x000ea20000300a00 */
[----:B------:R-:W-:-:S03]  /*27730*/  UIADD3.64 UR20, UR8, 0xc04, URZ ;  /* 0x00000c0408147897 */ /* 0x000fc6000fffe03f */
        /* <DEDUP_REMOVED lines=46> */
[----:B---3--:R-:W-:-:S06]  /*27a20*/  WARPGROUP.ARRIVE ;  /* 0x00000000000079c5 */ /* 0x008fcc0000000000 */
        /* <DEDUP_REMOVED lines=30> */
[----:B------:R-:W-:Y:S04]  /*27c10*/  STL.64 [R1], R124 ;  /* 0x0000007c01007387 */ /* 0x000fe80000100a00 */
        /* <DEDUP_REMOVED lines=64> */
[----:B------:R-:W4:Y:S04]  /*28020*/  LDL.LU.64 R248, [R1+0x1008] ;  /* 0x0010080001f87983 */ /* 0x000f280000300a00 */
[----:B------:R-:W3:Y:S04]  /*28030*/  LDL.LU.64 R246, [R1+0x1000] ;  /* 0x0010000001f67983 */ /* 0x000ee80000300a00 */
        /* <DEDUP_REMOVED lines=63> */
[----:B------:R-:W3:Y:S01]  /*28430*/  LDL R6, [R1+0xc48] ;  /* 0x000c480001067983 */ /* 0x000ee20000100800 */
[----:B------:R-:W-:Y:S01]  /*28440*/  UIADD3.64 UR36, UR8, 0x604, URZ ;  /* 0x0000060408247897 */ /* 0x000fe2000fffe03f */
[----:B------:R-:W-:Y:S01]  /*28450*/  VIADD R8, R5, 0xfffffec0 ;  /* 0xfffffec005087836 */ /* 0x000fe20000000000 */
[----:B------:R-:W-:Y:S01]  /*28460*/  UIADD3.64 UR32, UR8, 0xdfe, URZ ;  /* 0x00000dfe08207897 */ /* 0x000fe2000fffe03f */
[----:B------:R-:W1:Y:S01]  /*28470*/  S2R R3, SR_TID.X ;  /* 0x0000000000037919 */ /* 0x000e620000002100 */
[----:B------:R-:W-:Y:S01]  /*28480*/  UIADD3.64 UR28, UR8, 0xe00, URZ ;  /* 0x00000e00081c7897 */ /* 0x000fe2000fffe03f */
[----:B------:R-:W-:Y:S01]  /*28490*/  IMAD R5, R14, -0x40, R8 ;  /* 0xffffffc00e057824 */ /* 0x000fe200078e0208 */
[----:B------:R-:W-:Y:S02]  /*284a0*/  UIADD3.64 UR24, UR8, 0xe02, URZ ;  /* 0x00000e0208187897 */ /* 0x000fe4000fffe03f */
[----:B------:R-:W-:-:S02]  /*284b0*/  UIADD3 UR14, UR14, 0x1, URZ ;  /* 0x000000010e0e7890 */ /* 0x000fc4000fffe03f */
[----:B------:R-:W-:Y:S02]  /*284c0*/  ISETP.GT.AND P1, PT, R5, RZ, PT ;  /* 0x000000ff0500720c */ /* 0x000fe40003f24270 */
[----:B------:R-:W-:-:S04]  /*284d0*/  UISETP.GT.AND UP0, UPT, UR14, 0x5, UPT ;  /* 0x000000050e00788c */ /* 0x000fc8000bf04270 */
[----:B------:R-:W-:Y:S01]  /*284e0*/  USEL UR14, UR14, URZ, !UP0 ;  /* 0x0000003f0e0e7287 */ /* 0x000fe2000c000000 */
[C---:B-1----:R-:W-:Y:S02]  /*284f0*/  SHF.L.U32 R10, R3.reuse, 0x4, RZ ;  /* 0x00000004030a7819 */ /* 0x042fe400000006ff */
[----:B------:R-:W-:Y:S02]  /*28500*/  LOP3.LUT R3, R3, 0x7f, RZ, 0xc0, !PT ;  /* 0x0000007f03037812 */ /* 0x000fe400078ec0ff */
[----:B------:R-:W-:-:S05]  /*28510*/  LOP3.LUT R10, R10, 0x70, RZ, 0xc0, !PT ;  /* 0x000000700a0a7812 */ /* 0x000fca00078ec0ff */
[----:B------:R-:W-:Y:S01]  /*28520*/  IMAD R10, R3, 0x80, R10 ;  /* 0x00000080030a7824 */ /* 0x000fe200078e020a */
[----:B--2---:R-:W-:Y:S01]  /*28530*/  WARPGROUP.ARRIVE ;  /* 0x00000000000079c5 */ /* 0x004fe20000000000 */
[----:B---3--:R1:W-:Y:S01]  /*28540*/  STL [R1+0xdfc], R6 ;  /* 0x000dfc0601007387 */ /* 0x0083e20000100800 */
[----:B------:R-:W-:-:S04]  /*28550*/  VIADD R9, R6, 0xfffffffb ;  /* 0xfffffffb06097836 */ /* 0x000fc80000000000 */
[----:B------:R-:W-:Y:S01]  /*28560*/  HGMMA.64x256x8.F32.TF32 R24, gdesc[UR4], R24, gsb0 ;  /* 0x07e00000041879f0 */ /* 0x000fe20008002818 */
[----:B------:R-:W-:Y:S01]  /*28570*/  UIADD3.64 UR4, UR8, 0x600, URZ ;  /* 0x0000060008047897 */ /* 0x000fe2000fffe03f */
[----:B------:R-:W2:Y:S01]  /*28580*/  LDL.LU R11, [R1+0x64c] ;  /* 0x00064c00010b7983 */ /* 0x000ea20000300800 */
[----:B------:R-:W-:Y:S01]  /*28590*/  UMOV UR6, UR10 ;  /* 0x0000000a00067c82 */ /* 0x000fe20008000000 */
[----:B------:R-:W-:Y:S01]  /*285a0*/  UMOV UR7, UR11 ;  /* 0x0000000b00077c82 */ /* 0x000fe20008000000 */
[----:B------:R-:W-:Y:S01]  /*285b0*/  UIADD3.64 UR8, UR8, 0xe04, URZ ;  /* 0x00000e0408087897 */ /* 0x000fe2000fffe03f */
[----:B------:R-:W3:Y:S01]  /*285c0*/  LDL.LU R7, [R1+0x650] ;  /* 0x0006500001077983 */ /* 0x000ee20000300800 */
[----:B------:R-:W-:Y:S01]  /*285d0*/  ISETP.GE.AND P0, PT, R14, R9, PT ;  /* 0x000000090e00720c */ /* 0x000fe20003f06270 */
[----:B------:R-:W-:Y:S02]  /*285e0*/  WARPGROUP.DEPBAR.LE gsb0, 0x0 ;  /* 0x00008000000079c5 */ /* 0x000fe40000010000 */
[----:B------:R-:W-:Y:S01]  /*285f0*/  WARPGROUP.ARRIVE ;  /* 0x00000000000079c5 */ /* 0x000fe20000000000 */
[----:B------:R-:W-:Y:S01]  /*28600*/  UMOV UR10, UR22 ;  /* 0x00000016000a7c82 */ /* 0x000fe20008000000 */
[----:B------:R-:W-:Y:S01]  /*28610*/  UMOV UR11, UR23 ;  /* 0x00000017000b7c82 */ /* 0x000fe20008000000 */
[----:B-1----:R-:W3:Y:S01]  /*28620*/  LDL.LU R6, [R1+0x654] ;  /* 0x0006540001067983 */ /* 0x002ee20000300800 */
[----:B------:R-:W-:-:S14]  /*28630*/  SEL R9, RZ, 0x4, !P1 ;  /* 0x00000004ff097807 */ /* 0x000fdc0004800000 */
[----:B------:R-:W-:Y:S01]  /*28640*/  HGMMA.64x256x8.F32.TF32 R24, gdesc[UR4], R24, gsb0 ;  /* 0x07e00000041879f0 */ /* 0x000fe20008002818 */
[----:B------:R-:W3:Y:S01]  /*28650*/  LDL.LU R4, [R1+0x658] ;  /* 0x0006580001047983 */ /* 0x000ee20000300800 */
[----:B------:R-:W-:Y:S01]  /*28660*/  SEL R9, R9, RZ, !P0 ;  /* 0x000000ff09097207 */ /* 0x000fe20004000000 */
[----:B------:R-:W-:Y:S01]  /*28670*/  ULEA UR4, UR14, UR12, 0x10 ;  /* 0x0000000c0e047291 */ /* 0x000fe2000f8e803f */
[----:B------:R-:W-:Y:S01]  /*28680*/  IADD3 R16, P1, R16, R2, RZ ;  /* 0x0000000210107210 */ /* 0x000fe20007f3e0ff */
[----:B------:R-:W3:Y:S01]  /*28690*/  LDL.LU R3, [R1+0x65c] ;  /* 0x00065c0001037983 */ /* 0x000ee20000300800 */
[----:B------:R-:W-:Y:S01]  /*286a0*/  ISETP.NE.U32.AND P2, PT, R9, RZ, PT ;  /* 0x000000ff0900720c */ /* 0x000fe20003f45070 */
[----:B------:R-:W-:Y:S02]  /*286b0*/  WARPGROUP.DEPBAR.LE gsb0, 0x0 ;  /* 0x00008000000079c5 */ /* 0x000fe40000010000 */
[----:B------:R-:W-:-:S15]  /*286c0*/  WARPGROUP.ARRIVE ;  /* 0x00000000000079c5 */ /* 0x000fde0000000000 */
[----:B------:R-:W-:-:S04]  /*286d0*/  NOP ;  /* 0x0000000000007918 */ /* 0x000fc80000000000 */
        /* <DEDUP_REMOVED lines=20> */
[----:B------:R-:W-:Y:S01]  /*28820*/  HGMMA.64x256x8.F32.TF32 R24, gdesc[UR8], R24, gsb0 ;  /* 0x07e00000081879f0 */ /* 0x000fe20008002818 */
[----:B------:R-:W-:Y:S01]  /*28830*/  IMAD.X R15, R15, 0x1, R0, P1 ;  /* 0x000000010f0f7824 */ /* 0x000fe200008e0600 */
[----:B------:R-:W-:Y:S01]  /*28840*/  IADD3 R9, R10, UR4, RZ ;  /* 0x000000040a097c10 */ /* 0x000fe2000fffe0ff */
[----:B------:R-:W-:Y:S02]  /*28850*/  IMAD.MOV.U32 R12, RZ, RZ, R16 ;  /* 0x000000ffff0c7224 */ /* 0x000fe400078e0010 */
[----:B------:R-:W-:Y:S01]  /*28860*/  IMAD.MOV.U32 R13, RZ, RZ, R15 ;  /* 0x000000ffff0d7224 */ /* 0x000fe200078e000f */
[----:B------:R-:W-:Y:S02]  /*28870*/  ISETP.GT.AND P1, PT, R5, 0x1, PT ;  /* 0x000000010500780c */ /* 0x000fe40003f24270 */
[-C--:B------:R-:W-:Y:S02]  /*28880*/  IADD3 R18, P3, R18, R2.reuse, RZ ;  /* 0x0000000212127210 */ /* 0x080fe40007f7e0ff */
[----:B------:R-:W-:-:S02]  /*28890*/  IADD3 R20, P4, R20, R2, RZ ;  /* 0x0000000214147210 */ /* 0x000fc40007f9e0ff */
[----:B------:R-:W-:-:S03]  /*288a0*/  IADD3.X R17, R17, R0, RZ, P3, !PT ;  /* 0x0000000011117210 */ /* 0x000fc60001ffe4ff */
[----:B------:R-:W-:Y:S01]  /*288b0*/  IMAD.X R19, R19, 0x1, R0, P4 ;  /* 0x0000000113137824 */ /* 0x000fe200020e0600 */
[----:B------:R-:W-:Y:S02]  /*288c0*/  WARPGROUP.DEPBAR.LE gsb0, 0x0 ;  /* 0x00008000000079c5 */ /* 0x000fe40000010000 */
[----:B------:R1:W-:Y:S01]  /*288d0*/  STL [R1+0xe08], R149 ;  /* 0x000e089501007387 */ /* 0x0003e20000100800 */
[----:B------:R-:W-:Y:S06]  /*288e0*/  BAR.SYNC.DEFER_BLOCKING 0x0 ;  /* 0x0000000000007b1d */ /* 0x000fec0000010000 */
[----:B-1----:R-:W3:Y:S04]  /*288f0*/  LDL.LU R149, [R1+0x648] ;  /* 0x0006480001957983 */ /* 0x002ee80000300800 */
[----:B------:R-:W-:Y:S01]  /*28900*/  @!PT LDS RZ, [RZ] ;  /* 0x00000000fffff984 */ /* 0x000fe20000000800 */
[----:B------:R-:W-:Y:S01]  /*28910*/  @!PT LDS RZ, [RZ] ;  /* 0x00000000fffff984 */ /* 0x000fe20000000800 */
[----:B------:R-:W-:Y:S01]  /*28920*/  @!PT LDS RZ, [RZ] ;  /* 0x00000000fffff984 */ /* 0x000fe20000000800 */
[----:B------:R1:W-:Y:S02]  /*28930*/  LDGSTS.E [R9], desc[UR16][R12.64], P2 ;  /* 0x000000000c097fae */ /* 0x0003e40009121850 */
[----:B-1----:R-:W-:-:S04]  /*28940*/  SEL R12, RZ, 0x4, !P1 ;  /* 0x00000004ff0c7807 */ /* 0x002fc80004800000 */
[----:B------:R-:W-:Y:S02]  /*28950*/  SEL R12, R12, RZ, !P0 ;  /* 0x000000ff0c0c7207 */ /* 0x000fe40004000000 */
[----:B------:R-:W-:Y:S02]  /*28960*/  MOV R13, R17 ;  /* 0x00000011000d7202 */ /* 0x000fe40000000f00 */
[----:B------:R-:W-:Y:S01]  /*28970*/  ISETP.NE.U32.AND P1, PT, R12, RZ, PT ;  /* 0x000000ff0c00720c */ /* 0x000fe20003f25070 */
[----:B------:R-:W-:-:S05]  /*28980*/  IMAD.MOV.U32 R12, RZ, RZ, R18 ;  /* 0x000000ffff0c7224 */ /* 0x000fca00078e0012 */
[----:B------:R1:W-:Y:S01]  /*28990*/  LDGSTS.E [R9+0x4000], desc[UR16][R12.64], P2 ;  /* 0x040000000c097fae */ /* 0x0003e20009121850 */
[----:B------:R-:W-:Y:S02]  /*289a0*/  ISETP.GT.AND P2, PT, R5, 0x2, PT ;  /* 0x000000020500780c */ /* 0x000fe40003f44270 */
[----:B------:R-:W-:Y:S01]  /*289b0*/  IADD3 R22, P3, R22, R2, RZ ;  /* 0x0000000216167210 */ /* 0x000fe20007f7e0ff */
[----:B-1----:R-:W-:Y:S02]  /*289c0*/  IMAD.MOV.U32 R12, RZ, RZ, R20 ;  /* 0x000000ffff0c7224 */ /* 0x002fe400078e0014 */
[----:B------:R-:W-:-:S05]  /*289d0*/  IMAD.MOV.U32 R13, RZ, RZ, R19 ;  /* 0x000000ffff0d7224 */ /* 0x000fca00078e0013 */
[----:B------:R1:W-:Y:S01]  /*289e0*/  LDGSTS.E [R9+0x4], desc[UR16][R12.64], P1 ;  /* 0x000040000c097fae */ /* 0x0003e20008921850 */
[----:B------:R-:W-:Y:S02]  /*289f0*/  IADD3.X R21, R21, R0, RZ, P3, !PT ;  /* 0x0000000015157210 */ /* 0x000fe40001ffe4ff */
[----:B----4-:R-:W-:Y:S02]  /*28a00*/  IADD3 R152, P4, R152, R2, RZ ;  /* 0x0000000298987210 */ /* 0x010fe40007f9e0ff */
[----:B-1----:R-:W-:-:S04]  /*28a10*/  SEL R12, RZ, 0x4, !P2 ;  /* 0x00000004ff0c7807 */ /* 0x002fc80005000000 */
[----:B------:R-:W-:Y:S02]  /*28a20*/  SEL R12, R12, RZ, !P0 ;  /* 0x000000ff0c0c7207 */ /* 0x000fe40004000000 */
[----:B------:R-:W-:Y:S02]  /*28a30*/  MOV R13, R21 ;  /* 0x00000015000d7202 */ /* 0x000fe40000000f00 */
[----:B------:R-:W-:Y:S01]  /*28a40*/  ISETP.NE.U32.AND P2, PT, R12, RZ, PT ;  /* 0x000000ff0c00720c */ /* 0x000fe20003f45070 */
[----:B------:R-:W-:Y:S02]  /*28a50*/  IMAD.MOV.U32 R12, RZ, RZ, R22 ;  /* 0x000000ffff0c7224 */ /* 0x000fe400078e0016 */
[----:B------:R-:W-:-:S03]  /*28a60*/  IMAD.X R23, R23, 0x1, R0, P4 ;  /* 0x0000000117177824 */ /* 0x000fc600020e0600 */
[----:B------:R1:W-:Y:S01]  /*28a70*/  LDGSTS.E [R9+0x4004], desc[UR16][R12.64], P1 ;  /* 0x040040000c097fae */ /* 0x0003e20008921850 */
[----:B------:R-:W-:Y:S02]  /*28a80*/  ISETP.GT.AND P1, PT, R5, 0x3, PT ;  /* 0x000000030500780c */ /* 0x000fe40003f24270 */
[----:B------:R-:W-:Y:S01]  /*28a90*/  IADD3 R154, P3, R154, R2, RZ ;  /* 0x000000029a9a7210 */ /* 0x000fe20007f7e0ff */
[----:B-1----:R-:W-:Y:S02]  /*28aa0*/  IMAD.MOV.U32 R12, RZ, RZ, R152 ;  /* 0x000000ffff0c7224 */ /* 0x002fe400078e0098 */
[----:B------:R-:W-:-:S05]  /*28ab0*/  IMAD.MOV.U32 R13, RZ, RZ, R23 ;  /* 0x000000ffff0d7224 */ /* 0x000fca00078e0017 */
[----:B------:R1:W-:Y:S01]  /*28ac0*/  LDGSTS.E [R9+0x8], desc[UR16][R12.64], P2 ;  /* 0x000080000c097fae */ /* 0x0003e20009121850 */
[----:B------:R-:W-:Y:S02]  /*28ad0*/  IADD3.X R153, R153, R0, RZ, P3, !PT ;  /* 0x0000000099997210 */ /* 0x000fe40001ffe4ff */
[----:B------:R-:W-:Y:S02]  /*28ae0*/  IADD3 R156, P4, R156, R2, RZ ;  /* 0x000000029c9c7210 */ /* 0x000fe40007f9e0ff */
        /* <DEDUP_REMOVED lines=13> */
[----:B--2---:R-:W-:Y:S02]  /*28bc0*/  IADD3 R11, P4, R11, R2, RZ ;  /* 0x000000020b0b7210 */ /* 0x004fe40007f9e0ff */
[----:B-1----:R-:W-:-:S04]  /*28bd0*/  SEL R12, RZ, 0x4, !P2 ;  /* 0x00000004ff0c7807 */ /* 0x002fc80005000000 */
[----:B------:R-:W-:Y:S02]  /*28be0*/  SEL R12, R12, RZ, !P0 ;  /* 0x000000ff0c0c7207 */ /* 0x000fe40004000000 */
[----:B------:R-:W-:Y:S02]  /*28bf0*/  MOV R13, R157 ;  /* 0x0000009d000d7202 */ /* 0x000fe40000000f00 */
[----:B------:R-:W-:Y:S01]  /*28c00*/  ISETP.NE.U32.AND P2, PT, R12, RZ, PT ;  /* 0x000000ff0c00720c */ /* 0x000fe20003f45070 */
[----:B------:R-:W-:-:S05]  /*28c10*/  IMAD.MOV.U32 R12, RZ, RZ, R158 ;  /* 0x000000ffff0c7224 */ /* 0x000fca00078e009e */
[----:B------:R1:W-:Y:S01]  /*28c20*/  LDGSTS.E [R9+0x400c], desc[UR16][R12.64], P1 ;  /* 0x0400c0000c097fae */ /* 0x0003e20008921850 */
[----:B------:R-:W-:Y:S02]  /*28c30*/  ISETP.GT.AND P1, PT, R5, 0x21, PT ;  /* 0x000000210500780c */ /* 0x000fe40003f24270 */
[----:B---3--:R-:W-:Y:S01]  /*28c40*/  IADD3 R6, P3, R6, R2, RZ ;  /* 0x0000000206067210 */ /* 0x008fe20007f7e0ff */
[----:B-1----:R-:W-:-:S03]  /*28c50*/  IMAD.MOV.U32 R12, RZ, RZ, R11 ;  /* 0x000000ffff0c7224 */ /* 0x002fc600078e000b */
[----:B------:R-:W-:Y:S01]  /*28c60*/  IADD3.X R7, R7, R0, RZ, P3, !PT ;  /* 0x0000000007077210 */ /* 0x000fe20001ffe4ff */
[----:B------:R1:W-:Y:S04]  /*28c70*/  STL [R1+0xe04], R150 ;  /* 0x000e049601007387 */ /* 0x0003e80000100800 */
[----:B------:R2:W-:Y:S04]  /*28c80*/  STL [R1+0xe00], R151 ;  /* 0x000e009701007387 */ /* 0x0005e80000100800 */
[----:B------:R-:W-:Y:S01]  /*28c90*/  STL [R1+0x64c], R11 ;  /* 0x00064c0b01007387 */ /* 0x000fe20000100800 */
[----:B------:R-:W-:-:S04]  /*28ca0*/  IMAD.X R149, R149, 0x1, R0, P4 ;  /* 0x0000000195957824 */ /* 0x000fc800020e0600 */
[----:B------:R-:W-:-:S05]  /*28cb0*/  IMAD.MOV.U32 R13, RZ, RZ, R149 ;  /* 0x000000ffff0d7224 */ /* 0x000fca00078e0095 */
[----:B------:R3:W-:Y:S01]  /*28cc0*/  LDGSTS.E [R9+0x8000], desc[UR16][R12.64], P2 ;  /* 0x080000000c097fae */ /* 0x0007e20009121850 */
[----:B------:R-:W-:Y:S02]  /*28cd0*/  IADD3 R3, P4, R3, R2, RZ ;  /* 0x0000000203037210 */ /* 0x000fe40007f9e0ff */
[----:B---3--:R-:W-:-:S04]  /*28ce0*/  SEL R12, RZ, 0x4, !P1 ;  /* 0x00000004ff0c7807 */ /* 0x008fc80004800000 */
[----:B------:R-:W-:Y:S02]  /*28cf0*/  SEL R12, R12, RZ, !P0 ;  /* 0x000000ff0c0c7207 */ /* 0x000fe40004000000 */
[----:B------:R-:W-:Y:S02]  /*28d00*/  MOV R13, R7 ;  /* 0x00000007000d7202 */ /* 0x000fe40000000f00 */
[----:B------:R-:W-:Y:S01]  /*28d10*/  ISETP.NE.U32.AND P1, PT, R12, RZ, PT ;  /* 0x000000ff0c00720c */ /* 0x000fe20003f25070 */
[----:B------:R-:W-:Y:S02]  /*28d20*/  IMAD.MOV.U32 R12, RZ, RZ, R6 ;  /* 0x000000ffff0c7224 */ /* 0x000fe400078e0006 */
[----:B------:R-:W-:Y:S01]  /*28d30*/  IMAD.X R4, R4, 0x1, R0, P4 ;  /* 0x0000000104047824 */ /* 0x000fe200020e0600 */
[----:B------:R3:W-:Y:S04]  /*28d40*/  STL [R1+0x648], R149 ;  /* 0x0006489501007387 */ /* 0x0007e80000100800 */
[----:B------:R4:W-:Y:S01]  /*28d50*/  LDGSTS.E [R9+0xc000], desc[UR16][R12.64], P2 ;  /* 0x0c0000000c097fae */ /* 0x0009e20009121850 */
[----:B------:R-:W-:-:S03]  /*28d60*/  ISETP.GT.AND P2, PT, R5, 0x22, PT ;  /* 0x000000220500780c */ /* 0x000fc60003f44270 */
[----:B-1----:R-:W3:Y:S04]  /*28d70*/  LDL.LU R150, [R1+0x66c] ;  /* 0x00066c0001967983 */ /* 0x002ee80000300800 */
[----:B------:R-:W-:Y:S01]  /*28d80*/  STL [R1+0x654], R6 ;  /* 0x0006540601007387 */ /* 0x000fe20000100800 */
[----:B----4-:R-:W-:Y:S02]  /*28d90*/  IMAD.MOV.U32 R12, RZ, RZ, R3 ;  /* 0x000000ffff0c7224 */ /* 0x010fe400078e0003 */
[----:B------:R-:W-:Y:S01]  /*28da0*/  IMAD.MOV.U32 R13, RZ, RZ, R4 ;  /* 0x000000ffff0d7224 */ /* 0x000fe200078e0004 */
[----:B------:R1:W-:Y:S04]  /*28db0*/  STL [R1+0x650], R7 ;  /* 0x0006500701007387 */ /* 0x0003e80000100800 */
[----:B------:R-:W-:Y:S04]  /*28dc0*/  STL [R1+0x65c], R3 ;  /* 0x00065c0301007387 */ /* 0x000fe80000100800 */
[----:B--2---:R-:W2:Y:S04]  /*28dd0*/  LDL.LU R151, [R1+0x668] ;  /* 0x0006680001977983 */ /* 0x004ea80000300800 */
[----:B------:R4:W-:Y:S04]  /*28de0*/  STL [R1+0x658], R4 ;  /* 0x0006580401007387 */ /* 0x0009e80000100800 */
[----:B------:R1:W-:Y:S04]  /*28df0*/  LDGSTS.E [R9+0x8004], desc[UR16][R12.64], P1 ;  /* 0x080040000c097fae */ /* 0x0003e80008921850 */
[----:B---3--:R-:W3:Y:S04]  /*28e00*/  LDL.LU R149, [R1+0x670] ;  /* 0x0006700001957983 */ /* 0x008ee80000300800 */
[----:B------:R-:W3:Y:S01]  /*28e10*/  LDL.LU R11, [R1+0x674] ;  /* 0x00067400010b7983 */ /* 0x000ee20000300800 */
[----:B-1----:R-:W-:-:S03]  /*28e20*/  SEL R12, RZ, 0x4, !P2 ;  /* 0x00000004ff0c7807 */ /* 0x002fc60005000000 */
[----:B------:R-:W3:Y:S01]  /*28e30*/  LDL.LU R7, [R1+0x678] ;  /* 0x0006780001077983 */ /* 0x000ee20000300800 */
[----:B------:R-:W-:-:S03]  /*28e40*/  SEL R12, R12, RZ, !P0 ;  /* 0x000000ff0c0c7207 */ /* 0x000fc60004000000 */
[----:B------:R-:W3:Y:S04]  /*28e50*/  LDL.LU R6, [R1+0x67c] ;  /* 0x00067c0001067983 */ /* 0x000ee80000300800 */
[----:B----4-:R-:W4:Y:S04]  /*28e60*/  LDL.LU R4, [R1+0x680] ;  /* 0x0006800001047983 */ /* 0x010f280000300800 */
[----:B------:R-:W4:Y:S01]  /*28e70*/  LDL.LU R3, [R1+0x684] ;  /* 0x0006840001037983 */ /* 0x000f220000300800 */
[----:B------:R-:W-:-:S03]  /*28e80*/  ISETP.NE.U32.AND P2, PT, R12, RZ, PT ;  /* 0x000000ff0c00720c */ /* 0x000fc60003f45070 */
[----:B------:R-:W3:Y:S04]  /*28e90*/  LDL.LU R13, [R1+0x664] ;  /* 0x00066400010d7983 */ /* 0x000ee80000300800 */
[----:B------:R-:W4:Y:S01]  /*28ea0*/  LDL.LU R12, [R1+0x660] ;  /* 0x00066000010c7983 */ /* 0x000f220000300800 */
[----:B------:R-:W-:-:S05]  /*28eb0*/  IADD3 R150, P4, R150, R2, RZ ;  /* 0x0000000296967210 */ /* 0x000fca0007f9e0ff */
[----:B--2---:R-:W-:Y:S01]  /*28ec0*/  IMAD.X R151, R151, 0x1, R0, P4 ;  /* 0x0000000197977824 */ /* 0x004fe200020e0600 */
[----:B---3--:R-:W-:-:S04]  /*28ed0*/  IADD3 R13, P3, R13, R2, RZ ;  /* 0x000000020d0d7210 */ /* 0x008fc80007f7e0ff */
[----:B----4-:R-:W-:Y:S01]  /*28ee0*/  IADD3.X R12, R12, R0, RZ, P3, !PT ;  /* 0x000000000c0c7210 */ /* 0x010fe20001ffe4ff */
[----:B------:R1:W-:Y:S04]  /*28ef0*/  STL [R1+0x664], R13 ;  /* 0x0006640d01007387 */ /* 0x0003e80000100800 */
[----:B------:R2:W-:Y:S01]  /*28f00*/  STL [R1+0x660], R12 ;  /* 0x0006600c01007387 */ /* 0x0005e20000100800 */
[----:B-1----:R-:W-:-:S04]  /*28f10*/  LOP3.LUT R13, R13, R12, RZ, 0x3c, !PT ;  /* 0x0000000c0d0d7212 */ /* 0x002fc800078e3cff */
[----:B--2---:R-:W-:-:S04]  /*28f20*/  LOP3.LUT R12, R13, R12, RZ, 0x3c, !PT ;  /* 0x0000000c0d0c7212 */ /* 0x004fc800078e3cff */
[----:B------:R-:W-:-:S05]  /*28f30*/  LOP3.LUT R13, R13, R12, RZ, 0x3c, !PT ;  /* 0x0000000c0d0d7212 */ /* 0x000fca00078e3cff */
[----:B------:R1:W-:Y:S01]  /*28f40*/  LDGSTS.E [R9+0xc004], desc[UR16][R12.64], P1 ;  /* 0x0c0040000c097fae */ /* 0x0003e20008921850 */
[----:B------:R-:W-:Y:S02]  /*28f50*/  ISETP.GT.AND P1, PT, R5, 0x23, PT ;  /* 0x000000230500780c */ /* 0x000fe40003f24270 */
[----:B------:R-:W-:Y:S01]  /*28f60*/  IADD3 R11, P3, R11, R2, RZ ;  /* 0x000000020b0b7210 */ /* 0x000fe20007f7e0ff */
[----:B-1----:R-:W-:Y:S01]  /*28f70*/  IMAD.MOV.U32 R12, RZ, RZ, R150 ;  /* 0x000000ffff0c7224 */ /* 0x002fe200078e0096 */
[----:B------:R-:W-:-:S05]  /*28f80*/  MOV R13, R151 ;  /* 0x00000097000d7202 */ /* 0x000fca0000000f00 */
[----:B------:R1:W-:Y:S01]  /*28f90*/  LDGSTS.E [R9+0x8008], desc[UR16][R12.64], P2 ;  /* 0x080080000c097fae */ /* 0x0003e20009121850 */
[----:B------:R-:W-:Y:S01]  /*28fa0*/  IMAD.X R149, R149, 0x1, R0, P3 ;  /* 0x0000000195957824 */ /* 0x000fe200018e0600 */
[----:B-1----:R-:W-:-:S04]  /*28fb0*/  SEL R12, RZ, 0x4, !P1 ;  /* 0x00000004ff0c7807 */ /* 0x002fc80004800000 */
[----:B------:R-:W-:Y:S02]  /*28fc0*/  SEL R12, R12, RZ, !P0 ;  /* 0x000000ff0c0c7207 */ /* 0x000fe40004000000 */
[----:B------:R-:W-:Y:S02]  /*28fd0*/  MOV R13, R149 ;  /* 0x00000095000d7202 */ /* 0x000fe40000000f00 */
[----:B------:R-:W-:Y:S01]  /*28fe0*/  ISETP.NE.U32.AND P1, PT, R12, RZ, PT ;  /* 0x000000ff0c00720c */ /* 0x000fe20003f25070 */
[----:B------:R-:W-:Y:S01]  /*28ff0*/  IMAD.MOV.U32 R12, RZ, RZ, R11 ;  /* 0x000000ffff0c7224 */ /* 0x000fe200078e000b */
[----:B------:R-:W-:-:S04]  /*29000*/  IADD3 R3, P3, R3, R2, RZ ;  /* 0x0000000203037210 */ /* 0x000fc80007f7e0ff */
[----:B------:R1:W-:Y:S01]  /*29010*/  LDGSTS.E [R9+0xc008], desc[UR16][R12.64], P2 ;  /* 0x0c0080000c097fae */ /* 0x0003e20009121850 */
[----:B------:R-:W-:Y:S01]  /*29020*/  IADD3 R6, P2, R6, R2, RZ ;  /* 0x0000000206067210 */ /* 0x000fe20007f5e0ff */
[--C-:B------:R-:W-:Y:S02]  /*29030*/  IMAD.X R4, R4, 0x1, R0.reuse, P3 ;  /* 0x0000000104047824 */ /* 0x100fe400018e0600 */
[----:B------:R-:W-:Y:S02]  /*29040*/  STL [R1+0x66c], R150 ;  /* 0x00066c9601007387 */ /* 0x000fe40000100800 */
[----:B------:R-:W-:Y:S02]  /*29050*/  IMAD.X R7, R7, 0x1, R0, P2 ;  /* 0x0000000107077824 */ /* 0x000fe400010e0600 */
[----:B------:R-:W-:Y:S04]  /*29060*/  STL [R1+0x668], R151 ;  /* 0x0006689701007387 */ /* 0x000fe80000100800 */
[----:B------:R-:W-:Y:S04]  /*29070*/  STL [R1+0x674], R11 ;  /* 0x0006740b01007387 */ /* 0x000fe80000100800 */
[----:B------:R2:W-:Y:S04]  /*29080*/  STL [R1+0x670], R149 ;  /* 0x0006709501007387 */ /* 0x0005e80000100800 */
[----:B------:R-:W-:Y:S04]  /*29090*/  STL [R1+0x67c], R6 ;  /* 0x00067c0601007387 */ /* 0x000fe80000100800 */
[----:B------:R3:W-:Y:S04]  /*290a0*/  STL [R1+0x678], R7 ;  /* 0x0006780701007387 */ /* 0x0007e80000100800 */
[----:B------:R-:W-:Y:S04]  /*290b0*/  STL [R1+0x684], R3 ;  /* 0x0006840301007387 */ /* 0x000fe80000100800 */
[----:B------:R4:W-:Y:S04]  /*290c0*/  STL [R1+0x680], R4 ;  /* 0x0006800401007387 */ /* 0x0009e80000100800 */
[----:B--2---:R-:W2:Y:S04]  /*290d0*/  LDL.LU R149, [R1+0x688] ;  /* 0x0006880001957983 */ /* 0x004ea80000300800 */
[----:B------:R-:W2:Y:S01]  /*290e0*/  LDL.LU R11, [R1+0x68c] ;  /* 0x00068c00010b7983 */ /* 0x000ea20000300800 */
[----:B-1----:R-:W-:Y:S01]  /*290f0*/  MOV R12, R6 ;  /* 0x00000006000c7202 */ /* 0x002fe20000000f00 */
[----:B------:R-:W-:-:S02]  /*29100*/  IMAD.MOV.U32 R13, RZ, RZ, R7 ;  /* 0x000000ffff0d7224 */ /* 0x000fc400078e0007 */
[----:B---3--:R-:W3:Y:S04]  /*29110*/  LDL.LU R7, [R1+0x690] ;  /* 0x0006900001077983 */ /* 0x008ee80000300800 */
[----:B------:R-:W3:Y:S04]  /*29120*/  LDL.LU R6, [R1+0x694] ;  /* 0x0006940001067983 */ /* 0x000ee80000300800 */
[----:B------:R1:W-:Y:S02]  /*29130*/  LDGSTS.E [R9+0x800c], desc[UR16][R12.64], P1 ;  /* 0x0800c0000c097fae */ /* 0x0003e40008921850 */
[----:B-1----:R-:W-:Y:S01]  /*29140*/  MOV R13, R4 ;  /* 0x00000004000d7202 */ /* 0x002fe20000000f00 */
[----:B------:R-:W-:Y:S01]  /*29150*/  IMAD.MOV.U32 R12, RZ, RZ, R3 ;  /* 0x000000ffff0c7224 */ /* 0x000fe200078e0003 */
[----:B----4-:R-:W4:Y:S04]  /*29160*/  LDL.LU R4, [R1+0x698] ;  /* 0x0006980001047983 */ /* 0x010f280000300800 */
[----:B------:R-:W4:Y:S04]  /*29170*/  LDL.LU R3, [R1+0x69c] ;  /* 0x00069c0001037983 */ /* 0x000f280000300800 */
[----:B------:R1:W-:Y:S01]  /*29180*/  LDGSTS.E [R9+0xc00c], desc[UR16][R12.64], P1 ;  /* 0x0c00c0000c097fae */ /* 0x0003e20008921850 */
[----:B------:R-:W-:-:S04]  /*29190*/  ISETP.GT.AND P1, PT, R5, 0x4, PT ;  /* 0x000000040500780c */ /* 0x000fc80003f24270 */
[----:B-1----:R-:W-:-:S04]  /*291a0*/  SEL R9, RZ, 0x4, !P1 ;  /* 0x00000004ff097807 */ /* 0x002fc80004800000 */
[----:B------:R-:W-:Y:S02]  /*291b0*/  SEL R9, R9, RZ, !P0 ;  /* 0x000000ff09097207 */ /* 0x000fe40004000000 */
[----:B------:R-:W-:Y:S02]  /*291c0*/  IADD3 R160, P1, R160, R2, RZ ;  /* 0x00000002a0a07210 */ /* 0x000fe40007f3e0ff */
[----:B------:R-:W-:Y:S02]  /*291d0*/  ISETP.NE.U32.AND P2, PT, R9, RZ, PT ;  /* 0x000000ff0900720c */ /* 0x000fe40003f45070 */
[----:B------:R-:W-:Y:S01]  /*291e0*/  LOP3.LUT R9, R10, 0x10, RZ, 0x3c, !PT ;  /* 0x000000100a097812 */ /* 0x000fe200078e3cff */
[----:B------:R-:W-:Y:S01]  /*291f0*/  IMAD.X R159, R159, 0x1, R0, P1 ;  /* 0x000000019f9f7824 */ /* 0x000fe200008e0600 */
[----:B------:R-:W-:-:S03]  /*29200*/  MOV R12, R160 ;  /* 0x000000a0000c7202 */ /* 0x000fc60000000f00 */
[----:B------:R-:W-:Y:S02]  /*29210*/  VIADD R9, R9, UR4 ;  /* 0x0000000409097c36 */ /* 0x000fe40008000000 */
[----:B------:R-:W-:Y:S01]  /*29220*/  IMAD.MOV.U32 R13, RZ, RZ, R159 ;  /* 0x000000ffff0d7224 */ /* 0x000fe200078e009f */
[----:B------:R-:W-:Y:S02]  /*29230*/  ISETP.GT.AND P1, PT, R5, 0x5, PT ;  /* 0x000000050500780c */ /* 0x000fe40003f24270 */
[-C--:B------:R-:W-:Y:S02]  /*29240*/  IADD3 R162, P3, R162, R2.reuse, RZ ;  /* 0x00000002a2a27210 */ /* 0x080fe40007f7e0ff */
[----:B------:R1:W-:Y:S01]  /*29250*/  LDGSTS.E [R9], desc[UR16][R12.64], P2 ;  /* 0x000000000c097fae */ /* 0x0003e20009121850 */
[----:B------:R-:W-:Y:S02]  /*29260*/  IADD3 R164, P4, R164, R2, RZ ;  /* 0x00000002a4a47210 */ /* 0x000fe40007f9e0ff */
[----:B------:R-:W-:Y:S01]  /*29270*/  IMAD.X R161, R161, 0x1, R0, P3 ;  /* 0x00000001a1a17824 */ /* 0x000fe200018e0600 */
[----:B-1----:R-:W-:-:S04]  /*29280*/  SEL R12, RZ, 0x4, !P1 ;  /* 0x00000004ff0c7807 */ /* 0x002fc80004800000 */
[----:B------:R-:W-:Y:S01]  /*29290*/  SEL R12, R12, RZ, !P0 ;  /* 0x000000ff0c0c7207 */ /* 0x000fe20004000000 */
[----:B------:R-:W-:-:S03]  /*292a0*/  IMAD.MOV.U32 R13, RZ, RZ, R161 ;  /* 0x000000ffff0d7224 */ /* 0x000fc600078e00a1 */
[----:B------:R-:W-:Y:S01]  /*292b0*/  ISETP.NE.U32.AND P1, PT, R12, RZ, PT ;  /* 0x000000ff0c00720c */ /* 0x000fe20003f25070 */
[----:B------:R-:W-:Y:S01]  /*292c0*/  IMAD.MOV.U32 R12, RZ, RZ, R162 ;  /* 0x000000ffff0c7224 */ /* 0x000fe200078e00a2 */
[----:B------:R-:W-:-:S04]  /*292d0*/  IADD3.X R163, R163, R0, RZ, P4, !PT ;  /* 0x00000000a3a37210 */ /* 0x000fc800027fe4ff */
[----:B------:R1:W-:Y:S01]  /*292e0*/  LDGSTS.E [R9+0x4000], desc[UR16][R12.64], P2 ;  /* 0x040000000c097fae */ /* 0x0003e20009121850 */
[----:B------:R-:W-:Y:S02]  /*292f0*/  ISETP.GT.AND P2, PT, R5, 0x6, PT ;  /* 0x000000060500780c */ /* 0x000fe40003f44270 */
[----:B------:R-:W-:Y:S02]  /*29300*/  IADD3 R166, P3, R166, R2, RZ ;  /* 0x00000002a6a67210 */ /* 0x000fe40007f7e0ff */
[----:B-1----:R-:W-:Y:S01]  /*29310*/  MOV R12, R164 ;  /* 0x000000a4000c7202 */ /* 0x002fe20000000f00 */
[----:B------:R-:W-:-:S05]  /*29320*/  IMAD.MOV.U32 R13, RZ, RZ, R163 ;  /* 0x000000ffff0d7224 */ /* 0x000fca00078e00a3 */
[----:B------:R1:W-:Y:S01]  /*29330*/  LDGSTS.E [R9+0x4], desc[UR16][R12.64], P1 ;  /* 0x000040000c097fae */ /* 0x0003e20008921850 */
[----:B------:R-:W-:Y:S01]  /*29340*/  IMAD.X R165, R165, 0x1, R0, P3 ;  /* 0x00000001a5a57824 */ /* 0x000fe200018e0600 */
[----:B------:R-:W-:Y:S02]  /*29350*/  IADD3 R168, P4, R168, R2, RZ ;  /* 0x00000002a8a87210 */ /* 0x000fe40007f9e0ff */
        /* <DEDUP_REMOVED lines=27> */
[----:B-1----:R-:W-:-:S04]  /*29510*/  SEL R12, RZ, 0x4, !P2 ;  /* 0x00000004ff0c7807 */ /* 0x002fc80005000000 */
[----:B------:R-:W-:Y:S01]  /*29520*/  SEL R12, R12, RZ, !P0 ;  /* 0x000000ff0c0c7207 */ /* 0x000fe20004000000 */
[----:B------:R-:W-:-:S03]  /*29530*/  IMAD.MOV.U32 R13, RZ, RZ, R173 ;  /* 0x000000ffff0d7224 */ /* 0x000fc600078e00ad */
[----:B------:R-:W-:Y:S01]  /*29540*/  ISETP.NE.U32.AND P2, PT, R12, RZ, PT ;  /* 0x000000ff0c00720c */ /* 0x000fe20003f45070 */
[----:B------:R-:W-:-:S05]  /*29550*/  IMAD.MOV.U32 R12, RZ, RZ, R174 ;  /* 0x000000ffff0c7224 */ /* 0x000fca00078e00ae */
[----:B------:R1:W-:Y:S01]  /*29560*/  LDGSTS.E [R9+0x400c], desc[UR16][R12.64], P1 ;  /* 0x0400c0000c097fae */ /* 0x0003e20008921850 */
[----:B------:R-:W-:Y:S02]  /*29570*/  ISETP.GT.AND P1, PT, R5, 0x25, PT ;  /* 0x000000250500780c */ /* 0x000fe40003f24270 */
[----:B--2---:R-:W-:-:S04]  /*29580*/  IADD3 R11, P4, R11, R2, RZ ;  /* 0x000000020b0b7210 */ /* 0x004fc80007f9e0ff */
[----:B------:R-:W-:Y:S02]  /*29590*/  IADD3.X R149, R149, R0, RZ, P4, !PT ;  /* 0x0000000095957210 */ /* 0x000fe400027fe4ff */
[----:B-1----:R-:W-:-:S03]  /*295a0*/  MOV R12, R11 ;  /* 0x0000000b000c7202 */ /* 0x002fc60000000f00 */
[----:B------:R-:W-:Y:S01]  /*295b0*/  IMAD.MOV.U32 R13, RZ, RZ, R149 ;  /* 0x000000ffff0d7224 */ /* 0x000fe200078e0095 */
[----:B---3--:R-:W-:-:S04]  /*295c0*/  IADD3 R6, P3, R6, R2, RZ ;  /* 0x0000000206067210 */ /* 0x008fc80007f7e0ff */
[----:B------:R1:W-:Y:S01]  /*295d0*/  LDGSTS.E [R9+0x8000], desc[UR16][R12.64], P2 ;  /* 0x080000000c097fae */ /* 0x0003e20009121850 */
[----:B------:R-:W-:Y:S01]  /*295e0*/  IMAD.X R7, R7, 0x1, R0, P3 ;  /* 0x0000000107077824 */ /* 0x000fe200018e0600 */
[----:B-1----:R-:W-:-:S04]  /*295f0*/  SEL R12, RZ, 0x4, !P1 ;  /* 0x00000004ff0c7807 */ /* 0x002fc80004800000 */
[----:B------:R-:W-:Y:S02]  /*29600*/  SEL R12, R12, RZ, !P0 ;  /* 0x000000ff0c0c7207 */ /* 0x000fe40004000000 */
[----:B----4-:R-:W-:Y:S02]  /*29610*/  IADD3 R3, P4, R3, R2, RZ ;  /* 0x0000000203037210 */ /* 0x010fe40007f9e0ff */
[----:B------:R-:W-:Y:S01]  /*29620*/  ISETP.NE.U32.AND P1, PT, R12, RZ, PT ;  /* 0x000000ff0c00720c */ /* 0x000fe20003f25070 */
[----:B------:R-:W-:Y:S01]  /*29630*/  IMAD.MOV.U32 R12, RZ, RZ, R6 ;  /* 0x000000ffff0c7224 */ /* 0x000fe200078e0006 */
[----:B------:R-:W-:Y:S01]  /*29640*/  IADD3.X R4, R4, R0, RZ, P4, !PT ;  /* 0x0000000004047210 */ /* 0x000fe200027fe4ff */
[----:B------:R-:W-:Y:S01]  /*29650*/  IMAD.MOV.U32 R13, RZ, RZ, R7 ;  /* 0x000000ffff0d7224 */ /* 0x000fe200078e0007 */
[----:B------:R-:W-:Y:S04]  /*29660*/  STL [R1+0x68c], R11 ;  /* 0x00068c0b01007387 */ /* 0x000fe80000100800 */
[----:B------:R1:W-:Y:S04]  /*29670*/  STL [R1+0x688], R149 ;  /* 0x0006889501007387 */ /* 0x0003e80000100800 */
[----:B------:R-:W2:Y:S04]  /*29680*/  LDL.LU R150, [R1+0x6ac] ;  /* 0x0006ac0001967983 */ /* 0x000ea80000300800 */
[----:B------:R3:W-:Y:S01]  /*29690*/  LDGSTS.E [R9+0xc000], desc[UR16][R12.64], P2 ;  /* 0x0c0000000c097fae */ /* 0x0007e20009121850 */
[----:B------:R-:W-:-:S03]  /*296a0*/  ISETP.GT.AND P2, PT, R5, 0x26, PT ;  /* 0x000000260500780c */ /* 0x000fc60003f44270 */
[----:B------:R-:W-:Y:S04]  /*296b0*/  STL [R1+0x694], R6 ;  /* 0x0006940601007387 */ /* 0x000fe80000100800 */
[----:B------:R4:W-:Y:S01]  /*296c0*/  STL [R1+0x690], R7 ;  /* 0x0006900701007387 */ /* 0x0009e20000100800 */
[----:B---3--:R-:W-:Y:S01]  /*296d0*/  MOV R12, R3 ;  /* 0x00000003000c7202 */ /* 0x008fe20000000f00 */
[----:B------:R-:W-:Y:S02]  /*296e0*/  IMAD.MOV.U32 R13, RZ, RZ, R4 ;  /* 0x000000ffff0d7224 */ /* 0x000fe400078e0004 */
[----:B------:R-:W-:Y:S04]  /*296f0*/  STL [R1+0x69c], R3 ;  /* 0x00069c0301007387 */ /* 0x000fe80000100800 */
[----:B------:R-:W3:Y:S04]  /*29700*/  LDL.LU R151, [R1+0x6a8] ;  /* 0x0006a80001977983 */ /* 0x000ee80000300800 */
[----:B------:R4:W-:Y:S04]  /*29710*/  STL [R1+0x698], R4 ;  /* 0x0006980401007387 */ /* 0x0009e80000100800 */
[----:B-1----:R-:W3:Y:S04]  /*29720*/  LDL.LU R149, [R1+0x6b0] ;  /* 0x0006b00001957983 */ /* 0x002ee80000300800 */
[----:B------:R1:W-:Y:S04]  /*29730*/  LDGSTS.E [R9+0x8004], desc[UR16][R12.64], P1 ;  /* 0x080040000c097fae */ /* 0x0003e80008921850 */
[----:B------:R-:W3:Y:S04]  /*29740*/  LDL.LU R11, [R1+0x6b4] ;  /* 0x0006b400010b7983 */ /* 0x000ee80000300800 */
[----:B----4-:R-:W4:Y:S01]  /*29750*/  LDL.LU R7, [R1+0x6b8] ;  /* 0x0006b80001077983 */ /* 0x010f220000300800 */
[----:B-1----:R-:W-:-:S03]  /*29760*/  SEL R12, RZ, 0x4, !P2 ;  /* 0x00000004ff0c7807 */ /* 0x002fc60005000000 */
[----:B------:R-:W4:Y:S01]  /*29770*/  LDL.LU R6, [R1+0x6bc] ;  /* 0x0006bc0001067983 */ /* 0x000f220000300800 */
[----:B------:R-:W-:-:S03]  /*29780*/  SEL R12, R12, RZ, !P0 ;  /* 0x000000ff0c0c7207 */ /* 0x000fc60004000000 */
[----:B------:R-:W4:Y:S04]  /*29790*/  LDL.LU R4, [R1+0x6c0] ;  /* 0x0006c00001047983 */ /* 0x000f280000300800 */
[----:B------:R-:W4:Y:S04]  /*297a0*/  LDL.LU R3, [R1+0x6c4] ;  /* 0x0006c40001037983 */ /* 0x000f280000300800 */
[----:B------:R-:W4:Y:S01]  /*297b0*/  LDL.LU R13, [R1+0x6a4] ;  /* 0x0006a400010d7983 */ /* 0x000f220000300800 */
[----:B------:R-:W-:-:S03]  /*297c0*/  ISETP.NE.U32.AND P2, PT, R12, RZ, PT ;  /* 0x000000ff0c00720c */ /* 0x000fc60003f45070 */
[----:B------:R-:W4:Y:S01]  /*297d0*/  LDL.LU R12, [R1+0x6a0] ;  /* 0x0006a000010c7983 */ /* 0x000f220000300800 */
[----:B--2---:R-:W-:-:S04]  /*297e0*/  IADD3 R150, P4, R150, R2, RZ ;  /* 0x0000000296967210 */ /* 0x004fc80007f9e0ff */
[----:B---3--:R-:W-:Y:S02]  /*297f0*/  IADD3.X R151, R151, R0, RZ, P4, !PT ;  /* 0x0000000097977210 */ /* 0x008fe400027fe4ff */
[----:B----4-:R-:W-:-:S05]  /*29800*/  IADD3 R13, P3, R13, R2, RZ ;  /* 0x000000020d0d7210 */ /* 0x010fca0007f7e0ff */
[----:B------:R-:W-:Y:S01]  /*29810*/  IMAD.X R12, R12, 0x1, R0, P3 ;  /* 0x000000010c0c7824 */ /* 0x000fe200018e0600 */
        /* <DEDUP_REMOVED lines=8> */
[----:B-1----:R-:W-:Y:S02]  /*298a0*/  IMAD.MOV.U32 R12, RZ, RZ, R150 ;  /* 0x000000ffff0c7224 */ /* 0x002fe400078e0096 */
[----:B------:R-:W-:-:S05]  /*298b0*/  IMAD.MOV.U32 R13, RZ, RZ, R151 ;  /* 0x000000ffff0d7224 */ /* 0x000fca00078e0097 */
[----:B------:R1:W-:Y:S01]  /*298c0*/  LDGSTS.E [R9+0x8008], desc[UR16][R12.64], P2 ;  /* 0x080080000c097fae */ /* 0x0003e20009121850 */
[----:B------:R-:W-:Y:S02]  /*298d0*/  IADD3.X R149, R149, R0, RZ, P3, !PT ;  /* 0x0000000095957210 */ /* 0x000fe40001ffe4ff */
[----:B-1----:R-:W-:-:S04]  /*298e0*/  SEL R12, RZ, 0x4, !P1 ;  /* 0x00000004ff0c7807 */ /* 0x002fc80004800000 */
[----:B------:R-:W-:Y:S01]  /*298f0*/  SEL R12, R12, RZ, !P0 ;  /* 0x000000ff0c0c7207 */ /* 0x000fe20004000000 */
[----:B------:R-:W-:-:S03]  /*29900*/  IMAD.MOV.U32 R13, RZ, RZ, R149 ;  /* 0x000000ffff0d7224 */ /* 0x000fc600078e0095 */
[----:B------:R-:W-:Y:S01]  /*29910*/  ISETP.NE.U32.AND P1, PT, R12, RZ, PT ;  /* 0x000000ff0c00720c */ /* 0x000fe20003f25070 */
[----:B------:R-:W-:Y:S01]  /*29920*/  IMAD.MOV.U32 R12, RZ, RZ, R11 ;  /* 0x000000ffff0c7224 */ /* 0x000fe200078e000b */
[----:B------:R-:W-:-:S04]  /*29930*/  IADD3 R3, P3, R3, R2, RZ ;  /* 0x0000000203037210 */ /* 0x000fc80007f7e0ff */
[----:B------:R1:W-:Y:S01]  /*29940*/  LDGSTS.E [R9+0xc008], desc[UR16][R12.64], P2 ;  /* 0x0c0080000c097fae */ /* 0x0003e20009121850 */
[----:B------:R-:W-:Y:S01]  /*29950*/  IADD3 R6, P2, R6, R2, RZ ;  /* 0x0000000206067210 */ /* 0x000fe20007f5e0ff */
[----:B------:R-:W-:Y:S02]  /*29960*/  IMAD.X R4, R4, 0x1, R0, P3 ;  /* 0x0000000104047824 */ /* 0x000fe400018e0600 */
[----:B------:R-:W-:Y:S01]  /*29970*/  STL [R1+0x6ac], R150 ;  /* 0x0006ac9601007387 */ /* 0x000fe20000100800 */
[----:B------:R-:W-:-:S03]  /*29980*/  IADD3.X R7, R7, R0, RZ, P2, !PT ;  /* 0x0000000007077210 */ /* 0x000fc600017fe4ff */
        /* <DEDUP_REMOVED lines=9> */
[----:B-1----:R-:W-:Y:S01]  /*29a20*/  IMAD.MOV.U32 R12, RZ, RZ, R6 ;  /* 0x000000ffff0c7224 */ /* 0x002fe200078e0006 */
[----:B------:R-:W-:-:S02]  /*29a30*/  MOV R13, R7 ;  /* 0x00000007000d7202 */ /* 0x000fc40000000f00 */
[----:B---3--:R-:W3:Y:S04]  /*29a40*/  LDL.LU R7, [R1+0x6d0] ;  /* 0x0006d00001077983 */ /* 0x008ee80000300800 */
[----:B------:R-:W3:Y:S04]  /*29a50*/  LDL.LU R6, [R1+0x6d4] ;  /* 0x0006d40001067983 */ /* 0x000ee80000300800 */
[----:B------:R1:W-:Y:S02]  /*29a60*/  LDGSTS.E [R9+0x800c], desc[UR16][R12.64], P1 ;  /* 0x0800c0000c097fae */ /* 0x0003e40008921850 */
[----:B-1----:R-:W-:-:S02]  /*29a70*/  IMAD.MOV.U32 R13, RZ, RZ, R4 ;  /* 0x000000ffff0d7224 */ /* 0x002fc400078e0004 */
        /* <DEDUP_REMOVED lines=9> */
[----:B------:R-:W-:Y:S02]  /*29b10*/  LOP3.LUT R9, R10, 0x20, RZ, 0x3c, !PT ;  /* 0x000000200a097812 */ /* 0x000fe400078e3cff */
[----:B------:R-:W-:Y:S01]  /*29b20*/  IADD3.X R175, R175, R0, RZ, P1, !PT ;  /* 0x00000000afaf7210 */ /* 0x000fe20000ffe4ff */
[----:B------:R-:W-:Y:S02]  /*29b30*/  IMAD.MOV.U32 R12, RZ, RZ, R176 ;  /* 0x000000ffff0c7224 */ /* 0x000fe400078e00b0 */
[----:B------:R-:W-:Y:S01]  /*29b40*/  VIADD R9, R9, UR4 ;  /* 0x0000000409097c36 */ /* 0x000fe20008000000 */
[----:B------:R-:W-:-:S02]  /*29b50*/  MOV R13, R175 ;  /* 0x000000af000d7202 */ /* 0x000fc40000000f00 */
[----:B------:R-:W-:-:S03]  /*29b60*/  ISETP.GT.AND P1, PT, R5, 0x9, PT ;  /* 0x000000090500780c */ /* 0x000fc60003f24270 */
[----:B------:R1:W-:Y:S01]  /*29b70*/  LDGSTS.E [R9], desc[UR16][R12.64], P2 ;  /* 0x000000000c097fae */ /* 0x0003e20009121850 */
[-C--:B------:R-:W-:Y:S02]  /*29b80*/  IADD3 R178, P3, R178, R2.reuse, RZ ;  /* 0x00000002b2b27210 */ /* 0x080fe40007f7e0ff */
[----:B------:R-:W-:-:S03]  /*29b90*/  IADD3 R180, P4, R180, R2, RZ ;  /* 0x00000002b4b47210 */ /* 0x000fc60007f9e0ff */
[----:B------:R-:W-:Y:S01]  /*29ba0*/  IMAD.X R177, R177, 0x1, R0, P3 ;  /* 0x00000001b1b17824 */ /* 0x000fe200018e0600 */
[----:B-1----:R-:W-:-:S04]  /*29bb0*/  SEL R12, RZ, 0x4, !P1 ;  /* 0x00000004ff0c7807 */ /* 0x002fc80004800000 */
[----:B------:R-:W-:Y:S01]  /*29bc0*/  SEL R12, R12, RZ, !P0 ;  /* 0x000000ff0c0c7207 */ /* 0x000fe20004000000 */
[----:B------:R-:W-:-:S03]  /*29bd0*/  IMAD.MOV.U32 R13, RZ, RZ, R177 ;  /* 0x000000ffff0d7224 */ /* 0x000fc600078e00b1 */
[----:B------:R-:W-:Y:S01]  /*29be0*/  ISETP.NE.U32.AND P1, PT, R12, RZ, PT ;  /* 0x000000ff0c00720c */ /* 0x000fe20003f25070 */
[----:B------:R-:W-:Y:S01]  /*29bf0*/  IMAD.X R179, R179, 0x1, R0, P4 ;  /* 0x00000001b3b37824 */ /* 0x000fe200020e0600 */
[----:B------:R-:W-:-:S05]  /*29c00*/  MOV R12, R178 ;  /* 0x000000b2000c7202 */ /* 0x000fca0000000f00 */
[----:B------:R1:W-:Y:S01]  /*29c10*/  LDGSTS.E [R9+0x4000], desc[UR16][R12.64], P2 ;  /* 0x040000000c097fae */ /* 0x0003e20009121850 */
[----:B------:R-:W-:Y:S02]  /*29c20*/  ISETP.GT.AND P2, PT, R5, 0xa, PT ;  /* 0x0000000a0500780c */ /* 0x000fe40003f44270 */
[----:B------:R-:W-:Y:S01]  /*29c30*/  IADD3 R182, P3, R182, R2, RZ ;  /* 0x00000002b6b67210 */ /* 0x000fe20007f7e0ff */
[----:B-1----:R-:W-:Y:S01]  /*29c40*/  IMAD.MOV.U32 R12, RZ, RZ, R180 ;  /* 0x000000ffff0c7224 */ /* 0x002fe200078e00b4 */
[----:B------:R-:W-:-:S05]  /*29c50*/  MOV R13, R179 ;  /* 0x000000b3000d7202 */ /* 0x000fca0000000f00 */
[----:B------:R1:W-:Y:S01]  /*29c60*/  LDGSTS.E [R9+0x4], desc[UR16][R12.64], P1 ;  /* 0x000040000c097fae */ /* 0x0003e20008921850 */
[----:B------:R-:W-:Y:S01]  /*29c70*/  IADD3 R184, P4, R184, R2, RZ ;  /* 0x00000002b8b87210 */ /* 0x000fe20007f9e0ff */
        /* <DEDUP_REMOVED lines=29> */
[----:B------:R-:W-:Y:S01]  /*29e50*/  SEL R12, R12, RZ, !P0 ;  /* 0x000000ff0c0c7207 */ /* 0x000fe20004000000 */
[----:B------:R-:W-:-:S03]  /*29e60*/  IMAD.MOV.U32 R13, RZ, RZ, R189 ;  /* 0x000000ffff0d7224 */ /* 0x000fc600078e00bd */
[----:B------:R-:W-:Y:S02]  /*29e70*/  ISETP.NE.U32.AND P2, PT, R12, RZ, PT ;  /* 0x000000ff0c00720c */ /* 0x000fe40003f45070 */
[----:B------:R-:W-:-:S05]  /*29e80*/  MOV R12, R190 ;  /* 0x000000be000c7202 */ /* 0x000fca0000000f00 */
[----:B------:R1:W-:Y:S01]  /*29e90*/  LDGSTS.E [R9+0x400c], desc[UR16][R12.64], P1 ;  /* 0x0400c0000c097fae */ /* 0x0003e20008921850 */
[----:B------:R-:W-:Y:S02]  /*29ea0*/  ISETP.GT.AND P1, PT, R5, 0x29, PT ;  /* 0x000000290500780c */ /* 0x000fe40003f24270 */
[----:B--2---:R-:W-:-:S05]  /*29eb0*/  IADD3 R11, P4, R11, R2, RZ ;  /* 0x000000020b0b7210 */ /* 0x004fca0007f9e0ff */
[----:B------:R-:W-:Y:S02]  /*29ec0*/  IMAD.X R149, R149, 0x1, R0, P4 ;  /* 0x0000000195957824 */ /* 0x000fe400020e0600 */
[----:B-1----:R-:W-:-:S03]  /*29ed0*/  IMAD.MOV.U32 R12, RZ, RZ, R11 ;  /* 0x000000ffff0c7224 */ /* 0x002fc600078e000b */
[----:B------:R-:W-:Y:S02]  /*29ee0*/  MOV R13, R149 ;  /* 0x00000095000d7202 */ /* 0x000fe40000000f00 */
[----:B---3--:R-:W-:-:S03]  /*29ef0*/  IADD3 R6, P3, R6, R2, RZ ;  /* 0x0000000206067210 */ /* 0x008fc60007f7e0ff */
[----:B------:R1:W-:Y:S02]  /*29f00*/  LDGSTS.E [R9+0x8000], desc[UR16][R12.64], P2 ;  /* 0x080000000c097fae */ /* 0x0003e40009121850 */
[----:B------:R-:W-:Y:S01]  /*29f10*/  IMAD.X R7, R7, 0x1, R0, P3 ;  /* 0x0000000107077824 */ /* 0x000fe200018e0600 */
[----:B-1----:R-:W-:-:S04]  /*29f20*/  SEL R12, RZ, 0x4, !P1 ;  /* 0x00000004ff0c7807 */ /* 0x002fc80004800000 */
[----:B------:R-:W-:Y:S02]  /*29f30*/  SEL R12, R12, RZ, !P0 ;  /* 0x000000ff0c0c7207 */ /* 0x000fe40004000000 */
[----:B----4-:R-:W-:Y:S02]  /*29f40*/  IADD3 R3, P4, R3, R2, RZ ;  /* 0x0000000203037210 */ /* 0x010fe40007f9e0ff */
[----:B------:R-:W-:Y:S01]  /*29f50*/  ISETP.NE.U32.AND P1, PT, R12, RZ, PT ;  /* 0x000000ff0c00720c */ /* 0x000fe20003f25070 */
[----:B------:R-:W-:Y:S01]  /*29f60*/  IMAD.MOV.U32 R13, RZ, RZ, R7 ;  /* 0x000000ffff0d7224 */ /* 0x000fe200078e0007 */
[----:B------:R-:W-:Y:S01]  /*29f70*/  MOV R12, R6 ;  /* 0x00000006000c7202 */ /* 0x000fe20000000f00 */
[----:B------:R-:W-:Y:S01]  /*29f80*/  IMAD.X R4, R4, 0x1, R0, P4 ;  /* 0x0000000104047824 */ /* 0x000fe200020e0600 */
[----:B------:R-:W-:Y:S04]  /*29f90*/  STL [R1+0x6cc], R11 ;  /* 0x0006cc0b01007387 */ /* 0x000fe80000100800 */
[----:B------:R1:W-:Y:S04]  /*29fa0*/  STL [R1+0x6c8], R149 ;  /* 0x0006c89501007387 */ /* 0x0003e80000100800 */
[----:B------:R-:W2:Y:S04]  /*29fb0*/  LDL.LU R150, [R1+0x6ec] ;  /* 0x0006ec0001967983 */ /* 0x000ea80000300800 */
[----:B------:R3:W-:Y:S01]  /*29fc0*/  LDGSTS.E [R9+0xc000], desc[UR16][R12.64], P2 ;  /* 0x0c0000000c097fae */ /* 0x0007e20009121850 */
[----:B------:R-:W-:-:S03]  /*29fd0*/  ISETP.GT.AND P2, PT, R5, 0x2a, PT ;  /* 0x0000002a0500780c */ /* 0x000fc60003f44270 */
[----:B------:R-:W-:Y:S04]  /*29fe0*/  STL [R1+0x6d4], R6 ;  /* 0x0006d40601007387 */ /* 0x000fe80000100800 */
[----:B------:R4:W-:Y:S01]  /*29ff0*/  STL [R1+0x6d0], R7 ;  /* 0x0006d00701007387 */ /* 0x0009e20000100800 */
[----:B---3--:R-:W-:Y:S01]  /*2a000*/  IMAD.MOV.U32 R12, RZ, RZ, R3 ;  /* 0x000000ffff0c7224 */ /* 0x008fe200078e0003 */
[----:B------:R-:W-:Y:S02]  /*2a010*/  MOV R13, R4 ;  /* 0x00000004000d7202 */ /* 0x000fe40000000f00 */
        /* <DEDUP_REMOVED lines=15> */
[----:B--2---:R-:W-:-:S05]  /*2a110*/  IADD3 R150, P4, R150, R2, RZ ;  /* 0x0000000296967210 */ /* 0x004fca0007f9e0ff */
[----:B---3--:R-:W-:Y:S01]  /*2a120*/  IMAD.X R151, R151, 0x1, R0, P4 ;  /* 0x0000000197977824 */ /* 0x008fe200020e0600 */
        /* <DEDUP_REMOVED lines=20> */
[-C--:B------:R-:W-:Y:S02]  /*2a270*/  IADD3 R6, P2, R6, R2.reuse, RZ ;  /* 0x0000000206067210 */ /* 0x080fe40007f5e0ff */
[----:B------:R-:W-:Y:S01]  /*2a280*/  IADD3 R3, P3, R3, R2, RZ ;  /* 0x0000000203037210 */ /* 0x000fe20007f7e0ff */
[----:B------:R-:W-:Y:S02]  /*2a290*/  STL [R1+0x6ec], R150 ;  /* 0x0006ec9601007387 */ /* 0x000fe40000100800 */
[----:B------:R-:W-:Y:S01]  /*2a2a0*/  IMAD.X R7, R7, 0x1, R0, P2 ;  /* 0x0000000107077824 */ /* 0x000fe200010e0600 */
[----:B------:R-:W-:Y:S01]  /*2a2b0*/  IADD3.X R4, R4, R0, RZ, P3, !PT ;  /* 0x0000000004047210 */ /* 0x000fe20001ffe4ff */
        /* <DEDUP_REMOVED lines=9> */
[----:B-1----:R-:W-:-:S02]  /*2a350*/  IMAD.MOV.U32 R12, RZ, RZ, R6 ;  /* 0x000000ffff0c7224 */ /* 0x002fc400078e0006 */
[----:B------:R-:W-:Y:S02]  /*2a360*/  IMAD.MOV.U32 R13, RZ, RZ, R7 ;  /* 0x000000ffff0d7224 */ /* 0x000fe400078e0007 */
[----:B---3--:R-:W3:Y:S04]  /*2a370*/  LDL.LU R7, [R1+0x710] ;  /* 0x0007100001077983 */ /* 0x008ee80000300800 */
[----:B------:R-:W3:Y:S04]  /*2a380*/  LDL.LU R6, [R1+0x714] ;  /* 0x0007140001067983 */ /* 0x000ee80000300800 */
[----:B------:R1:W-:Y:S02]  /*2a390*/  LDGSTS.E [R9+0x800c], desc[UR16][R12.64], P1 ;  /* 0x0800c0000c097fae */ /* 0x0003e40008921850 */
[----:B-1----:R-:W-:Y:S01]  /*2a3a0*/  IMAD.MOV.U32 R13, RZ, RZ, R4 ;  /* 0x000000ffff0d7224 */ /* 0x002fe200078e0004 */
[----:B------:R-:W-:Y:S01]  /*2a3b0*/  MOV R12, R3 ;  /* 0x00000003000c7202 */ /* 0x000fe20000000f00 */
        /* <DEDUP_REMOVED lines=9> */
[----:B------:R-:W-:Y:S02]  /*2a450*/  IMAD.X R191, R191, 0x1, R0, P1 ;  /* 0x00000001bfbf7824 */ /* 0x000fe400008e0600 */
[----:B------:R-:W-:Y:S01]  /*2a460*/  IMAD.MOV.U32 R12, RZ, RZ, R192 ;  /* 0x000000ffff0c7224 */ /* 0x000fe200078e00c0 */
[----:B------:R-:W-:Y:S01]  /*2a470*/  IADD3 R9, R9, UR4, RZ ;  /* 0x0000000409097c10 */ /* 0x000fe2000fffe0ff */
[----:B------:R-:W-:Y:S01]  /*2a480*/  IMAD.MOV.U32 R13, RZ, RZ, R191 ;  /* 0x000000ffff0d7224 */ /* 0x000fe200078e00bf */
[----:B------:R-:W-:-:S02]  /*2a490*/  ISETP.GT.AND P1, PT, R5, 0xd, PT ;  /* 0x0000000d0500780c */ /* 0x000fc40003f24270 */
[----:B------:R-:W-:-:S03]  /*2a4a0*/  IADD3 R194, P3, R194, R2, RZ ;  /* 0x00000002c2c27210 */ /* 0x000fc60007f7e0ff */
[----:B------:R1:W-:Y:S01]  /*2a4b0*/  LDGSTS.E [R9], desc[UR16][R12.64], P2 ;  /* 0x000000000c097fae */ /* 0x0003e20009121850 */
        /* <DEDUP_REMOVED lines=44> */
[----:B------:R-:W-:Y:S02]  /*2a780*/  SEL R12, R12, RZ, !P0 ;  /* 0x000000ff0c0c7207 */ /* 0x000fe40004000000 */
[----:B------:R-:W-:Y:S02]  /*2a790*/  MOV R13, R205 ;  /* 0x000000cd000d7202 */ /* 0x000fe40000000f00 */
[----:B------:R-:W-:Y:S01]  /*2a7a0*/  ISETP.NE.U32.AND P2, PT, R12, RZ, PT ;  /* 0x000000ff0c00720c */ /* 0x000fe20003f45070 */
[----:B------:R-:W-:-:S05]  /*2a7b0*/  IMAD.MOV.U32 R12, RZ, RZ, R206 ;  /* 0x000000ffff0c7224 */ /* 0x000fca00078e00ce */
[----:B------:R1:W-:Y:S01]  /*2a7c0*/  LDGSTS.E [R9+0x400c], desc[UR16][R12.64], P1 ;  /* 0x0400c0000c097fae */ /* 0x0003e20008921850 */
[----:B------:R-:W-:Y:S02]  /*2a7d0*/  ISETP.GT.AND P1, PT, R5, 0x2d, PT ;  /* 0x0000002d0500780c */ /* 0x000fe40003f24270 */
[----:B--2---:R-:W-:-:S05]  /*2a7e0*/  IADD3 R11, P4, R11, R2, RZ ;  /* 0x000000020b0b7210 */ /* 0x004fca0007f9e0ff */
[----:B------:R-:W-:Y:S02]  /*2a7f0*/  IMAD.X R149, R149, 0x1, R0, P4 ;  /* 0x0000000195957824 */ /* 0x000fe400020e0600 */
[----:B-1----:R-:W-:Y:S02]  /*2a800*/  IMAD.MOV.U32 R12, RZ, RZ, R11 ;  /* 0x000000ffff0c7224 */ /* 0x002fe400078e000b */
[----:B------:R-:W-:Y:S01]  /*2a810*/  IMAD.MOV.U32 R13, RZ, RZ, R149 ;  /* 0x000000ffff0d7224 */ /* 0x000fe200078e0095 */
[----:B---3--:R-:W-:-:S04]  /*2a820*/  IADD3 R6, P3, R6, R2, RZ ;  /* 0x0000000206067210 */ /* 0x008fc80007f7e0ff */
[----:B------:R1:W-:Y:S01]  /*2a830*/  LDGSTS.E [R9+0x8000], desc[UR16][R12.64], P2 ;  /* 0x080000000c097fae */ /* 0x0003e20009121850 */
[----:B------:R-:W-:Y:S02]  /*2a840*/  IADD3.X R7, R7, R0, RZ, P3, !PT ;  /* 0x0000000007077210 */ /* 0x000fe40001ffe4ff */
        /* <DEDUP_REMOVED lines=9> */
[----:B------:R2:W-:Y:S01]  /*2a8e0*/  LDGSTS.E [R9+0xc000], desc[UR16][R12.64], P2 ;  /* 0x0c0000000c097fae */ /* 0x0005e20009121850 */
[----:B------:R-:W-:-:S03]  /*2a8f0*/  ISETP.GT.AND P2, PT, R5, 0x2e, PT ;  /* 0x0000002e0500780c */ /* 0x000fc60003f44270 */
[----:B------:R-:W3:Y:S04]  /*2a900*/  LDL.LU R150, [R1+0x72c] ;  /* 0x00072c0001967983 */ /* 0x000ee80000300800 */
[----:B------:R-:W-:Y:S01]  /*2a910*/  STL [R1+0x714], R6 ;  /* 0x0007140601007387 */ /* 0x000fe20000100800 */
[----:B--2---:R-:W-:Y:S02]  /*2a920*/  IMAD.MOV.U32 R12, RZ, RZ, R3 ;  /* 0x000000ffff0c7224 */ /* 0x004fe400078e0003 */
[----:B------:R-:W-:Y:S01]  /*2a930*/  IMAD.MOV.U32 R13, RZ, RZ, R4 ;  /* 0x000000ffff0d7224 */ /* 0x000fe200078e0004 */
[----:B------:R2:W-:Y:S04]  /*2a940*/  STL [R1+0x710], R7 ;  /* 0x0007100701007387 */ /* 0x0005e80000100800 */
[----:B------:R-:W-:Y:S04]  /*2a950*/  STL [R1+0x71c], R3 ;  /* 0x00071c0301007387 */ /* 0x000fe80000100800 */
[----:B------:R-:W4:Y:S04]  /*2a960*/  LDL.LU R151, [R1+0x728] ;  /* 0x0007280001977983 */ /* 0x000f280000300800 */
[----:B------:R2:W-:Y:S04]  /*2a970*/  STL [R1+0x718], R4 ;  /* 0x0007180401007387 */ /* 0x0005e80000100800 */
[----:B------:R2:W-:Y:S04]  /*2a980*/  LDGSTS.E [R9+0x8004], desc[UR16][R12.64], P1 ;  /* 0x080040000c097fae */ /* 0x0005e80008921850 */
[----:B-1----:R-:W4:Y:S04]  /*2a990*/  LDL.LU R149, [R1+0x730] ;  /* 0x0007300001957983 */ /* 0x002f280000300800 */
[----:B------:R-:W4:Y:S01]  /*2a9a0*/  LDL.LU R11, [R1+0x734] ;  /* 0x00073400010b7983 */ /* 0x000f220000300800 */
[----:B--2---:R-:W-:-:S03]  /*2a9b0*/  SEL R12, RZ, 0x4, !P2 ;  /* 0x00000004ff0c7807 */ /* 0x004fc60005000000 */
[----:B------:R-:W2:Y:S01]  /*2a9c0*/  LDL.LU R7, [R1+0x738] ;  /* 0x0007380001077983 */ /* 0x000ea20000300800 */
[----:B------:R-:W-:-:S03]  /*2a9d0*/  SEL R12, R12, RZ, !P0 ;  /* 0x000000ff0c0c7207 */ /* 0x000fc60004000000 */
[----:B------:R-:W2:Y:S04]  /*2a9e0*/  LDL.LU R6, [R1+0x73c] ;  /* 0x00073c0001067983 */ /* 0x000ea80000300800 */
[----:B------:R-:W2:Y:S04]  /*2a9f0*/  LDL.LU R4, [R1+0x740] ;  /* 0x0007400001047983 */ /* 0x000ea80000300800 */
[----:B------:R-:W2:Y:S01]  /*2aa00*/  LDL.LU R3, [R1+0x744] ;  /* 0x0007440001037983 */ /* 0x000ea20000300800 */
[----:B------:R-:W-:-:S03]  /*2aa10*/  ISETP.NE.U32.AND P2, PT, R12, RZ, PT ;  /* 0x000000ff0c00720c */ /* 0x000fc60003f45070 */
[----:B------:R-:W2:Y:S04]  /*2aa20*/  LDL.LU R13, [R1+0x724] ;  /* 0x00072400010d7983 */ /* 0x000ea80000300800 */
[----:B------:R-:W2:Y:S01]  /*2aa30*/  LDL.LU R12, [R1+0x720] ;  /* 0x00072000010c7983 */ /* 0x000ea20000300800 */
[----:B---3--:R-:W-:-:S05]  /*2aa40*/  IADD3 R150, P4, R150, R2, RZ ;  /* 0x0000000296967210 */ /* 0x008fca0007f9e0ff */
[----:B----4-:R-:W-:Y:S01]  /*2aa50*/  IMAD.X R151, R151, 0x1, R0, P4 ;  /* 0x0000000197977824 */ /* 0x010fe200020e0600 */
[----:B--2---:R-:W-:-:S04]  /*2aa60*/  IADD3 R13, P3, R13, R2, RZ ;  /* 0x000000020d0d7210 */ /* 0x004fc80007f7e0ff */
[----:B------:R-:W-:Y:S01]  /*2aa70*/  IADD3.X R12, R12, R0, RZ, P3, !PT ;  /* 0x000000000c0c7210 */ /* 0x000fe20001ffe4ff */
        /* <DEDUP_REMOVED lines=182> */
[----:B------:R1:W-:Y:S02]  /*2b5e0*/  LDGSTS.E [R9+0x800c], desc[UR16][R12.64], P1 ;  /* 0x0800c0000c097fae */ /* 0x0003e40008921850 */
[----:B-1----:R-:W-:Y:S02]  /*2b5f0*/  IMAD.MOV.U32 R13, RZ, RZ, R4 ;  /* 0x000000ffff0d7224 */ /* 0x002fe400078e0004 */
[----:B----4-:R-:W4:Y:S01]  /*2b600*/  LDL.LU R4, [R1+0x794] ;  /* 0x0007940001047983 */ /* 0x010f220000300800 */
[----:B------:R-:W-:-:S03]  /*2b610*/  IMAD.MOV.U32 R12, RZ, RZ, R3 ;  /* 0x000000ffff0c7224 */ /* 0x000fc600078e0003 */
[----:B------:R-:W3:Y:S04]  /*2b620*/  LDL.LU R6, [R1+0x798] ;  /* 0x0007980001067983 */ /* 0x000ee80000300800 */
[----:B------:R-:W3:Y:S04]  /*2b630*/  LDL.LU R3, [R1+0x79c] ;  /* 0x00079c0001037983 */ /* 0x000ee80000300800 */
        /* <DEDUP_REMOVED lines=67> */
[----:B------:R-:W-:-:S05]  /*2ba70*/  MOV R13, R149 ;  /* 0x00000095000d7202 */ /* 0x000fca0000000f00 */
[----:B------:R1:W-:Y:S01]  /*2ba80*/  LDGSTS.E [R9+0x8000], desc[UR16][R12.64], P2 ;  /* 0x080000000c097fae */ /* 0x0003e20009121850 */
[----:B----4-:R-:W-:Y:S02]  /*2ba90*/  IADD3 R4, P3, R4, R2, RZ ;  /* 0x0000000204047210 */ /* 0x010fe40007f7e0ff */
[----:B-1----:R-:W-:-:S03]  /*2baa0*/  SEL R12, RZ, 0x4, !P1 ;  /* 0x00000004ff0c7807 */ /* 0x002fc60004800000 */
[--C-:B---3--:R-:W-:Y:S01]  /*2bab0*/  IMAD.X R7, R7, 0x1, R0.reuse, P3 ;  /* 0x0000000107077824 */ /* 0x108fe200018e0600 */
[----:B------:R-:W-:Y:S02]  /*2bac0*/  SEL R12, R12, RZ, !P0 ;  /* 0x000000ff0c0c7207 */ /* 0x000fe40004000000 */
[----:B------:R-:W-:Y:S02]  /*2bad0*/  IADD3 R3, P4, R3, R2, RZ ;  /* 0x0000000203037210 */ /* 0x000fe40007f9e0ff */
[----:B------:R-:W-:Y:S01]  /*2bae0*/  ISETP.NE.U32.AND P1, PT, R12, RZ, PT ;  /* 0x000000ff0c00720c */ /* 0x000fe20003f25070 */
[----:B------:R-:W-:Y:S01]  /*2baf0*/  IMAD.MOV.U32 R13, RZ, RZ, R7 ;  /* 0x000000ffff0d7224 */ /* 0x000fe200078e0007 */
[----:B------:R-:W-:Y:S01]  /*2bb00*/  MOV R12, R4 ;  /* 0x00000004000c7202 */ /* 0x000fe20000000f00 */
[----:B------:R-:W-:Y:S01]  /*2bb10*/  IMAD.X R6, R6, 0x1, R0, P4 ;  /* 0x0000000106067824 */ /* 0x000fe200020e0600 */
[----:B------:R-:W-:Y:S04]  /*2bb20*/  STL [R1+0x78c], R11 ;  /* 0x00078c0b01007387 */ /* 0x000fe80000100800 */
[----:B------:R-:W-:Y:S04]  /*2bb30*/  STL [R1+0x788], R149 ;  /* 0x0007889501007387 */ /* 0x000fe80000100800 */
[----:B------:R-:W2:Y:S04]  /*2bb40*/  LDL.LU R151, [R1+0x7ac] ;  /* 0x0007ac0001977983 */ /* 0x000ea80000300800 */
[----:B------:R1:W-:Y:S01]  /*2bb50*/  LDGSTS.E [R9+0xc000], desc[UR16][R12.64], P2 ;  /* 0x0c0000000c097fae */ /* 0x0003e20009121850 */
[----:B------:R-:W-:-:S03]  /*2bb60*/  ISETP.GT.AND P2, PT, R5, 0x36, PT ;  /* 0x000000360500780c */ /* 0x000fc60003f44270 */
[----:B------:R3:W-:Y:S04]  /*2bb70*/  STL [R1+0x794], R4 ;  /* 0x0007940401007387 */ /* 0x0007e80000100800 */
[----:B------:R4:W-:Y:S01]  /*2bb80*/  STL [R1+0x790], R7 ;  /* 0x0007900701007387 */ /* 0x0009e20000100800 */
[----:B-1----:R-:W-:Y:S01]  /*2bb90*/  IMAD.MOV.U32 R12, RZ, RZ, R3 ;  /* 0x000000ffff0c7224 */ /* 0x002fe200078e0003 */
[----:B------:R-:W-:Y:S02]  /*2bba0*/  MOV R13, R6 ;  /* 0x00000006000d7202 */ /* 0x000fe40000000f00 */
[----:B------:R-:W-:Y:S04]  /*2bbb0*/  STL [R1+0x79c], R3 ;  /* 0x00079c0301007387 */ /* 0x000fe80000100800 */
[----:B---3--:R-:W3:Y:S04]  /*2bbc0*/  LDL.LU R4, [R1+0x7a8] ;  /* 0x0007a80001047983 */ /* 0x008ee80000300800 */
[----:B------:R1:W-:Y:S04]  /*2bbd0*/  STL [R1+0x798], R6 ;  /* 0x0007980601007387 */ /* 0x0003e80000100800 */
[----:B------:R-:W3:Y:S04]  /*2bbe0*/  LDL.LU R150, [R1+0x7b0] ;  /* 0x0007b00001967983 */ /* 0x000ee80000300800 */
[----:B------:R4:W-:Y:S04]  /*2bbf0*/  LDGSTS.E [R9+0x8004], desc[UR16][R12.64], P1 ;  /* 0x080040000c097fae */ /* 0x0009e80008921850 */
[----:B------:R-:W3:Y:S04]  /*2bc00*/  LDL.LU R149, [R1+0x7b4] ;  /* 0x0007b40001957983 */ /* 0x000ee80000300800 */
[----:B------:R-:W3:Y:S01]  /*2bc10*/  LDL.LU R11, [R1+0x7b8] ;  /* 0x0007b800010b7983 */ /* 0x000ee20000300800 */
[----:B----4-:R-:W-:-:S03]  /*2bc20*/  SEL R12, RZ, 0x4, !P2 ;  /* 0x00000004ff0c7807 */ /* 0x010fc60005000000 */
[----:B------:R-:W4:Y:S01]  /*2bc30*/  LDL.LU R7, [R1+0x7bc] ;  /* 0x0007bc0001077983 */ /* 0x000f220000300800 */
[----:B------:R-:W-:-:S03]  /*2bc40*/  SEL R12, R12, RZ, !P0 ;  /* 0x000000ff0c0c7207 */ /* 0x000fc60004000000 */
[----:B-1----:R-:W4:Y:S04]  /*2bc50*/  LDL.LU R6, [R1+0x7c0] ;  /* 0x0007c00001067983 */ /* 0x002f280000300800 */
        /* <DEDUP_REMOVED lines=29> */
[----:B------:R-:W-:Y:S02]  /*2be30*/  IMAD.X R11, R11, 0x1, R0, P2 ;  /* 0x000000010b0b7824 */ /* 0x000fe400010e0600 */
[----:B------:R2:W-:Y:S01]  /*2be40*/  STL [R1+0x7a8], R4 ;  /* 0x0007a80401007387 */ /* 0x0005e20000100800 */
[----:B------:R-:W-:Y:S01]  /*2be50*/  IADD3.X R6, R6, R0, RZ, P3, !PT ;  /* 0x0000000006067210 */ /* 0x000fe20001ffe4ff */
[----:B-1----:R-:W-:-:S02]  /*2be60*/  IMAD.MOV.U32 R12, RZ, RZ, R7 ;  /* 0x000000ffff0c7224 */ /* 0x002fc400078e0007 */
[----:B--2---:R-:W2:Y:S04]  /*2be70*/  LDL.LU R4, [R1+0xe14] ;  /* 0x000e140001047983 */ /* 0x004ea80000300800 */
[----:B------:R-:W-:Y:S04]  /*2be80*/  STL [R1+0x7b4], R149 ;  /* 0x0007b49501007387 */ /* 0x000fe80000100800 */
[----:B------:R1:W-:Y:S01]  /*2be90*/  STL [R1+0x7b0], R150 ;  /* 0x0007b09601007387 */ /* 0x0003e20000100800 */
[----:B------:R-:W-:-:S03]  /*2bea0*/  IMAD.MOV.U32 R13, RZ, RZ, R11 ;  /* 0x000000ffff0d7224 */ /* 0x000fc600078e000b */
[----:B------:R-:W-:Y:S04]  /*2beb0*/  STL [R1+0x7bc], R7 ;  /* 0x0007bc0701007387 */ /* 0x000fe80000100800 */
[----:B------:R3:W-:Y:S04]  /*2bec0*/  STL [R1+0x7b8], R11 ;  /* 0x0007b80b01007387 */ /* 0x0007e80000100800 */
[----:B------:R4:W-:Y:S04]  /*2bed0*/  STL [R1+0x7c4], R3 ;  /* 0x0007c40301007387 */ /* 0x0009e80000100800 */
[----:B------:R4:W-:Y:S04]  /*2bee0*/  STL [R1+0x7c0], R6 ;  /* 0x0007c00601007387 */ /* 0x0009e80000100800 */
[----:B------:R-:W2:Y:S04]  /*2bef0*/  LDL.LU R151, [R1+0x600] ;  /* 0x0006000001977983 */ /* 0x000ea80000300800 */
[----:B-1----:R-:W2:Y:S04]  /*2bf00*/  LDL.LU R150, [R1+0x604] ;  /* 0x0006040001967983 */ /* 0x002ea80000300800 */
[----:B------:R1:W-:Y:S04]  /*2bf10*/  LDGSTS.E [R9+0x800c], desc[UR16][R12.64], P1 ;  /* 0x0800c0000c097fae */ /* 0x0003e80008921850 */
[----:B---3--:R-:W3:Y:S01]  /*2bf20*/  LDL.LU R11, [R1+0x7c8] ;  /* 0x0007c800010b7983 */ /* 0x008ee20000300800 */
[----:B-1----:R-:W-:-:S03]  /*2bf30*/  MOV R12, R3 ;  /* 0x00000003000c7202 */ /* 0x002fc60000000f00 */
[----:B----4-:R-:W4:Y:S01]  /*2bf40*/  LDL.LU R3, [R1+0x7cc] ;  /* 0x0007cc0001037983 */ /* 0x010f220000300800 */
[----:B------:R-:W-:Y:S01]  /*2bf50*/  IMAD.MOV.U32 R13, RZ, RZ, R6 ;  /* 0x000000ffff0d7224 */ /* 0x000fe200078e0006 */
[-C--:B------:R-:W-:Y:S02]  /*2bf60*/  IADD3 R242, P3, R242, R2.reuse, RZ ;  /* 0x00000002f2f27210 */ /* 0x080fe40007f7e0ff */
[----:B------:R-:W-:Y:S01]  /*2bf70*/  IADD3 R244, P4, R244, R2, RZ ;  /* 0x00000002f4f47210 */ /* 0x000fe20007f9e0ff */
[----:B------:R-:W3:Y:S04]  /*2bf80*/  LDL.LU R149, [R1+0x7d4] ;  /* 0x0007d40001957983 */ /* 0x000ee80000300800 */
[----:B------:R1:W-:Y:S01]  /*2bf90*/  LDGSTS.E [R9+0xc00c], desc[UR16][R12.64], P1 ;  /* 0x0c00c0000c097fae */ /* 0x0003e20008921850 */
[----:B------:R-:W-:-:S02]  /*2bfa0*/  ISETP.GT.AND P1, PT, R5, 0x18, PT ;  /* 0x000000180500780c */ /* 0x000fc40003f24270 */
[----:B------:R-:W-:Y:S01]  /*2bfb0*/  IADD3.X R241, R241, R0, RZ, P3, !PT ;  /* 0x00000000f1f17210 */ /* 0x000fe20001ffe4ff */
[----:B------:R-:W-:Y:S01]  /*2bfc0*/  IMAD.X R243, R243, 0x1, R0, P4 ;  /* 0x00000001f3f37824 */ /* 0x000fe200020e0600 */
[----:B------:R-:W3:Y:S01]  /*2bfd0*/  LDL.LU R7, [R1+0x7d8] ;  /* 0x0007d80001077983 */ /* 0x000ee20000300800 */
[----:B-1----:R-:W-:-:S03]  /*2bfe0*/  SEL R9, RZ, 0x4, !P1 ;  /* 0x00000004ff097807 */ /* 0x002fc60004800000 */
[----:B------:R-:W3:Y:S01]  /*2bff0*/  LDL.LU R6, [R1+0x7dc] ;  /* 0x0007dc0001067983 */ /* 0x000ee20000300800 */
        /* <DEDUP_REMOVED lines=8> */
[----:B------:R-:W-:-:S05]  /*2c080*/  ISETP.GT.AND P1, PT, R5, 0x19, PT ;  /* 0x000000190500780c */ /* 0x000fca0003f24270 */
        /* <DEDUP_REMOVED lines=35> */
[----:B------:R-:W-:Y:S01]  /*2c2c0*/  ISETP.GT.AND P2, PT, R5, 0x38, PT ;  /* 0x000000380500780c */ /* 0x000fe20003f44270 */
[----:B-1----:R-:W-:Y:S02]  /*2c2d0*/  IMAD.MOV.U32 R12, RZ, RZ, R252 ;  /* 0x000000ffff0c7224 */ /* 0x002fe400078e00fc */
[----:B------:R-:W-:-:S05]  /*2c2e0*/  IMAD.MOV.U32 R13, RZ, RZ, R251 ;  /* 0x000000ffff0d7224 */ /* 0x000fca00078e00fb */
[----:B------:R1:W-:Y:S02]  /*2c2f0*/  LDGSTS.E [R9+0xc], desc[UR16][R12.64], P1 ;  /* 0x0000c0000c097fae */ /* 0x0003e40008921850 */
[----:B-1----:R-:W-:-:S04]  /*2c300*/  SEL R12, RZ, 0x4, !P2 ;  /* 0x00000004ff0c7807 */ /* 0x002fc80005000000 */
[----:B------:R-:W-:-:S04]  /*2c310*/  SEL R12, R12, RZ, !P0 ;  /* 0x000000ff0c0c7207 */ /* 0x000fc80004000000 */
[----:B------:R-:W-:Y:S02]  /*2c320*/  ISETP.NE.U32.AND P2, PT, R12, RZ, PT ;  /* 0x000000ff0c00720c */ /* 0x000fe40003f45070 */
[----:B--2---:R-:W-:-:S04]  /*2c330*/  IADD3 R150, P3, R150, R2, RZ ;  /* 0x0000000296967210 */ /* 0x004fc80007f7e0ff */
[----:B------:R-:W-:Y:S01]  /*2c340*/  IADD3.X R151, R151, R0, RZ, P3, !PT ;  /* 0x0000000097977210 */ /* 0x000fe20001ffe4ff */
[----:B------:R-:W-:-:S03]  /*2c350*/  IMAD.MOV.U32 R12, RZ, RZ, R150 ;  /* 0x000000ffff0c7224 */ /* 0x000fc600078e0096 */
[----:B------:R-:W-:Y:S01]  /*2c360*/  MOV R13, R151 ;  /* 0x00000097000d7202 */ /* 0x000fe20000000f00 */
[----:B------:R-:W-:Y:S01]  /*2c370*/  STL [R1+0x604], R150 ;  /* 0x0006049601007387 */ /* 0x000fe20000100800 */
[----:B----4-:R-:W-:-:S03]  /*2c380*/  IADD3 R3, P4, R3, R2, RZ ;  /* 0x0000000203037210 */ /* 0x010fc60007f9e0ff */
[----:B------:R1:W-:Y:S02]  /*2c390*/  STL [R1+0x600], R151 ;  /* 0x0006009701007387 */ /* 0x0003e40000100800 */
[----:B---3--:R-:W-:Y:S02]  /*2c3a0*/  IMAD.X R11, R11, 0x1, R0, P4 ;  /* 0x000000010b0b7824 */ /* 0x008fe400020e0600 */
[----:B------:R2:W-:Y:S04]  /*2c3b0*/  LDGSTS.E [R9+0x400c], desc[UR16][R12.64], P1 ;  /* 0x0400c0000c097fae */ /* 0x0005e80008921850 */
[----:B------:R3:W-:Y:S04]  /*2c3c0*/  STL [R1+0x7cc], R3 ;  /* 0x0007cc0301007387 */ /* 0x0007e80000100800 */
[----:B------:R4:W-:Y:S01]  /*2c3d0*/  STL [R1+0x7c8], R11 ;  /* 0x0007c80b01007387 */ /* 0x0009e20000100800 */
[----:B--2---:R-:W-:-:S03]  /*2c3e0*/  IMAD.MOV.U32 R12, RZ, RZ, R3 ;  /* 0x000000ffff0c7224 */ /* 0x004fc600078e0003 */
[----:B-1----:R-:W2:Y:S01]  /*2c3f0*/  LDL.LU R151, [R1+0x7e0] ;  /* 0x0007e00001977983 */ /* 0x002ea20000300800 */
[----:B------:R-:W-:-:S03]  /*2c400*/  IMAD.MOV.U32 R13, RZ, RZ, R11 ;  /* 0x000000ffff0d7224 */ /* 0x000fc600078e000b */
[----:B------:R-:W2:Y:S04]  /*2c410*/  LDL.LU R150, [R1+0x7e4] ;  /* 0x0007e40001967983 */ /* 0x000ea80000300800 */
[----:B---3--:R-:W3:Y:S04]  /*2c420*/  LDL.LU R3, [R1+0x7e8] ;  /* 0x0007e80001037983 */ /* 0x008ee80000300800 */
[----:B----4-:R-:W4:Y:S04]  /*2c430*/  LDL.LU R11, [R1+0x7ec] ;  /* 0x0007ec00010b7983 */ /* 0x010f280000300800 */
[----:B------:R1:W-:Y:S04]  /*2c440*/  LDGSTS.E [R9+0x8000], desc[UR16][R12.64], P2 ;  /* 0x080000000c097fae */ /* 0x0003e80009121850 */
[----:B------:R-:W2:Y:S01]  /*2c450*/  LDL.LU R13, [R1+0x7d0] ;  /* 0x0007d000010d7983 */ /* 0x000ea20000300800 */
[----:B------:R-:W-:-:S04]  /*2c460*/  ISETP.GT.AND P1, PT, R5, 0x39, PT ;  /* 0x000000390500780c */ /* 0x000fc80003f24270 */
[----:B-1----:R-:W-:Y:S02]  /*2c470*/  SEL R12, RZ, 0x4, !P1 ;  /* 0x00000004ff0c7807 */ /* 0x002fe40004800000 */
[-C--:B------:R-:W-:Y:S02]  /*2c480*/  IADD3 R149, P3, R149, R2.reuse, RZ ;  /* 0x0000000295957210 */ /* 0x080fe40007f7e0ff */
[----:B------:R-:W-:Y:S02]  /*2c490*/  SEL R12, R12, RZ, !P0 ;  /* 0x000000ff0c0c7207 */ /* 0x000fe40004000000 */
[----:B------:R-:W-:Y:S02]  /*2c4a0*/  IADD3 R6, P4, R6, R2, RZ ;  /* 0x0000000206067210 */ /* 0x000fe40007f9e0ff */
[----:B------:R-:W-:Y:S01]  /*2c4b0*/  ISETP.NE.U32.AND P1, PT, R12, RZ, PT ;  /* 0x000000ff0c00720c */ /* 0x000fe20003f25070 */
[----:B------:R-:W-:Y:S02]  /*2c4c0*/  IMAD.MOV.U32 R12, RZ, RZ, R149 ;  /* 0x000000ffff0c7224 */ /* 0x000fe400078e0095 */
[----:B------:R-:W-:Y:S01]  /*2c4d0*/  IMAD.X R7, R7, 0x1, R0, P4 ;  /* 0x0000000107077824 */ /* 0x000fe200020e0600 */
[----:B------:R-:W-:Y:S01]  /*2c4e0*/  STL [R1+0x7d4], R149 ;  /* 0x0007d49501007387 */ /* 0x000fe20000100800 */
[----:B--2---:R-:W-:-:S05]  /*2c4f0*/  IADD3.X R13, R13, R0, RZ, P3, !PT ;  /* 0x000000000d0d7210 */ /* 0x004fca0001ffe4ff */
[----:B------:R1:W-:Y:S04]  /*2c500*/  STL [R1+0x7d0], R13 ;  /* 0x0007d00d01007387 */ /* 0x0003e80000100800 */
[----:B------:R2:W-:Y:S01]  /*2c510*/  LDGSTS.E [R9+0xc000], desc[UR16][R12.64], P2 ;  /* 0x0c0000000c097fae */ /* 0x0005e20009121850 */
[----:B------:R-:W-:Y:S02]  /*2c520*/  ISETP.GT.AND P2, PT, R5, 0x3a, PT ;  /* 0x0000003a0500780c */ /* 0x000fe40003f44270 */
[----:B------:R-:W-:Y:S02]  /*2c530*/  IADD3 R150, P3, R150, R2, RZ ;  /* 0x0000000296967210 */ /* 0x000fe40007f7e0ff */
[----:B--2---:R-:W-:Y:S01]  /*2c540*/  MOV R12, R6 ;  /* 0x00000006000c7202 */ /* 0x004fe20000000f00 */
[----:B-1----:R-:W-:-:S05]  /*2c550*/  IMAD.MOV.U32 R13, RZ, RZ, R7 ;  /* 0x000000ffff0d7224 */ /* 0x002fca00078e0007 */
[----:B------:R1:W-:Y:S01]  /*2c560*/  LDGSTS.E [R9+0x8004], desc[UR16][R12.64], P1 ;  /* 0x080040000c097fae */ /* 0x0003e20008921850 */
[----:B------:R-:W-:Y:S01]  /*2c570*/  IMAD.X R151, R151, 0x1, R0, P3 ;  /* 0x0000000197977824 */ /* 0x000fe200018e0600 */
[----:B----4-:R-:W-:Y:S02]  /*2c580*/  IADD3 R11, P4, R11, R2, RZ ;  /* 0x000000020b0b7210 */ /* 0x010fe40007f9e0ff */
[----:B-1----:R-:W-:-:S04]  /*2c590*/  SEL R12, RZ, 0x4, !P2 ;  /* 0x00000004ff0c7807 */ /* 0x002fc80005000000 */
[----:B------:R-:W-:Y:S01]  /*2c5a0*/  SEL R12, R12, RZ, !P0 ;  /* 0x000000ff0c0c7207 */ /* 0x000fe20004000000 */
[----:B------:R1:W-:Y:S01]  /*2c5b0*/  STL [R1+0x7dc], R6 ;  /* 0x0007dc0601007387 */ /* 0x0003e20000100800 */
[----:B------:R-:W-:Y:S02]  /*2c5c0*/  IMAD.MOV.U32 R13, RZ, RZ, R151 ;  /* 0x000000ffff0d7224 */ /* 0x000fe400078e0097 */
[----:B------:R-:W-:Y:S01]  /*2c5d0*/  ISETP.NE.U32.AND P2, PT, R12, RZ, PT ;  /* 0x000000ff0c00720c */ /* 0x000fe20003f45070 */
[----:B------:R2:W-:Y:S01]  /*2c5e0*/  STL [R1+0x7d8], R7 ;  /* 0x0007d80701007387 */ /* 0x0005e20000100800 */
[----:B------:R-:W-:Y:S01]  /*2c5f0*/  IMAD.MOV.U32 R12, RZ, RZ, R150 ;  /* 0x000000ffff0c7224 */ /* 0x000fe200078e0096 */
[----:B---3--:R-:W-:Y:S02]  /*2c600*/  IADD3.X R3, R3, R0, RZ, P4, !PT ;  /* 0x0000000003037210 */ /* 0x008fe400027fe4ff */
[----:B-1----:R-:W3:Y:S04]  /*2c610*/  LDL.LU R6, [R1+0x7f4] ;  /* 0x0007f40001067983 */ /* 0x002ee80000300800 */
[----:B--2---:R-:W2:Y:S04]  /*2c620*/  LDL.LU R7, [R1+0x7fc] ;  /* 0x0007fc0001077983 */ /* 0x004ea80000300800 */
[----:B------:R-:W4:Y:S04]  /*2c630*/  LDL.LU R149, [R1+0x804] ;  /* 0x0008040001957983 */ /* 0x000f280000300800 */
[----:B------:R-:W-:Y:S04]  /*2c640*/  STL [R1+0x7e4], R150 ;  /* 0x0007e49601007387 */ /* 0x000fe80000100800 */
[----:B------:R1:W-:Y:S04]  /*2c650*/  STL [R1+0x7e0], R151 ;  /* 0x0007e09701007387 */ /* 0x0003e80000100800 */
[----:B------:R1:W-:Y:S04]  /*2c660*/  LDGSTS.E [R9+0xc004], desc[UR16][R12.64], P1 ;  /* 0x0c0040000c097fae */ /* 0x0003e80008921850 */
[----:B------:R-:W-:Y:S04]  /*2c670*/  STL [R1+0x7ec], R11 ;  /* 0x0007ec0b01007387 */ /* 0x000fe80000100800 */
[----:B-1----:R-:W4:Y:S01]  /*2c680*/  LDL.LU R151, [R1+0x7f8] ;  /* 0x0007f80001977983 */ /* 0x002f220000300800 */
[----:B------:R-:W-:Y:S01]  /*2c690*/  MOV R12, R11 ;  /* 0x0000000b000c7202 */ /* 0x000fe20000000f00 */
[----:B------:R-:W-:-:S02]  /*2c6a0*/  IMAD.MOV.U32 R13, RZ, RZ, R3 ;  /* 0x000000ffff0d7224 */ /* 0x000fc400078e0003 */
[----:B------:R1:W-:Y:S04]  /*2c6b0*/  STL [R1+0x7e8], R3 ;  /* 0x0007e80301007387 */ /* 0x0003e80000100800 */
[----:B------:R-:W4:Y:S04]  /*2c6c0*/  LDL.LU R150, [R1+0x800] ;  /* 0x0008000001967983 */ /* 0x000f280000300800 */
[----:B------:R1:W-:Y:S04]  /*2c6d0*/  LDGSTS.E [R9+0x8008], desc[UR16][R12.64], P2 ;  /* 0x080080000c097fae */ /* 0x0003e80009121850 */
[----:B-1----:R-:W4:Y:S04]  /*2c6e0*/  LDL.LU R3, [R1+0xe10] ;  /* 0x000e100001037983 */ /* 0x002f280000300800 */
[----:B------:R-:W4:Y:S04]  /*2c6f0*/  LDL.LU R11, [R1+0xe0c] ;  /* 0x000e0c00010b7983 */ /* 0x000f280000300800 */
[----:B------:R-:W2:Y:S01]  /*2c700*/  LDL.LU R13, [R1+0x7f0] ;  /* 0x0007f000010d7983 */ /* 0x000ea20000300800 */
[----:B------:R-:W-:-:S04]  /*2c710*/  ISETP.GT.AND P1, PT, R5, 0x3b, PT ;  /* 0x0000003b0500780c */ /* 0x000fc80003f24270 */
[----:B------:R-:W-:-:S04]  /*2c720*/  SEL R12, RZ, 0x4, !P1 ;  /* 0x00000004ff0c7807 */ /* 0x000fc80004800000 */
[----:B------:R-:W-:-:S04]  /*2c730*/  SEL R12, R12, RZ, !P0 ;  /* 0x000000ff0c0c7207 */ /* 0x000fc80004000000 */
[----:B------:R-:W-:Y:S02]  /*2c740*/  ISETP.NE.U32.AND P1, PT, R12, RZ, PT ;  /* 0x000000ff0c00720c */ /* 0x000fe40003f25070 */
[----:B---3--:R-:W-:-:S04]  /*2c750*/  IADD3 R6, P3, R6, R2, RZ ;  /* 0x0000000206067210 */ /* 0x008fc80007f7e0ff */
[----:B------:R-:W-:Y:S01]  /*2c760*/  MOV R12, R6 ;  /* 0x00000006000c7202 */ /* 0x000fe20000000f00 */
[----:B------:R1:W-:Y:S01]  /*2c770*/  STL [R1+0x7f4], R6 ;  /* 0x0007f40601007387 */ /* 0x0003e20000100800 */
[----:B--2---:R-:W-:-:S05]  /*2c780*/  IMAD.X R13, R13, 0x1, R0, P3 ;  /* 0x000000010d0d7824 */ /* 0x004fca00018e0600 */
[----:B------:R2:W-:Y:S01]  /*2c790*/  LDGSTS.E [R9+0xc008], desc[UR16][R12.64], P2 ;  /* 0x0c0080000c097fae */ /* 0x0005e20009121850 */
[----:B------:R-:W-:-:S05]  /*2c7a0*/  IADD3 R7, P2, R7, R2, RZ ;  /* 0x0000000207077210 */ /* 0x000fca0007f5e0ff */
[----:B----4-:R-:W-:Y:S01]  /*2c7b0*/  IMAD.X R151, R151, 0x1, R0, P2 ;  /* 0x0000000197977824 */ /* 0x010fe200010e0600 */
[----:B------:R3:W-:Y:S01]  /*2c7c0*/  STL [R1+0x7f0], R13 ;  /* 0x0007f00d01007387 */ /* 0x0007e20000100800 */
[----:B------:R-:W-:-:S03]  /*2c7d0*/  IADD3 R149, P3, R149, R2, RZ ;  /* 0x0000000295957210 */ /* 0x000fc60007f7e0ff */
[----:B-1----:R-:W4:Y:S01]  /*2c7e0*/  LDL.LU R6, [R1+0x60c] ;  /* 0x00060c0001067983 */ /* 0x002f220000300800 */
[----:B--2---:R-:W-:Y:S01]  /*2c7f0*/  MOV R12, R7 ;  /* 0x00000007000c7202 */ /* 0x004fe20000000f00 */
[----:B---3--:R-:W-:Y:S02]  /*2c800*/  IMAD.MOV.U32 R13, RZ, RZ, R151 ;  /* 0x000000ffff0d7224 */ /* 0x008fe400078e0097 */
[----:B------:R1:W-:Y:S04]  /*2c810*/  STL [R1+0x7fc], R7 ;  /* 0x0007fc0701007387 */ /* 0x0003e80000100800 */
[----:B------:R-:W-:Y:S04]  /*2c820*/  STL [R1+0x7f8], R151 ;  /* 0x0007f89701007387 */ /* 0x000fe80000100800 */
[----:B------:R2:W-:Y:S01]  /*2c830*/  LDGSTS.E [R9+0x800c], desc[UR16][R12.64], P1 ;  /* 0x0800c0000c097fae */ /* 0x0005e20008921850 */
[----:B------:R-:W-:-:S03]  /*2c840*/  IMAD.X R150, R150, 0x1, R0, P3 ;  /* 0x0000000196967824 */ /* 0x000fc600018e0600 */
[----:B------:R3:W-:Y:S04]  /*2c850*/  STL [R1+0x804], R149 ;  /* 0x0008049501007387 */ /* 0x0007e80000100800 */
[----:B-1----:R-:W4:Y:S01]  /*2c860*/  LDL.LU R7, [R1+0x608] ;  /* 0x0006080001077983 */ /* 0x002f220000300800 */
[----:B--2---:R-:W-:Y:S02]  /*2c870*/  IMAD.MOV.U32 R12, RZ, RZ, R149 ;  /* 0x000000ffff0c7224 */ /* 0x004fe400078e0095 */
[----:B---3--:R-:W1:Y:S01]  /*2c880*/  S2R R149, SR_TID.X ;  /* 0x0000000000957919 */ /* 0x008e620000002100 */
[----:B------:R-:W-:-:S05]  /*2c890*/  MOV R13, R150 ;  /* 0x00000096000d7202 */ /* 0x000fca0000000f00 */
[----:B------:R2:W-:Y:S01]  /*2c8a0*/  LDGSTS.E [R9+0xc00c], desc[UR16][R12.64], P1 ;  /* 0x0c00c0000c097fae */ /* 0x0005e20008921850 */
[----:B------:R-:W-:-:S03]  /*2c8b0*/  ISETP.GT.AND P1, PT, R5, 0x1c, PT ;  /* 0x0000001c0500780c */ /* 0x000fc60003f24270 */
[----:B------:R3:W-:Y:S01]  /*2c8c0*/  STL [R1+0x800], R150 ;  /* 0x0008009601007387 */ /* 0x0007e20000100800 */
[----:B--2---:R-:W-:-:S03]  /*2c8d0*/  SEL R9, RZ, 0x4, !P1 ;  /* 0x00000004ff097807 */ /* 0x004fc60004800000 */
[----:B---3--:R-:W2:Y:S01]  /*2c8e0*/  LDL.LU R150, [R1+0x614] ;  /* 0x0006140001967983 */ /* 0x008ea20000300800 */
[----:B------:R-:W-:-:S04]  /*2c8f0*/  SEL R9, R9, RZ, !P0 ;  /* 0x000000ff09097207 */ /* 0x000fc80004000000 */
[----:B------:R-:W-:Y:S01]  /*2c900*/  ISETP.NE.U32.AND P3, PT, R9, RZ, PT ;  /* 0x000000ff0900720c */ /* 0x000fe20003f65070 */
[----:B------:R-:W-:Y:S02]  /*2c910*/  IMAD R9, R14, -0x40, R8 ;  /* 0xffffffc00e097824 */ /* 0x000fe400078e0208 */
[----:B------:R-:W3:Y:S04]  /*2c920*/  LDL.LU R8, [R1+0x61c] ;  /* 0x00061c0001087983 */ /* 0x000ee80000300800 */
[----:B------:R-:W3:Y:S01]  /*2c930*/  LDL.LU R151, [R1+0x610] ;  /* 0x0006100001977983 */ /* 0x000ee20000300800 */
[----:B-1----:R-:W-:-:S03]  /*2c940*/  LOP3.LUT R12, R149, 0x3f, RZ, 0xc0, !PT ;  /* 0x0000003f950c7812 */ /* 0x002fc600078ec0ff */
[----:B------:R-:W3:Y:S01]  /*2c950*/  LDL.LU R149, [R1+0x618] ;  /* 0x0006180001957983 */ /* 0x000ee20000300800 */
[----:B------:R-:W-:Y:S02]  /*2c960*/  ISETP.GE.AND P1, PT, R12, R9, PT ;  /* 0x000000090c00720c */ /* 0x000fe40003f26270 */
[----:B------:R-:W-:-:S05]  /*2c970*/  LOP3.LUT R9, R10, 0x70, RZ, 0x3c, !PT ;  /* 0x000000700a097812 */ /* 0x000fca00078e3cff */
[----:B------:R-:W-:Y:S01]  /*2c980*/  VIADD R9, R9, UR4 ;  /* 0x0000000409097c36 */ /* 0x000fe20008000000 */
[----:B----4-:R-:W-:-:S04]  /*2c990*/  IADD3 R6, P2, R6, R2, RZ ;  /* 0x0000000206067210 */ /* 0x010fc80007f5e0ff */
[----:B------:R-:W-:Y:S01]  /*2c9a0*/  MOV R12, R6 ;  /* 0x00000006000c7202 */ /* 0x000fe20000000f00 */
[----:B------:R-:W-:Y:S01]  /*2c9b0*/  STL [R1+0x60c], R6 ;  /* 0x00060c0601007387 */ /* 0x000fe20000100800 */
[----:B------:R-:W-:Y:S01]  /*2c9c0*/  IMAD.X R7, R7, 0x1, R0, P2 ;  /* 0x0000000107077824 */ /* 0x000fe200010e0600 */
[----:B------:R-:W-:-:S04]  /*2c9d0*/  ISETP.GT.AND P2, PT, R5, 0x1d, PT ;  /* 0x0000001d0500780c */ /* 0x000fc80003f44270 */
[----:B------:R-:W-:Y:S01]  /*2c9e0*/  SEL R10, RZ, 0x4, !P2 ;  /* 0x00000004ff0a7807 */ /* 0x000fe20005000000 */
[----:B------:R-:W-:-:S03]  /*2c9f0*/  IMAD.MOV.U32 R13, RZ, RZ, R7 ;  /* 0x000000ffff0d7224 */ /* 0x000fc600078e0007 */
[----:B------:R-:W-:Y:S02]  /*2ca00*/  SEL R10, R10, RZ, !P0 ;  /* 0x000000ff0a0a7207 */ /* 0x000fe40004000000 */
[----:B------:R1:W-:Y:S02]  /*2ca10*/  LDGSTS.E [R9], desc[UR16][R12.64], P3 ;  /* 0x000000000c097fae */ /* 0x0003e40009921850 */
[----:B------:R-:W-:Y:S02]  /*2ca20*/  ISETP.NE.U32.AND P2, PT, R10, RZ, PT ;  /* 0x000000ff0a00720c */ /* 0x000fe40003f45070 */
[----:B------:R4:W-:Y:S04]  /*2ca30*/  STL [R1+0x608], R7 ;  /* 0x0006080701007387 */ /* 0x0009e80000100800 */
[----:B----4-:R-:W4:Y:S01]  /*2ca40*/  LDL.LU R7, [R1+0x628] ;  /* 0x0006280001077983 */ /* 0x010f220000300800 */
[----:B--2---:R-:W-:-:S03]  /*2ca50*/  IADD3 R150, P4, R150, R2, RZ ;  /* 0x0000000296967210 */ /* 0x004fc60007f9e0ff */
[----:B------:R-:W2:Y:S02]  /*2ca60*/  LDL.LU R6, [R1+0x62c] ;  /* 0x00062c0001067983 */ /* 0x000ea40000300800 */
[----:B-1----:R-:W-:Y:S01]  /*2ca70*/  IMAD.MOV.U32 R12, RZ, RZ, R150 ;  /* 0x000000ffff0c7224 */ /* 0x002fe200078e0096 */
[----:B---3--:R-:W-:Y:S01]  /*2ca80*/  IADD3 R8, P5, R8, R2, RZ ;  /* 0x0000000208087210 */ /* 0x008fe20007fbe0ff */
[----:B------:R-:W-:-:S04]  /*2ca90*/  IMAD.X R151, R151, 0x1, R0, P4 ;  /* 0x0000000197977824 */ /* 0x000fc800020e0600 */
[----:B------:R-:W-:Y:S01]  /*2caa0*/  IMAD.MOV.U32 R13, RZ, RZ, R151 ;  /* 0x000000ffff0d7224 */ /* 0x000fe200078e0097 */
[----:B------:R-:W-:Y:S01]  /*2cab0*/  IADD3.X R149, R149, R0, RZ, P5, !PT ;  /* 0x0000000095957210 */ /* 0x000fe20002ffe4ff */
[----:B------:R-:W-:Y:S04]  /*2cac0*/  STL [R1+0x614], R150 ;  /* 0x0006149601007387 */ /* 0x000fe80000100800 */
[----:B------:R1:W-:Y:S04]  /*2cad0*/  STL [R1+0x610], R151 ;  /* 0x0006109701007387 */ /* 0x0003e80000100800 */
[----:B------:R3:W-:Y:S04]  /*2cae0*/  LDGSTS.E [R9+0x4000], desc[UR16][R12.64], P3 ;  /* 0x040000000c097fae */ /* 0x0007e80009921850 */
[----:B------:R-:W-:Y:S04]  /*2caf0*/  STL [R1+0x61c], R8 ;  /* 0x00061c0801007387 */ /* 0x000fe80000100800 */
[----:B------:R1:W-:Y:S01]  /*2cb00*/  STL [R1+0x618], R149 ;  /* 0x0006189501007387 */ /* 0x0003e20000100800 */
[----:B---3--:R-:W-:Y:S01]  /*2cb10*/  MOV R12, R8 ;  /* 0x00000008000c7202 */ /* 0x008fe20000000f00 */
[----:B------:R-:W-:-:S02]  /*2cb20*/  IMAD.MOV.U32 R13, RZ, RZ, R149 ;  /* 0x000000ffff0d7224 */ /* 0x000fc400078e0095 */
[----:B-1----:R-:W3:Y:S04]  /*2cb30*/  LDL.LU R151, [R1+0x630] ;  /* 0x0006300001977983 */ /* 0x002ee80000300800 */
[----:B------:R-:W3:Y:S04]  /*2cb40*/  LDL.LU R150, [R1+0x634] ;  /* 0x0006340001967983 */ /* 0x000ee80000300800 */
[----:B------:R-:W3:Y:S04]  /*2cb50*/  LDL.LU R149, [R1+0x638] ;  /* 0x0006380001957983 */ /* 0x000ee80000300800 */
[----:B------:R-:W3:Y:S04]  /*2cb60*/  LDL.LU R8, [R1+0x63c] ;  /* 0x00063c0001087983 */ /* 0x000ee80000300800 */
[----:B------:R1:W-:Y:S04]  /*2cb70*/  LDGSTS.E [R9+0x4], desc[UR16][R12.64], P2 ;  /* 0x000040000c097fae */ /* 0x0003e80009121850 */
[----:B------:R-:W3:Y:S04]  /*2cb80*/  LDL.LU R12, [R1+0x620] ;  /* 0x00062000010c7983 */ /* 0x000ee80000300800 */
[----:B------:R-:W1:Y:S01]  /*2cb90*/  LDL.LU R13, [R1+0x624] ;  /* 0x00062400010d7983 */ /* 0x000e620000300800 */
[----:B------:R-:W-:-:S04]  /*2cba0*/  ISETP.GT.AND P3, PT, R5, 0x1e, PT ;  /* 0x0000001e0500780c */ /* 0x000fc80003f64270 */
[----:B------:R-:W-:-:S04]  /*2cbb0*/  SEL R10, RZ, 0x4, !P3 ;  /* 0x00000004ff0a7807 */ /* 0x000fc80005800000 */
[----:B------:R-:W-:-:S04]  /*2cbc0*/  SEL R10, R10, RZ, !P0 ;  /* 0x000000ff0a0a7207 */ /* 0x000fc80004000000 */
[----:B------:R-:W-:Y:S02]  /*2cbd0*/  ISETP.NE.U32.AND P3, PT, R10, RZ, PT ;  /* 0x000000ff0a00720c */ /* 0x000fe40003f65070 */
[----:B--2---:R-:W-:-:S04]  /*2cbe0*/  IADD3 R6, P5, R6, R2, RZ ;  /* 0x0000000206067210 */ /* 0x004fc80007fbe0ff */
[----:B----4-:R-:W-:Y:S02]  /*2cbf0*/  IADD3.X R7, R7, R0, RZ, P5, !PT ;  /* 0x0000000007077210 */ /* 0x010fe40002ffe4ff */
[----:B-1----:R-:W-:-:S05]  /*2cc00*/  IADD3 R13, P4, R13, R2, RZ ;  /* 0x000000020d0d7210 */ /* 0x002fca0007f9e0ff */
[----:B---3--:R-:W-:Y:S01]  /*2cc10*/  IMAD.X R12, R12, 0x1, R0, P4 ;  /* 0x000000010c0c7824 */ /* 0x008fe200020e0600 */
        /* <DEDUP_REMOVED lines=8> */
[----:B------:R-:W-:Y:S02]  /*2cca0*/  SEL R10, RZ, 0x4, !P2 ;  /* 0x00000004ff0a7807 */ /* 0x000fe40005000000 */
[----:B------:R-:W-:Y:S02]  /*2ccb0*/  IADD3.X R151, R151, R0, RZ, P4, !PT ;  /* 0x0000000097977210 */ /* 0x000fe400027fe4ff */
[----:B------:R-:W-:Y:S01]  /*2ccc0*/  SEL R10, R10, RZ, !P0 ;  /* 0x000000ff0a0a7207 */ /* 0x000fe20004000000 */
[----:B-1----:R-:W-:-:S02]  /*2ccd0*/  IMAD.MOV.U32 R12, RZ, RZ, R6 ;  /* 0x000000ffff0c7224 */ /* 0x002fc400078e0006 */
[----:B------:R-:W-:Y:S01]  /*2cce0*/  IMAD.MOV.U32 R13, RZ, RZ, R7 ;  /* 0x000000ffff0d7224 */ /* 0x000fe200078e0007 */
[----:B------:R-:W-:Y:S02]  /*2ccf0*/  IADD3 R8, P5, R8, R2, RZ ;  /* 0x0000000208087210 */ /* 0x000fe40007fbe0ff */
[----:B------:R-:W-:Y:S01]  /*2cd00*/  ISETP.NE.U32.AND P2, PT, R10, RZ, PT ;  /* 0x000000ff0a00720c */ /* 0x000fe20003f45070 */
[----:B------:R-:W-:Y:S04]  /*2cd10*/  STL [R1+0x62c], R6 ;  /* 0x00062c0601007387 */ /* 0x000fe80000100800 */
[----:B------:R1:W-:Y:S01]  /*2cd20*/  LDGSTS.E [R9+0x8], desc[UR16][R12.64], P3 ;  /* 0x000080000c097fae */ /* 0x0003e20009921850 */
[----:B------:R-:W-:-:S03]  /*2cd30*/  IMAD.X R149, R149, 0x1, R0, P5 ;  /* 0x0000000195957824 */ /* 0x000fc600028e0600 */
[----:B------:R2:W-:Y:S01]  /*2cd40*/  STL [R1+0x628], R7 ;  /* 0x0006280701007387 */ /* 0x0005e20000100800 */
[----:B-1----:R-:W-:Y:S01]  /*2cd50*/  IMAD.MOV.U32 R12, RZ, RZ, R150 ;  /* 0x000000ffff0c7224 */ /* 0x002fe200078e0096 */
[----:B------:R-:W-:Y:S02]  /*2cd60*/  MOV R13, R151 ;  /* 0x00000097000d7202 */ /* 0x000fe40000000f00 */
[----:B--2---:R-:W2:Y:S04]  /*2cd70*/  LDL.LU R7, [R1+0x808] ;  /* 0x0008080001077983 */ /* 0x004ea80000300800 */
[----:B------:R-:W3:Y:S04]  /*2cd80*/  LDL.LU R6, [R1+0x80c] ;  /* 0x00080c0001067983 */ /* 0x000ee80000300800 */
[----:B------:R-:W-:Y:S04]  /*2cd90*/  STL [R1+0x634], R150 ;  /* 0x0006349601007387 */ /* 0x000fe80000100800 */
[----:B------:R1:W-:Y:S04]  /*2cda0*/  STL [R1+0x630], R151 ;  /* 0x0006309701007387 */ /* 0x0003e80000100800 */
[----:B------:R4:W-:Y:S04]  /*2cdb0*/  LDGSTS.E [R9+0x4008], desc[UR16][R12.64], P3 ;  /* 0x040080000c097fae */ /* 0x0009e80009921850 */
[----:B------:R-:W-:Y:S04]  /*2cdc0*/  STL [R1+0x63c], R8 ;  /* 0x00063c0801007387 */ /* 0x000fe80000100800 */
[----:B------:R1:W-:Y:S01]  /*2cdd0*/  STL [R1+0x638], R149 ;  /* 0x0006389501007387 */ /* 0x0003e20000100800 */
[----:B----4-:R-:W-:-:S03]  /*2cde0*/  IMAD.MOV.U32 R12, RZ, RZ, R8 ;  /* 0x000000ffff0c7224 */ /* 0x010fc600078e0008 */
[----:B-1----:R-:W4:Y:S01]  /*2cdf0*/  LDL.LU R151, [R1+0x810] ;  /* 0x0008100001977983 */ /* 0x002f220000300800 */
[----:B------:R-:W-:-:S03]  /*2ce00*/  IMAD.MOV.U32 R13, RZ, RZ, R149 ;  /* 0x000000ffff0d7224 */ /* 0x000fc600078e0095 */
[----:B------:R-:W4:Y:S04]  /*2ce10*/  LDL.LU R150, [R1+0x814] ;  /* 0x0008140001967983 */ /* 0x000f280000300800 */
[----:B------:R-:W4:Y:S04]  /*2ce20*/  LDL.LU R149, [R1+0x818] ;  /* 0x0008180001957983 */ /* 0x000f280000300800 */
[----:B------:R-:W4:Y:S04]  /*2ce30*/  LDL.LU R8, [R1+0x81c] ;  /* 0x00081c0001087983 */ /* 0x000f280000300800 */
[----:B------:R1:W-:Y:S04]  /*2ce40*/  LDGSTS.E [R9+0xc], desc[UR16][R12.64], P2 ;  /* 0x0000c0000c097fae */ /* 0x0003e80009121850 */
[----:B------:R-:W4:Y:S04]  /*2ce50*/  LDL.LU R12, [R1+0x640] ;  /* 0x00064000010c7983 */ /* 0x000f280000300800 */
[----:B------:R-:W1:Y:S01]  /*2ce60*/  LDL.LU R13, [R1+0x644] ;  /* 0x00064400010d7983 */ /* 0x000e620000300800 */
[----:B---3--:R-:W-:-:S05]  /*2ce70*/  IADD3 R6, P5, R6, R2, RZ ;  /* 0x0000000206067210 */ /* 0x008fca0007fbe0ff */
[----:B--2---:R-:W-:Y:S01]  /*2ce80*/  IMAD.X R7, R7, 0x1, R0, P5 ;  /* 0x0000000107077824 */ /* 0x004fe200028e0600 */
[----:B-1----:R-:W-:-:S04]  /*2ce90*/  IADD3 R13, P4, R13, R2, RZ ;  /* 0x000000020d0d7210 */ /* 0x002fc80007f9e0ff */
[----:B----4-:R-:W-:Y:S01]  /*2cea0*/  IADD3.X R12, R12, R0, RZ, P4, !PT ;  /* 0x000000000c0c7210 */ /* 0x010fe200027fe4ff */
[----:B------:R1:W-:Y:S04]  /*2ceb0*/  STL [R1+0x644], R13 ;  /* 0x0006440d01007387 */ /* 0x0003e80000100800 */
[----:B------:R2:W-:Y:S01]  /*2cec0*/  STL [R1+0x640], R12 ;  /* 0x0006400c01007387 */ /* 0x0005e20000100800 */
[----:B-1----:R-:W-:-:S04]  /*2ced0*/  LOP3.LUT R13, R13, R12, RZ, 0x3c, !PT ;  /* 0x0000000c0d0d7212 */ /* 0x002fc800078e3cff */
[----:B--2---:R-:W-:-:S04]  /*2cee0*/  LOP3.LUT R12, R13, R12, RZ, 0x3c, !PT ;  /* 0x0000000c0d0c7212 */ /* 0x004fc800078e3cff */
[----:B------:R-:W-:Y:S01]  /*2cef0*/  LOP3.LUT R13, R13, R12, RZ, 0x3c, !PT ;  /* 0x0000000c0d0d7212 */ /* 0x000fe200078e3cff */
[----:B------:R-:W-:Y:S04]  /*2cf00*/  STL [R1+0x80c], R6 ;  /* 0x00080c0601007387 */ /* 0x000fe80000100800 */
[----:B------:R1:W-:Y:S04]  /*2cf10*/  LDGSTS.E [R9+0x400c], desc[UR16][R12.64], P2 ;  /* 0x0400c0000c097fae */ /* 0x0003e80009121850 */
[----:B------:R2:W-:Y:S01]  /*2cf20*/  STL [R1+0x808], R7 ;  /* 0x0008080701007387 */ /* 0x0005e20000100800 */
[----:B-1----:R-:W-:Y:S01]  /*2cf30*/  MOV R13, R7 ;  /* 0x00000007000d7202 */ /* 0x002fe20000000f00 */
[----:B------:R-:W-:-:S02]  /*2cf40*/  IMAD.MOV.U32 R12, RZ, RZ, R6 ;  /* 0x000000ffff0c7224 */ /* 0x000fc400078e0006 */
[----:B--2---:R-:W2:Y:S04]  /*2cf50*/  LDL.LU R7, [R1+0x820] ;  /* 0x0008200001077983 */ /* 0x004ea80000300800 */
[----:B------:R-:W3:Y:S01]  /*2cf60*/  LDL.LU R6, [R1+0x824] ;  /* 0x0008240001067983 */ /* 0x000ee20000300800 */
[----:B------:R-:W-:-:S04]  /*2cf70*/  ISETP.GT.AND P3, PT, R5, 0x3c, PT ;  /* 0x0000003c0500780c */ /* 0x000fc80003f64270 */
[----:B------:R-:W-:-:S04]  /*2cf80*/  SEL R10, RZ, 0x4, !P3 ;  /* 0x00000004ff0a7807 */ /* 0x000fc80005800000 */
[----:B------:R-:W-:-:S04]  /*2cf90*/  SEL R10, R10, RZ, !P0 ;  /* 0x000000ff0a0a7207 */ /* 0x000fc80004000000 */
[----:B------:R-:W-:Y:S02]  /*2cfa0*/  ISETP.NE.U32.AND P3, PT, R10, RZ, PT ;  /* 0x000000ff0a00720c */ /* 0x000fe40003f65070 */
[----:B------:R-:W-:Y:S02]  /*2cfb0*/  IADD3 R150, P4, R150, R2, RZ ;  /* 0x0000000296967210 */ /* 0x000fe40007f9e0ff */
[----:B------:R-:W-:-:S03]  /*2cfc0*/  ISETP.GT.AND P2, PT, R5, 0x3d, PT ;  /* 0x0000003d0500780c */ /* 0x000fc60003f44270 */
[----:B------:R-:W-:Y:S01]  /*2cfd0*/  IMAD.X R151, R151, 0x1, R0, P4 ;  /* 0x0000000197977824 */ /* 0x000fe200020e0600 */
[----:B------:R-:W-:-:S05]  /*2cfe0*/  SEL R10, RZ, 0x4, !P2 ;  /* 0x00000004ff0a7807 */ /* 0x000fca0005000000 */
[----:B------:R1:W-:Y:S01]  /*2cff0*/  LDGSTS.E [R9+0x8000], desc[UR16][R12.64], P3 ;  /* 0x080000000c097fae */ /* 0x0003e20009921850 */
[----:B------:R-:W-:Y:S02]  /*2d000*/  SEL R10, R10, RZ, !P0 ;  /* 0x000000ff0a0a7207 */ /* 0x000fe40004000000 */
[----:B------:R-:W-:Y:S02]  /*2d010*/  IADD3 R8, P5, R8, R2, RZ ;  /* 0x0000000208087210 */ /* 0x000fe40007fbe0ff */
[----:B------:R-:W-:Y:S02]  /*2d020*/  ISETP.NE.U32.AND P2, PT, R10, RZ, PT ;  /* 0x000000ff0a00720c */ /* 0x000fe40003f45070 */
[----:B-1----:R-:W-:Y:S01]  /*2d030*/  MOV R12, R150 ;  /* 0x00000096000c7202 */ /* 0x002fe20000000f00 */
[----:B------:R-:W-:Y:S02]  /*2d040*/  IMAD.MOV.U32 R13, RZ, RZ, R151 ;  /* 0x000000ffff0d7224 */ /* 0x000fe400078e0097 */
[----:B------:R-:W-:-:S03]  /*2d050*/  IMAD.X R149, R149, 0x1, R0, P5 ;  /* 0x0000000195957824 */ /* 0x000fc600028e0600 */
[----:B------:R1:W-:Y:S01]  /*2d060*/  LDGSTS.E [R9+0xc000], desc[UR16][R12.64], P3 ;  /* 0x0c0000000c097fae */ /* 0x0003e20009921850 */
[----:B------:R-:W-:-:S04]  /*2d070*/  ISETP.GT.AND P3, PT, R5, 0x3e, PT ;  /* 0x0000003e0500780c */ /* 0x000fc80003f64270 */
[----:B------:R-:W-:Y:S01]  /*2d080*/  SEL R10, RZ, 0x4, !P3 ;  /* 0x00000004ff0a7807 */ /* 0x000fe20005800000 */
[----:B------:R4:W-:Y:S03]  /*2d090*/  STL [R1+0x814], R150 ;  /* 0x0008149601007387 */ /* 0x0009e60000100800 */
[----:B------:R-:W-:Y:S01]  /*2d0a0*/  SEL R10, R10, RZ, !P0 ;  /* 0x000000ff0a0a7207 */ /* 0x000fe20004000000 */
[----:B------:R-:W-:Y:S01]  /*2d0b0*/  STL [R1+0x810], R151 ;  /* 0x0008109701007387 */ /* 0x000fe20000100800 */
[----:B-1----:R-:W-:Y:S01]  /*2d0c0*/  IMAD.MOV.U32 R12, RZ, RZ, R8 ;  /* 0x000000ffff0c7224 */ /* 0x002fe200078e0008 */
[----:B------:R-:W-:Y:S02]  /*2d0d0*/  MOV R13, R149 ;  /* 0x00000095000d7202 */ /* 0x000fe40000000f00 */
[----:B------:R1:W-:Y:S04]  /*2d0e0*/  STL [R1+0x81c], R8 ;  /* 0x00081c0801007387 */ /* 0x0003e80000100800 */
[----:B------:R2:W-:Y:S01]  /*2d0f0*/  STL [R1+0x818], R149 ;  /* 0x0008189501007387 */ /* 0x0005e20000100800 */
[----:B------:R-:W-:-:S03]  /*2d100*/  ISETP.NE.U32.AND P3, PT, R10, RZ, PT ;  /* 0x000000ff0a00720c */ /* 0x000fc60003f65070 */
[----:B----4-:R-:W4:Y:S04]  /*2d110*/  LDL.LU R150, [R1+0x830] ;  /* 0x0008300001967983 */ /* 0x010f280000300800 */
[----:B-1----:R-:W4:Y:S04]  /*2d120*/  LDL.LU R8, [R1+0x834] ;  /* 0x0008340001087983 */ /* 0x002f280000300800 */
[----:B------:R1:W-:Y:S01]  /*2d130*/  LDGSTS.E [R9+0x8004], desc[UR16][R12.64], P2 ;  /* 0x080040000c097fae */ /* 0x0003e20009121850 */
[----:B---3--:R-:W-:-:S05]  /*2d140*/  IADD3 R6, P4, R6, R2, RZ ;  /* 0x0000000206067210 */ /* 0x008fca0007f9e0ff */
[----:B--2---:R-:W-:Y:S01]  /*2d150*/  IMAD.X R7, R7, 0x1, R0, P4 ;  /* 0x0000000107077824 */ /* 0x004fe200020e0600 */
[----:B------:R-:W-:Y:S01]  /*2d160*/  STL [R1+0x824], R6 ;  /* 0x0008240601007387 */ /* 0x000fe20000100800 */
[----:B-1----:R-:W-:-:S03]  /*2d170*/  IMAD.MOV.U32 R12, RZ, RZ, R6 ;  /* 0x000000ffff0c7224 */ /* 0x002fc600078e0006 */
[----:B------:R1:W-:Y:S01]  /*2d180*/  STL [R1+0x820], R7 ;  /* 0x0008200701007387 */ /* 0x0003e20000100800 */
[----:B------:R-:W-:-:S03]  /*2d190*/  MOV R13, R7 ;  /* 0x00000007000d7202 */ /* 0x000fc60000000f00 */
[----:B------:R-:W2:Y:S04]  /*2d1a0*/  LDL.LU R10, [R1+0x82c] ;  /* 0x00082c00010a7983 */ /* 0x000ea80000300800 */
[----:B------:R-:W3:Y:S04]  /*2d1b0*/  LDL.LU R151, [R1+0x838] ;  /* 0x0008380001977983 */ /* 0x000ee80000300800 */
[----:B------:R-:W3:Y:S04]  /*2d1c0*/  LDL.LU R149, [R1+0x83c] ;  /* 0x00083c0001957983 */ /* 0x000ee80000300800 */
[----:B-1----:R-:W3:Y:S04]  /*2d1d0*/  LDL.LU R7, [R1+0x840] ;  /* 0x0008400001077983 */ /* 0x002ee80000300800 */
[----:B------:R-:W3:Y:S04]  /*2d1e0*/  LDL.LU R6, [R1+0x844] ;  /* 0x0008440001067983 */ /* 0x000ee80000300800 */
[----:B------:R1:W-:Y:S04]  /*2d1f0*/  LDGSTS.E [R9+0xc004], desc[UR16][R12.64], P2 ;  /* 0x0c0040000c097fae */ /* 0x0003e80009121850 */
[----:B------:R-:W3:Y:S01]  /*2d200*/  LDL.LU R13, [R1+0x828] ;  /* 0x00082800010d7983 */ /* 0x000ee20000300800 */
[----:B----4-:R-:W-:-:S04]  /*2d210*/  IADD3 R8, P4, R8, R2, RZ ;  /* 0x0000000208087210 */ /* 0x010fc80007f9e0ff */
[----:B------:R-:W-:Y:S02]  /*2d220*/  IADD3.X R150, R150, R0, RZ, P4, !PT ;  /* 0x0000000096967210 */ /* 0x000fe400027fe4ff */
[----:B--2---:R-:W-:-:S05]  /*2d230*/  IADD3 R10, P2, R10, R2, RZ ;  /* 0x000000020a0a7210 */ /* 0x004fca0007f5e0ff */
[----:B-1----:R-:W-:Y:S01]  /*2d240*/  IMAD.MOV.U32 R12, RZ, RZ, R10 ;  /* 0x000000ffff0c7224 */ /* 0x002fe200078e000a */
[----:B------:R-:W-:Y:S01]  /*2d250*/  STL [R1+0x82c], R10 ;  /* 0x00082c0a01007387 */ /* 0x000fe20000100800 */
[----:B---3--:R-:W-:Y:S01]  /*2d260*/  IMAD.X R13, R13, 0x1, R0, P2 ;  /* 0x000000010d0d7824 */ /* 0x008fe200010e0600 */
[----:B------:R-:W-:-:S04]  /*2d270*/  ISETP.GT.AND P2, PT, R5, 0x3f, PT ;  /* 0x0000003f0500780c */ /* 0x000fc80003f44270 */
[----:B------:R-:W-:Y:S01]  /*2d280*/  SEL R5, RZ, 0x4, !P2 ;  /* 0x00000004ff057807 */ /* 0x000fe20005000000 */
[----:B------:R1:W-:Y:S04]  /*2d290*/  STL [R1+0x828], R13 ;  /* 0x0008280d01007387 */ /* 0x0003e80000100800 */
[----:B------:R2:W-:Y:S01]  /*2d2a0*/  LDGSTS.E [R9+0x8008], desc[UR16][R12.64], P3 ;  /* 0x080080000c097fae */ /* 0x0005e20009921850 */
[----:B------:R-:W-:-:S04]  /*2d2b0*/  SEL R5, R5, RZ, !P0 ;  /* 0x000000ff05057207 */ /* 0x000fc80004000000 */
[----:B------:R-:W-:Y:S01]  /*2d2c0*/  ISETP.NE.U32.AND P2, PT, R5, RZ, PT ;  /* 0x000000ff0500720c */ /* 0x000fe20003f45070 */
[----:B--2---:R-:W-:Y:S02]  /*2d2d0*/  IMAD.MOV.U32 R12, RZ, RZ, R8 ;  /* 0x000000ffff0c7224 */ /* 0x004fe400078e0008 */
[----:B-1----:R-:W-:-:S05]  /*2d2e0*/  IMAD.MOV.U32 R13, RZ, RZ, R150 ;  /* 0x000000ffff0d7224 */ /* 0x002fca00078e0096 */
[----:B------:R1:W-:Y:S01]  /*2d2f0*/  LDGSTS.E [R9+0xc008], desc[UR16][R12.64], P3 ;  /* 0x0c0080000c097fae */ /* 0x0003e20009921850 */
[-C--:B------:R-:W-:Y:S02]  /*2d300*/  IADD3 R149, P3, R149, R2.reuse, RZ ;  /* 0x0000000295957210 */ /* 0x080fe40007f7e0ff */
[----:B------:R-:W-:Y:S02]  /*2d310*/  IADD3 R6, P4, R6, R2, RZ ;  /* 0x0000000206067210 */ /* 0x000fe40007f9e0ff */
[----:B------:R-:W-:Y:S01]  /*2d320*/  IADD3.X R151, R151, R0, RZ, P3, !PT ;  /* 0x0000000097977210 */ /* 0x000fe20001ffe4ff */
[----:B------:R2:W-:Y:S02]  /*2d330*/  STL [R1+0x834], R8 ;  /* 0x0008340801007387 */ /* 0x0005e40000100800 */
[----:B------:R-:W-:Y:S02]  /*2d340*/  IMAD.X R7, R7, 0x1, R0, P4 ;  /* 0x0000000107077824 */ /* 0x000fe400020e0600 */
[----:B------:R3:W-:Y:S01]  /*2d350*/  STL [R1+0x830], R150 ;  /* 0x0008309601007387 */ /* 0x0007e20000100800 */
[----:B-1----:R-:W-:Y:S01]  /*2d360*/  IMAD.MOV.U32 R12, RZ, RZ, R149 ;  /* 0x000000ffff0c7224 */ /* 0x002fe200078e0095 */
[----:B------:R-:W-:-:S02]  /*2d370*/  MOV R13, R151 ;  /* 0x00000097000d7202 */ /* 0x000fc40000000f00 */
[----:B------:R-:W4:Y:S04]  /*2d380*/  LDL.LU R10, [R1+0x848] ;  /* 0x00084800010a7983 */ /* 0x000f280000300800 */
[----:B--2---:R-:W2:Y:S04]  /*2d390*/  LDL.LU R8, [R1+0x84c] ;  /* 0x00084c0001087983 */ /* 0x004ea80000300800 */
[----:B---3--:R-:W3:Y:S04]  /*2d3a0*/  LDL.LU R150, [R1+0x86c] ;  /* 0x00086c0001967983 */ /* 0x008ee80000300800 */
[----:B------:R1:W-:Y:S04]  /*2d3b0*/  STL [R1+0x83c], R149 ;  /* 0x00083c9501007387 */ /* 0x0003e80000100800 */
[----:B------:R-:W-:Y:S04]  /*2d3c0*/  STL [R1+0x838], R151 ;  /* 0x0008389701007387 */ /* 0x000fe80000100800 */
[----:B------:R1:W-:Y:S04]  /*2d3d0*/  LDGSTS.E [R9+0x800c], desc[UR16][R12.64], P2 ;  /* 0x0800c0000c097fae */ /* 0x0003e80009121850 */
[----:B------:R1:W-:Y:S04]  /*2d3e0*/  STL [R1+0x844], R6 ;  /* 0x0008440601007387 */ /* 0x0003e80000100800 */
[----:B------:R1:W-:Y:S02]  /*2d3f0*/  STL [R1+0x840], R7 ;  /* 0x0008400701007387 */ /* 0x0003e40000100800 */
[----:B-1----:R-:W-:-:S02]  /*2d400*/  IMAD.MOV.U32 R12, RZ, RZ, R6 ;  /* 0x000000ffff0c7224 */ /* 0x002fc400078e0006 */
[----:B------:R-:W4:Y:S01]  /*2d410*/  LDL.LU R149, [R1+0x888] ;  /* 0x0008880001957983 */ /* 0x000f220000300800 */
[----:B------:R-:W-:-:S03]  /*2d420*/  IMAD.MOV.U32 R13, RZ, RZ, R7 ;  /* 0x000000ffff0d7224 */ /* 0x000fc600078e0007 */
[----:B------:R-:W4:Y:S04]  /*2d430*/  LDL.LU R6, [R1+0x88c] ;  /* 0x00088c0001067983 */ /* 0x000f280000300800 */
[----:B------:R-:W4:Y:S04]  /*2d440*/  LDL.LU R151, [R1+0x8a8] ;  /* 0x0008a80001977983 */ /* 0x000f280000300800 */
[----:B------:R-:W4:Y:S04]  /*2d450*/  LDL.LU R7, [R1+0x8ac] ;  /* 0x0008ac0001077983 */ /* 0x000f280000300800 */
[----:B------:R1:W-:Y:S01]  /*2d460*/  LDGSTS.E [R9+0xc00c], desc[UR16][R12.64], P2 ;  /* 0x0c00c0000c097fae */ /* 0x0003e20009121850 */
[----:B------:R-:W-:-:S03]  /*2d470*/  SEL R5, RZ, 0x4, P1 ;  /* 0x00000004ff057807 */ /* 0x000fc60000800000 */
[----:B------:R-:W0:Y:S04]  /*2d480*/  LDGDEPBAR ;  /* 0x00000000000079af */ /* 0x000e280000000000 */
[----:B------:R-:W4:Y:S01]  /*2d490*/  LDL.LU R9, [R1+0x868] ;  /* 0x0008680001097983 */ /* 0x000f220000300800 */
[----:B------:R-:W-:-:S04]  /*2d4a0*/  SEL R5, R5, RZ, !P0 ;  /* 0x000000ff05057207 */ /* 0x000fc80004000000 */
[----:B------:R-:W-:Y:S01]  /*2d4b0*/  ISETP.NE.U32.AND P0, PT, R5, RZ, PT ;  /* 0x000000ff0500720c */ /* 0x000fe20003f05070 */
[----:B------:R-:W-:Y:S01]  /*2d4c0*/  VIADD R5, R11, UR4 ;  /* 0x000000040b057c36 */ /* 0x000fe20008000000 */
[-C--:B--2---:R-:W-:Y:S02]  /*2d4d0*/  IADD3 R8, P1, R8, R4.reuse, RZ ;  /* 0x0000000408087210 */ /* 0x084fe40007f3e0ff */
[----:B---3--:R-:W-:Y:S02]  /*2d4e0*/  IADD3 R150, P2, R150, R4, RZ ;  /* 0x0000000496967210 */ /* 0x008fe40007f5e0ff */
[----:B----4-:R-:W-:Y:S01]  /*2d4f0*/  IADD3.X R10, R10, R3, RZ, P1, !PT ;  /* 0x000000030a0a7210 */ /* 0x010fe20000ffe4ff */
[----:B------:R2:W-:Y:S01]  /*2d500*/  STL [R1+0x84c], R8 ;  /* 0x00084c0801007387 */ /* 0x0005e20000100800 */
[----:B-1----:R-:W-:-:S03]  /*2d510*/  MOV R12, R8 ;  /* 0x00000008000c7202 */ /* 0x002fc60000000f00 */
[----:B------:R1:W-:Y:S01]  /*2d520*/  STL [R1+0x848], R10 ;  /* 0x0008480a01007387 */ /* 0x0003e20000100800 */
[----:B------:R-:W-:-:S03]  /*2d530*/  IMAD.MOV.U32 R13, RZ, RZ, R10 ;  /* 0x000000ffff0d7224 */ /* 0x000fc600078e000a */
[----:B------:R-:W-:Y:S04]  /*2d540*/  STL [R1+0x86c], R150 ;  /* 0x00086c9601007387 */ /* 0x000fe80000100800 */
[----:B------:R3:W-:Y:S02]  /*2d550*/  LDGSTS.E [R5+0x60000], desc[UR16][R12.64], P0 ;  /* 0x600000000c057fae */ /* 0x0007e40008121850 */
[----:B---3--:R-:W-:Y:S02]  /*2d560*/  IMAD.MOV.U32 R12, RZ, RZ, R150 ;  /* 0x000000ffff0c7224 */ /* 0x008fe400078e0096 */
[----:B------:R-:W-:-:S05]  /*2d570*/  IMAD.X R9, R9, 0x1, R3, P2 ;  /* 0x0000000109097824 */ /* 0x000fca00010e0603 */
[----:B------:R3:W-:Y:S04]  /*2d580*/  STL [R1+0x868], R9 ;  /* 0x0008680901007387 */ /* 0x0007e80000100800 */
[----:B--2---:R-:W2:Y:S01]  /*2d590*/  LDL.LU R8, [R1+0x8cc] ;  /* 0x0008cc0001087983 */ /* 0x004ea20000300800 */
[----:B------:R-:W-:-:S03]  /*2d5a0*/  MOV R13, R9 ;  /* 0x00000009000d7202 */ /* 0x000fc60000000f00 */
[----:B-1----:R-:W4:Y:S04]  /*2d5b0*/  LDL.LU R10, [R1+0x8ec] ;  /* 0x0008ec00010a7983 */ /* 0x002f280000300800 */
[----:B---3--:R-:W3:Y:S04]  /*2d5c0*/  LDL.LU R9, [R1+0x8c8] ;  /* 0x0008c80001097983 */ /* 0x008ee80000300800 */
[----:B------:R-:W3:Y:S01]  /*2d5d0*/  LDL.LU R150, [R1+0x8e8] ;  /* 0x0008e80001967983 */ /* 0x000ee20000300800 */
[-C--:B------:R-:W-:Y:S02]  /*2d5e0*/  IADD3 R6, P1, R6, R4.reuse, RZ ;  /* 0x0000000406067210 */ /* 0x080fe40007f3e0ff */
[----:B------:R-:W-:Y:S01]  /*2d5f0*/  IADD3 R7, P2, R7, R4, RZ ;  /* 0x0000000407077210 */ /* 0x000fe20007f5e0ff */
[----:B------:R1:W-:Y:S02]  /*2d600*/  LDGSTS.E [R5+0x60400], desc[UR16][R12.64], P0 ;  /* 0x604000000c057fae */ /* 0x0003e40008121850 */
[----:B------:R-:W-:-:S02]  /*2d610*/  IMAD.X R149, R149, 0x1, R3, P1 ;  /* 0x0000000195957824 */ /* 0x000fc400008e0603 */
[----:B------:R1:W-:Y:S01]  /*2d620*/  STL [R1+0x88c], R6 ;  /* 0x00088c0601007387 */ /* 0x0003e20000100800 */
[----:B------:R-:W-:-:S03]  /*2d630*/  IMAD.X R151, R151, 0x1, R3, P2 ;  /* 0x0000000197977824 */ /* 0x000fc600010e0603 */
[----:B------:R1:W-:Y:S02]  /*2d640*/  STL [R1+0x888], R149 ;  /* 0x0008889501007387 */ /* 0x0003e40000100800 */
[----:B-1----:R-:W-:Y:S01]  /*2d650*/  MOV R12, R6 ;  /* 0x00000006000c7202 */ /* 0x002fe20000000f00 */
[----:B------:R-:W-:Y:S01]  /*2d660*/  IMAD.MOV.U32 R13, RZ, RZ, R149 ;  /* 0x000000ffff0d7224 */ /* 0x000fe200078e0095 */
[----:B------:R1:W-:Y:S04]  /*2d670*/  STL [R1+0x8ac], R7 ;  /* 0x0008ac0701007387 */ /* 0x0003e80000100800 */
[----:B------:R-:W3:Y:S04]  /*2d680*/  LDL.LU R6, [R1+0x90c] ;  /* 0x00090c0001067983 */ /* 0x000ee80000300800 */
[----:B------:R1:W-:Y:S04]  /*2d690*/  STL [R1+0x8a8], R151 ;  /* 0x0008a89701007387 */ /* 0x0003e80000100800 */
[----:B------:R1:W-:Y:S04]  /*2d6a0*/  LDGSTS.E [R5+0x60800], desc[UR16][R12.64], P0 ;  /* 0x608000000c057fae */ /* 0x0003e80008121850 */
[----:B------:R-:W3:Y:S01]  /*2d6b0*/  LDL.LU R149, [R1+0x92c] ;  /* 0x00092c0001957983 */ /* 0x000ee20000300800 */
[----:B-1----:R-:W-:-:S03]  /*2d6c0*/  IMAD.MOV.U32 R12, RZ, RZ, R7 ;  /* 0x000000ffff0c7224 */ /* 0x002fc600078e0007 */
[----:B------:R-:W3:Y:S01]  /*2d6d0*/  LDL.LU R7, [R1+0x908] ;  /* 0x0009080001077983 */ /* 0x000ee20000300800 */
[----:B------:R-:W-:-:S03]  /*2d6e0*/  MOV R13, R151 ;  /* 0x00000097000d7202 */ /* 0x000fc60000000f00 */
[----:B------:R-:W3:Y:S04]  /*2d6f0*/  LDL.LU R151, [R1+0x928] ;  /* 0x0009280001977983 */ /* 0x000ee80000300800 */
[----:B------:R1:W-:Y:S01]  /*2d700*/  LDGSTS.E [R5+0x60c00], desc[UR16][R12.64], P0 ;  /* 0x60c000000c057fae */ /* 0x0003e20008121850 */
[-C--:B--2---:R-:W-:Y:S02]  /*2d710*/  IADD3 R8, P1, R8, R4.reuse, RZ ;  /* 0x0000000408087210 */ /* 0x084fe40007f3e0ff */
[----:B----4-:R-:W-:-:S03]  /*2d720*/  IADD3 R10, P2, R10, R4, RZ ;  /* 0x000000040a0a7210 */ /* 0x010fc60007f5e0ff */
[--C-:B---3--:R-:W-:Y:S01]  /*2d730*/  IMAD.X R9, R9, 0x1, R3.reuse, P1 ;  /* 0x0000000109097824 */ /* 0x108fe200008e0603 */
[----:B------:R2:W-:Y:S01]  /*2d740*/  STL [R1+0x8cc], R8 ;  /* 0x0008cc0801007387 */ /* 0x0005e20000100800 */
[----:B-1----:R-:W-:Y:S01]  /*2d750*/  MOV R12, R8 ;  /* 0x00000008000c7202 */ /* 0x002fe20000000f00 */
[----:B------:R-:W-:Y:S02]  /*2d760*/  IMAD.X R150, R150, 0x1, R3, P2 ;  /* 0x0000000196967824 */ /* 0x000fe400010e0603 */
[----:B------:R1:W-:Y:S01]  /*2d770*/  STL [R1+0x8c8], R9 ;  /* 0x0008c80901007387 */ /* 0x0003e20000100800 */
[----:B------:R-:W-:-:S03]  /*2d780*/  IMAD.MOV.U32 R13, RZ, RZ, R9 ;  /* 0x000000ffff0d7224 */ /* 0x000fc600078e0009 */
[----:B------:R3:W-:Y:S04]  /*2d790*/  STL [R1+0x8ec], R10 ;  /* 0x0008ec0a01007387 */ /* 0x0007e80000100800 */
[----:B--2---:R-:W2:Y:S04]  /*2d7a0*/  LDL.LU R8, [R1+0x94c] ;  /* 0x00094c0001087983 */ /* 0x004ea80000300800 */
[----:B------:R4:W-:Y:S04]  /*2d7b0*/  STL [R1+0x8e8], R150 ;  /* 0x0008e89601007387 */ /* 0x0009e80000100800 */
[----:B------:R4:W-:Y:S04]  /*2d7c0*/  LDGSTS.E [R5+0x61000], desc[UR16][R12.64], P0 ;  /* 0x610000000c057fae */ /* 0x0009e80008121850 */
[----:B-1----:R-:W2:Y:S01]  /*2d7d0*/  LDL.LU R9, [R1+0x96c] ;  /* 0x00096c0001097983 */ /* 0x002ea20000300800 */
[----:B----4-:R-:W-:-:S03]  /*2d7e0*/  IMAD.MOV.U32 R12, RZ, RZ, R10 ;  /* 0x000000ffff0c7224 */ /* 0x010fc600078e000a */
[----:B---3--:R-:W3:Y:S01]  /*2d7f0*/  LDL.LU R10, [R1+0x948] ;  /* 0x00094800010a7983 */ /* 0x008ee20000300800 */
[----:B------:R-:W-:-:S03]  /*2d800*/  MOV R13, R150 ;  /* 0x00000096000d7202 */ /* 0x000fc60000000f00 */
[----:B------:R-:W4:Y:S01]  /*2d810*/  LDL.LU R150, [R1+0x968] ;  /* 0x0009680001967983 */ /* 0x000f220000300800 */
[-C--:B------:R-:W-:Y:S02]  /*2d820*/  IADD3 R6, P1, R6, R4.reuse, RZ ;  /* 0x0000000406067210 */ /* 0x080fe40007f3e0ff */
[----:B------:R-:W-:Y:S01]  /*2d830*/  IADD3 R149, P2, R149, R4, RZ ;  /* 0x0000000495957210 */ /* 0x000fe20007f5e0ff */
[----:B------:R1:W-:Y:S02]  /*2d840*/  LDGSTS.E [R5+0x61400], desc[UR16][R12.64], P0 ;  /* 0x614000000c057fae */ /* 0x0003e40008121850 */
[--C-:B------:R-:W-:Y:S02]  /*2d850*/  IMAD.X R7, R7, 0x1, R3.reuse, P1 ;  /* 0x0000000107077824 */ /* 0x100fe400008e0603 */
[----:B------:R1:W-:Y:S01]  /*2d860*/  STL [R1+0x90c], R6 ;  /* 0x00090c0601007387 */ /* 0x0003e20000100800 */
[----:B------:R-:W-:-:S03]  /*2d870*/  IMAD.X R151, R151, 0x1, R3, P2 ;  /* 0x0000000197977824 */ /* 0x000fc600010e0603 */
[----:B------:R1:W-:Y:S02]  /*2d880*/  STL [R1+0x908], R7 ;  /* 0x0009080701007387 */ /* 0x0003e40000100800 */
[----:B-1----:R-:W-:Y:S01]  /*2d890*/  MOV R12, R6 ;  /* 0x00000006000c7202 */ /* 0x002fe20000000f00 */
[----:B------:R-:W-:Y:S01]  /*2d8a0*/  IMAD.MOV.U32 R13, RZ, RZ, R7 ;  /* 0x000000ffff0d7224 */ /* 0x000fe200078e0007 */
[----:B------:R1:W-:Y:S04]  /*2d8b0*/  STL [R1+0x92c], R149 ;  /* 0x00092c9501007387 */ /* 0x0003e80000100800 */
[----:B------:R-:W4:Y:S04]  /*2d8c0*/  LDL.LU R6, [R1+0x98c] ;  /* 0x00098c0001067983 */ /* 0x000f280000300800 */
[----:B------:R1:W-:Y:S04]  /*2d8d0*/  STL [R1+0x928], R151 ;  /* 0x0009289701007387 */ /* 0x0003e80000100800 */
[----:B------:R1:W-:Y:S04]  /*2d8e0*/  LDGSTS.E [R5+0x61800], desc[UR16][R12.64], P0 ;  /* 0x618000000c057fae */ /* 0x0003e80008121850 */
[----:B------:R-:W4:Y:S01]  /*2d8f0*/  LDL.LU R7, [R1+0x9ac] ;  /* 0x0009ac0001077983 */ /* 0x000f220000300800 */
[----:B-1----:R-:W-:-:S03]  /*2d900*/  IMAD.MOV.U32 R12, RZ, RZ, R149 ;  /* 0x000000ffff0c7224 */ /* 0x002fc600078e0095 */
[----:B------:R-:W4:Y:S01]  /*2d910*/  LDL.LU R149, [R1+0x988] ;  /* 0x0009880001957983 */ /* 0x000f220000300800 */
[----:B------:R-:W-:-:S03]  /*2d920*/  MOV R13, R151 ;  /* 0x00000097000d7202 */ /* 0x000fc60000000f00 */
[----:B------:R-:W4:Y:S04]  /*2d930*/  LDL.LU R151, [R1+0x9a8] ;  /* 0x0009a80001977983 */ /* 0x000f280000300800 */
[----:B------:R1:W-:Y:S01]  /*2d940*/  LDGSTS.E [R5+0x61c00], desc[UR16][R12.64], P0 ;  /* 0x61c000000c057fae */ /* 0x0003e20008121850 */
[----:B--2---:R-:W-:-:S04]  /*2d950*/  IADD3 R8, P1, R8, R4, RZ ;  /* 0x0000000408087210 */ /* 0x004fc80007f3e0ff */
[----:B-1----:R-:W-:Y:S01]  /*2d960*/  MOV R12, R8 ;  /* 0x00000008000c7202 */ /* 0x002fe20000000f00 */
[----:B------:R1:W-:Y:S01]  /*2d970*/  STL [R1+0x94c], R8 ;  /* 0x00094c0801007387 */ /* 0x0003e20000100800 */
[----:B------:R-:W-:Y:S01]  /*2d980*/  IADD3 R9, P2, R9, R4, RZ ;  /* 0x0000000409097210 */ /* 0x000fe20007f5e0ff */
[----:B---3--:R-:W-:-:S04]  /*2d990*/  IMAD.X R10, R10, 0x1, R3, P1 ;  /* 0x000000010a0a7824 */ /* 0x008fc800008e0603 */
[----:B----4-:R-:W-:Y:S01]  /*2d9a0*/  IMAD.X R150, R150, 0x1, R3, P2 ;  /* 0x0000000196967824 */ /* 0x010fe200010e0603 */
[----:B------:R2:W-:Y:S01]  /*2d9b0*/  STL [R1+0x948], R10 ;  /* 0x0009480a01007387 */ /* 0x0005e20000100800 */
[----:B------:R-:W-:-:S03]  /*2d9c0*/  IMAD.MOV.U32 R13, RZ, RZ, R10 ;  /* 0x000000ffff0d7224 */ /* 0x000fc600078e000a */
[----:B------:R3:W-:Y:S04]  /*2d9d0*/  STL [R1+0x96c], R9 ;  /* 0x00096c0901007387 */ /* 0x0007e80000100800 */
[----:B-1----:R-:W4:Y:S04]  /*2d9e0*/  LDL.LU R8, [R1+0x9cc] ;  /* 0x0009cc0001087983 */ /* 0x002f280000300800 */
[----:B------:R1:W-:Y:S04]  /*2d9f0*/  STL [R1+0x968], R150 ;  /* 0x0009689601007387 */ /* 0x0003e80000100800 */
[----:B------:R3:W-:Y:S04]  /*2da00*/  LDGSTS.E [R5+0x62000], desc[UR16][R12.64], P0 ;  /* 0x620000000c057fae */ /* 0x0007e80008121850 */
[----:B--2---:R-:W2:Y:S01]  /*2da10*/  LDL.LU R10, [R1+0x9ec] ;  /* 0x0009ec00010a7983 */ /* 0x004ea20000300800 */
[----:B---3--:R-:W-:-:S03]  /*2da20*/  IMAD.MOV.U32 R12, RZ, RZ, R9 ;  /* 0x000000ffff0c7224 */ /* 0x008fc600078e0009 */
[----:B------:R-:W3:Y:S01]  /*2da30*/  LDL.LU R9, [R1+0x9c8] ;  /* 0x0009c80001097983 */ /* 0x000ee20000300800 */
[----:B------:R-:W-:-:S03]  /*2da40*/  MOV R13, R150 ;  /* 0x00000096000d7202 */ /* 0x000fc60000000f00 */
[----:B-1----:R-:W3:Y:S01]  /*2da50*/  LDL.LU R150, [R1+0x9e8] ;  /* 0x0009e80001967983 */ /* 0x002ee20000300800 */
        /* <DEDUP_REMOVED lines=19> */
[----:B----4-:R-:W-:-:S04]  /*2db90*/  IADD3 R8, P1, R8, R4, RZ ;  /* 0x0000000408087210 */ /* 0x010fc80007f3e0ff */
[----:B-1----:R-:W-:Y:S01]  /*2dba0*/  MOV R12, R8 ;  /* 0x00000008000c7202 */ /* 0x002fe20000000f00 */
[----:B------:R1:W-:Y:S01]  /*2dbb0*/  STL [R1+0x9cc], R8 ;  /* 0x0009cc0801007387 */ /* 0x0003e20000100800 */
[----:B--2---:R-:W-:Y:S01]  /*2dbc0*/  IADD3 R10, P2, R10, R4, RZ ;  /* 0x000000040a0a7210 */ /* 0x004fe20007f5e0ff */
[----:B---3--:R-:W-:-:S04]  /*2dbd0*/  IMAD.X R9, R9, 0x1, R3, P1 ;  /* 0x0000000109097824 */ /* 0x008fc800008e0603 */
[----:B------:R-:W-:Y:S01]  /*2dbe0*/  IMAD.X R150, R150, 0x1, R3, P2 ;  /* 0x0000000196967824 */ /* 0x000fe200010e0603 */
[----:B------:R2:W-:Y:S01]  /*2dbf0*/  STL [R1+0x9c8], R9 ;  /* 0x0009c80901007387 */ /* 0x0005e20000100800 */
[----:B------:R-:W-:-:S03]  /*2dc00*/  IMAD.MOV.U32 R13, RZ, RZ, R9 ;  /* 0x000000ffff0d7224 */ /* 0x000fc600078e0009 */
[----:B------:R3:W-:Y:S04]  /*2dc10*/  STL [R1+0x9ec], R10 ;  /* 0x0009ec0a01007387 */ /* 0x0007e80000100800 */
[----:B-1----:R-:W4:Y:S04]  /*2dc20*/  LDL.LU R8, [R1+0xa4c] ;  /* 0x000a4c0001087983 */ /* 0x002f280000300800 */
[----:B------:R1:W-:Y:S04]  /*2dc30*/  STL [R1+0x9e8], R150 ;  /* 0x0009e89601007387 */ /* 0x0003e80000100800 */
[----:B------:R1:W-:Y:S04]  /*2dc40*/  LDGSTS.E [R5+0x63000], desc[UR16][R12.64], P0 ;  /* 0x630000000c057fae */ /* 0x0003e80008121850 */
[----:B--2---:R-:W2:Y:S01]  /*2dc50*/  LDL.LU R9, [R1+0xa6c] ;  /* 0x000a6c0001097983 */ /* 0x004ea20000300800 */
[----:B-1----:R-:W-:-:S03]  /*2dc60*/  IMAD.MOV.U32 R12, RZ, RZ, R10 ;  /* 0x000000ffff0c7224 */ /* 0x002fc600078e000a */
[----:B---3--:R-:W3:Y:S01]  /*2dc70*/  LDL.LU R10, [R1+0xa48] ;  /* 0x000a4800010a7983 */ /* 0x008ee20000300800 */
[----:B------:R-:W-:-:S03]  /*2dc80*/  MOV R13, R150 ;  /* 0x00000096000d7202 */ /* 0x000fc60000000f00 */
[----:B------:R-:W3:Y:S01]  /*2dc90*/  LDL.LU R150, [R1+0xa68] ;  /* 0x000a680001967983 */ /* 0x000ee20000300800 */
        /* <DEDUP_REMOVED lines=112> */
[----:B------:R-:W-:Y:S01]  /*2e3a0*/  STL [R1+0xb8c], R6 ;  /* 0x000b8c0601007387 */ /* 0x000fe20000100800 */
[----:B------:R-:W-:-:S03]  /*2e3b0*/  IMAD.X R151, R151, 0x1, R3, P2 ;  /* 0x0000000197977824 */ /* 0x000fc600010e0603 */
[----:B------:R1:W-:Y:S02]  /*2e3c0*/  STL [R1+0xb88], R149 ;  /* 0x000b889501007387 */ /* 0x0003e40000100800 */
[----:B-1----:R-:W-:Y:S01]  /*2e3d0*/  MOV R12, R6 ;  /* 0x00000006000c7202 */ /* 0x002fe20000000f00 */
[----:B------:R-:W-:Y:S01]  /*2e3e0*/  IMAD.MOV.U32 R13, RZ, RZ, R149 ;  /* 0x000000ffff0d7224 */ /* 0x000fe200078e0095 */
[----:B------:R-:W-:Y:S04]  /*2e3f0*/  STL [R1+0xbac], R7 ;  /* 0x000bac0701007387 */ /* 0x000fe80000100800 */
[----:B------:R1:W-:Y:S04]  /*2e400*/  LDGSTS.E [R5+0x66800], desc[UR16][R12.64], P0 ;  /* 0x668000000c057fae */ /* 0x0003e80008121850 */
[----:B------:R-:W3:Y:S04]  /*2e410*/  LDL.LU R149, [R1+0xc0c] ;  /* 0x000c0c0001957983 */ /* 0x000ee80000300800 */
[----:B------:R1:W-:Y:S04]  /*2e420*/  STL [R1+0xba8], R151 ;  /* 0x000ba89701007387 */ /* 0x0003e80000100800 */
[----:B------:R-:W3:Y:S01]  /*2e430*/  LDL.LU R6, [R1+0xc2c] ;  /* 0x000c2c0001067983 */ /* 0x000ee20000300800 */
[----:B-1----:R-:W-:Y:S01]  /*2e440*/  MOV R13, R151 ;  /* 0x00000097000d7202 */ /* 0x002fe20000000f00 */
[----:B------:R-:W-:-:S02]  /*2e450*/  IMAD.MOV.U32 R12, RZ, RZ, R7 ;  /* 0x000000ffff0c7224 */ /* 0x000fc400078e0007 */
[----:B------:R-:W3:Y:S04]  /*2e460*/  LDL.LU R151, [R1+0xc08] ;  /* 0x000c080001977983 */ /* 0x000ee80000300800 */
        /* <DEDUP_REMOVED lines=23> */
[----:B------:R-:W-:Y:S01]  /*2e5e0*/  IMAD.X R7, R7, 0x1, R3, P2 ;  /* 0x0000000107077824 */ /* 0x000fe200010e0603 */
[----:B------:R1:W-:Y:S02]  /*2e5f0*/  STL [R1+0xc0c], R149 ;  /* 0x000c0c9501007387 */ /* 0x0003e40000100800 */
[----:B-1----:R-:W-:Y:S01]  /*2e600*/  MOV R12, R149 ;  /* 0x00000095000c7202 */ /* 0x002fe20000000f00 */
[----:B------:R-:W-:Y:S01]  /*2e610*/  IMAD.MOV.U32 R13, RZ, RZ, R151 ;  /* 0x000000ffff0d7224 */ /* 0x000fe200078e0097 */
[----:B------:R-:W-:Y:S04]  /*2e620*/  STL [R1+0xc08], R151 ;  /* 0x000c089701007387 */ /* 0x000fe80000100800 */
[----:B------:R1:W-:Y:S04]  /*2e630*/  STL [R1+0xc2c], R6 ;  /* 0x000c2c0601007387 */ /* 0x0003e80000100800 */
[----:B------:R1:W-:Y:S04]  /*2e640*/  LDGSTS.E [R5+0x67800], desc[UR16][R12.64], P0 ;  /* 0x678000000c057fae */ /* 0x0003e80008121850 */
[----:B------:R1:W-:Y:S04]  /*2e650*/  STL [R1+0xc28], R7 ;  /* 0x000c280701007387 */ /* 0x0003e80000100800 */
[----:B------:R-:W3:Y:S01]  /*2e660*/  LDL.LU R149, [R1+0x890] ;  /* 0x0008900001957983 */ /* 0x000ee20000300800 */
[----:B-1----:R-:W-:-:S03]  /*2e670*/  IMAD.MOV.U32 R12, RZ, RZ, R6 ;  /* 0x000000ffff0c7224 */ /* 0x002fc600078e0006 */
[----:B------:R-:W3:Y:S01]  /*2e680*/  LDL.LU R6, [R1+0x894] ;  /* 0x0008940001067983 */ /* 0x000ee20000300800 */
[----:B------:R-:W-:-:S03]  /*2e690*/  MOV R13, R7 ;  /* 0x00000007000d7202 */ /* 0x000fc60000000f00 */
[----:B------:R-:W3:Y:S04]  /*2e6a0*/  LDL.LU R151, [R1+0x8b0] ;  /* 0x0008b00001977983 */ /* 0x000ee80000300800 */
[----:B------:R-:W3:Y:S04]  /*2e6b0*/  LDL.LU R7, [R1+0x8b4] ;  /* 0x0008b40001077983 */ /* 0x000ee80000300800 */
[----:B------:R1:W-:Y:S02]  /*2e6c0*/  LDGSTS.E [R5+0x67c00], desc[UR16][R12.64], P0 ;  /* 0x67c000000c057fae */ /* 0x0003e40008121850 */
[----:B-1----:R-:W-:-:S05]  /*2e6d0*/  LOP3.LUT R5, R11, 0x20, RZ, 0x3c, !PT ;  /* 0x000000200b057812 */ /* 0x002fca00078e3cff */
[----:B------:R-:W-:Y:S01]  /*2e6e0*/  VIADD R5, R5, UR4 ;  /* 0x0000000405057c36 */ /* 0x000fe20008000000 */
[----:B----4-:R-:W-:-:S05]  /*2e6f0*/  IADD3 R8, P1, R8, R4, RZ ;  /* 0x0000000408087210 */ /* 0x010fca0007f3e0ff */
[----:B------:R1:W-:Y:S01]  /*2e700*/  STL [R1+0x854], R8 ;  /* 0x0008540801007387 */ /* 0x0003e20000100800 */
[----:B------:R-:W-:Y:S01]  /*2e710*/  IMAD.MOV.U32 R12, RZ, RZ, R8 ;  /* 0x000000ffff0c7224 */ /* 0x000fe200078e0008 */
[----:B--2---:R-:W-:-:S05]  /*2e720*/  IADD3 R9, P2, R9, R4, RZ ;  /* 0x0000000409097210 */ /* 0x004fca0007f5e0ff */
[----:B------:R-:W-:Y:S01]  /*2e730*/  STL [R1+0x874], R9 ;  /* 0x0008740901007387 */ /* 0x000fe20000100800 */
[----:B---3--:R-:W-:-:S04]  /*2e740*/  IMAD.X R10, R10, 0x1, R3, P1 ;  /* 0x000000010a0a7824 */ /* 0x008fc800008e0603 */
[----:B------:R-:W-:Y:S01]  /*2e750*/  IMAD.MOV.U32 R13, RZ, RZ, R10 ;  /* 0x000000ffff0d7224 */ /* 0x000fe200078e000a */
[----:B------:R2:W-:Y:S01]  /*2e760*/  STL [R1+0x850], R10 ;  /* 0x0008500a01007387 */ /* 0x0005e20000100800 */
[----:B------:R-:W-:-:S03]  /*2e770*/  IADD3.X R150, R150, R3, RZ, P2, !PT ;  /* 0x0000000396967210 */ /* 0x000fc600017fe4ff */
[----:B-1----:R-:W3:Y:S04]  /*2e780*/  LDL.LU R8, [R1+0x8d4] ;  /* 0x0008d40001087983 */ /* 0x002ee80000300800 */
[----:B------:R1:W-:Y:S04]  /*2e790*/  LDGSTS.E [R5+0x60100], desc[UR16][R12.64], P0 ;  /* 0x601000000c057fae */ /* 0x0003e80008121850 */
[----:B--2---:R-:W2:Y:S04]  /*2e7a0*/  LDL.LU R10, [R1+0x8f4] ;  /* 0x0008f400010a7983 */ /* 0x004ea80000300800 */
[----:B------:R4:W-:Y:S01]  /*2e7b0*/  STL [R1+0x870], R150 ;  /* 0x0008709601007387 */ /* 0x0009e20000100800 */
[----:B-1----:R-:W-:-:S03]  /*2e7c0*/  MOV R12, R9 ;  /* 0x00000009000c7202 */ /* 0x002fc60000000f00 */
[----:B------:R-:W2:Y:S01]  /*2e7d0*/  LDL.LU R9, [R1+0x8d0] ;  /* 0x0008d00001097983 */ /* 0x000ea20000300800 */
[----:B------:R-:W-:-:S03]  /*2e7e0*/  IMAD.MOV.U32 R13, RZ, RZ, R150 ;  /* 0x000000ffff0d7224 */ /* 0x000fc600078e0096 */
[----:B----4-:R-:W4:Y:S04]  /*2e7f0*/  LDL.LU R150, [R1+0x8f0] ;  /* 0x0008f00001967983 */ /* 0x010f280000300800 */
[----:B------:R1:W-:Y:S01]  /*2e800*/  LDGSTS.E [R5+0x60500], desc[UR16][R12.64], P0 ;  /* 0x605000000c057fae */ /* 0x0003e20008121850 */
[----:B------:R-:W-:-:S05]  /*2e810*/  IADD3 R6, P1, R6, R4, RZ ;  /* 0x0000000406067210 */ /* 0x000fca0007f3e0ff */
[----:B------:R-:W-:Y:S01]  /*2e820*/  IMAD.X R149, R149, 0x1, R3, P1 ;  /* 0x0000000195957824 */ /* 0x000fe200008e0603 */
[----:B------:R-:W-:Y:S01]  /*2e830*/  IADD3 R7, P2, R7, R4, RZ ;  /* 0x0000000407077210 */ /* 0x000fe20007f5e0ff */
[----:B------:R1:W-:Y:S02]  /*2e840*/  STL [R1+0x894], R6 ;  /* 0x0008940601007387 */ /* 0x0003e40000100800 */
[----:B-1----:R-:W-:Y:S01]  /*2e850*/  IMAD.MOV.U32 R12, RZ, RZ, R6 ;  /* 0x000000ffff0c7224 */ /* 0x002fe200078e0006 */
[----:B------:R-:W-:Y:S01]  /*2e860*/  IADD3.X R151, R151, R3, RZ, P2, !PT ;  /* 0x0000000397977210 */ /* 0x000fe200017fe4ff */
[----:B------:R1:W-:Y:S01]  /*2e870*/  STL [R1+0x890], R149 ;  /* 0x0008909501007387 */ /* 0x0003e20000100800 */
[----:B------:R-:W-:-:S03]  /*2e880*/  IMAD.MOV.U32 R13, RZ, RZ, R149 ;  /* 0x000000ffff0d7224 */ /* 0x000fc600078e0095 */
[----:B------:R1:W-:Y:S04]  /*2e890*/  STL [R1+0x8b4], R7 ;  /* 0x0008b40701007387 */ /* 0x0003e80000100800 */
[----:B------:R-:W4:Y:S04]  /*2e8a0*/  LDL.LU R6, [R1+0x914] ;  /* 0x0009140001067983 */ /* 0x000f280000300800 */
[----:B------:R1:W-:Y:S04]  /*2e8b0*/  STL [R1+0x8b0], R151 ;  /* 0x0008b09701007387 */ /* 0x0003e80000100800 */
[----:B------:R1:W-:Y:S04]  /*2e8c0*/  LDGSTS.E [R5+0x60900], desc[UR16][R12.64], P0 ;  /* 0x609000000c057fae */ /* 0x0003e80008121850 */
[----:B-1----:R-:W4:Y:S01]  /*2e8d0*/  LDL.LU R149, [R1+0x934] ;  /* 0x0009340001957983 */ /* 0x002f220000300800 */
[----:B------:R-:W-:-:S03]  /*2e8e0*/  MOV R12, R7 ;  /* 0x00000007000c7202 */ /* 0x000fc60000000f00 */
[----:B------:R-:W4:Y:S01]  /*2e8f0*/  LDL.LU R7, [R1+0x910] ;  /* 0x0009100001077983 */ /* 0x000f220000300800 */
[----:B------:R-:W-:-:S03]  /*2e900*/  IMAD.MOV.U32 R13, RZ, RZ, R151 ;  /* 0x000000ffff0d7224 */ /* 0x000fc600078e0097 */
[----:B------:R-:W4:Y:S04]  /*2e910*/  LDL.LU R151, [R1+0x930] ;  /* 0x0009300001977983 */ /* 0x000f280000300800 */
[----:B------:R1:W-:Y:S01]  /*2e920*/  LDGSTS.E [R5+0x60d00], desc[UR16][R12.64], P0 ;  /* 0x60d000000c057fae */ /* 0x0003e20008121850 */
[----:B---3--:R-:W-:-:S05]  /*2e930*/  IADD3 R8, P1, R8, R4, RZ ;  /* 0x0000000408087210 */ /* 0x008fca0007f3e0ff */
[----:B------:R3:W-:Y:S01]  /*2e940*/  STL [R1+0x8d4], R8 ;  /* 0x0008d40801007387 */ /* 0x0007e20000100800 */
[----:B--2---:R-:W-:Y:S01]  /*2e950*/  IADD3 R10, P2, R10, R4, RZ ;  /* 0x000000040a0a7210 */ /* 0x004fe20007f5e0ff */
[----:B-1----:R-:W-:Y:S02]  /*2e960*/  IMAD.MOV.U32 R12, RZ, RZ, R8 ;  /* 0x000000ffff0c7224 */ /* 0x002fe400078e0008 */
[----:B------:R-:W-:Y:S01]  /*2e970*/  IMAD.X R9, R9, 0x1, R3, P1 ;  /* 0x0000000109097824 */ /* 0x000fe200008e0603 */
[----:B----4-:R-:W-:-:S04]  /*2e980*/  IADD3.X R150, R150, R3, RZ, P2, !PT ;  /* 0x0000000396967210 */ /* 0x010fc800017fe4ff */
[----:B------:R1:W-:Y:S01]  /*2e990*/  STL [R1+0x8d0], R9 ;  /* 0x0008d00901007387 */ /* 0x0003e20000100800 */
[----:B------:R-:W-:-:S03]  /*2e9a0*/  IMAD.MOV.U32 R13, RZ, RZ, R9 ;  /* 0x000000ffff0d7224 */ /* 0x000fc600078e0009 */
[----:B------:R2:W-:Y:S04]  /*2e9b0*/  STL [R1+0x8f4], R10 ;  /* 0x0008f40a01007387 */ /* 0x0005e80000100800 */
[----:B---3--:R-:W3:Y:S04]  /*2e9c0*/  LDL.LU R8, [R1+0x954] ;  /* 0x0009540001087983 */ /* 0x008ee80000300800 */
[----:B------:R4:W-:Y:S04]  /*2e9d0*/  STL [R1+0x8f0], R150 ;  /* 0x0008f09601007387 */ /* 0x0009e80000100800 */
[----:B------:R2:W-:Y:S04]  /*2e9e0*/  LDGSTS.E [R5+0x61100], desc[UR16][R12.64], P0 ;  /* 0x611000000c057fae */ /* 0x0005e80008121850 */
[----:B-1----:R-:W3:Y:S01]  /*2e9f0*/  LDL.LU R9, [R1+0x974] ;  /* 0x0009740001097983 */ /* 0x002ee20000300800 */
[----:B--2---:R-:W-:-:S03]  /*2ea00*/  MOV R12, R10 ;  /* 0x0000000a000c7202 */ /* 0x004fc60000000f00 */
[----:B------:R-:W2:Y:S01]  /*2ea10*/  LDL.LU R10, [R1+0x950] ;  /* 0x00095000010a7983 */ /* 0x000ea20000300800 */
[----:B------:R-:W-:-:S03]  /*2ea20*/  IMAD.MOV.U32 R13, RZ, RZ, R150 ;  /* 0x000000ffff0d7224 */ /* 0x000fc600078e0096 */
[----:B----4-:R-:W4:Y:S01]  /*2ea30*/  LDL.LU R150, [R1+0x970] ;  /* 0x0009700001967983 */ /* 0x010f220000300800 */
[----:B------:R-:W-:-:S03]  /*2ea40*/  IADD3 R6, P1, R6, R4, RZ ;  /* 0x0000000406067210 */ /* 0x000fc60007f3e0ff */
[----:B------:R1:W-:Y:S04]  /*2ea50*/  LDGSTS.E [R5+0x61500], desc[UR16][R12.64], P0 ;  /* 0x615000000c057fae */ /* 0x0003e80008121850 */
[----:B------:R1:W-:Y:S01]  /*2ea60*/  STL [R1+0x914], R6 ;  /* 0x0009140601007387 */ /* 0x0003e20000100800 */
[----:B------:R-:W-:Y:S01]  /*2ea70*/  IADD3 R149, P2, R149, R4, RZ ;  /* 0x0000000495957210 */ /* 0x000fe20007f5e0ff */
[----:B-1----:R-:W-:Y:S02]  /*2ea80*/  IMAD.MOV.U32 R12, RZ, RZ, R6 ;  /* 0x000000ffff0c7224 */ /* 0x002fe400078e0006 */
[----:B------:R-:W-:Y:S01]  /*2ea90*/  IMAD.X R7, R7, 0x1, R3, P1 ;  /* 0x0000000107077824 */ /* 0x000fe200008e0603 */
[----:B------:R-:W-:-:S04]  /*2eaa0*/  IADD3.X R151, R151, R3, RZ, P2, !PT ;  /* 0x0000000397977210 */ /* 0x000fc800017fe4ff */
        /* <DEDUP_REMOVED lines=14> */
[----:B-1----:R-:W-:Y:S01]  /*2eb90*/  IMAD.MOV.U32 R12, RZ, RZ, R8 ;  /* 0x000000ffff0c7224 */ /* 0x002fe200078e0008 */
[----:B------:R-:W-:Y:S01]  /*2eba0*/  IADD3 R9, P2, R9, R4, RZ ;  /* 0x0000000409097210 */ /* 0x000fe20007f5e0ff */
[----:B--2---:R-:W-:-:S03]  /*2ebb0*/  IMAD.X R10, R10, 0x1, R3, P1 ;  /* 0x000000010a0a7824 */ /* 0x004fc600008e0603 */
[----:B----4-:R-:W-:Y:S02]  /*2ebc0*/  IADD3.X R150, R150, R3, RZ, P2, !PT ;  /* 0x0000000396967210 */ /* 0x010fe400017fe4ff */
        /* <DEDUP_REMOVED lines=157> */
[----:B------:R-:W-:Y:S01]  /*2f5a0*/  STL [R1+0xb94], R6 ;  /* 0x000b940601007387 */ /* 0x000fe20000100800 */
[----:B------:R-:W-:Y:S01]  /*2f5b0*/  IADD3 R7, P2, R7, R4, RZ ;  /* 0x0000000407077210 */ /* 0x000fe20007f5e0ff */
[----:B-1----:R-:W-:Y:S02]  /*2f5c0*/  IMAD.MOV.U32 R12, RZ, RZ, R6 ;  /* 0x000000ffff0c7224 */ /* 0x002fe400078e0006 */
[----:B------:R-:W-:Y:S01]  /*2f5d0*/  IMAD.X R149, R149, 0x1, R3, P1 ;  /* 0x0000000195957824 */ /* 0x000fe200008e0603 */
[----:B------:R-:W-:-:S04]  /*2f5e0*/  IADD3.X R151, R151, R3, RZ, P2, !PT ;  /* 0x0000000397977210 */ /* 0x000fc800017fe4ff */
[----:B------:R1:W-:Y:S01]  /*2f5f0*/  STL [R1+0xb90], R149 ;  /* 0x000b909501007387 */ /* 0x0003e20000100800 */
[----:B------:R-:W-:-:S03]  /*2f600*/  IMAD.MOV.U32 R13, RZ, RZ, R149 ;  /* 0x000000ffff0d7224 */ /* 0x000fc600078e0095 */
[----:B------:R-:W-:Y:S04]  /*2f610*/  STL [R1+0xbb4], R7 ;  /* 0x000bb40701007387 */ /* 0x000fe80000100800 */
[----:B------:R1:W-:Y:S04]  /*2f620*/  LDGSTS.E [R5+0x66900], desc[UR16][R12.64], P0 ;  /* 0x669000000c057fae */ /* 0x0003e80008121850 */
[----:B-1----:R-:W4:Y:S04]  /*2f630*/  LDL.LU R149, [R1+0xc14] ;  /* 0x000c140001957983 */ /* 0x002f280000300800 */
[----:B------:R1:W-:Y:S04]  /*2f640*/  STL [R1+0xbb0], R151 ;  /* 0x000bb09701007387 */ /* 0x0003e80000100800 */
[----:B------:R-:W4:Y:S01]  /*2f650*/  LDL.LU R6, [R1+0xc34] ;  /* 0x000c340001067983 */ /* 0x000f220000300800 */
[----:B------:R-:W-:Y:S01]  /*2f660*/  IMAD.MOV.U32 R13, RZ, RZ, R151 ;  /* 0x000000ffff0d7224 */ /* 0x000fe200078e0097 */
[----:B------:R-:W-:-:S02]  /*2f670*/  MOV R12, R7 ;  /* 0x00000007000c7202 */ /* 0x000fc40000000f00 */
[----:B-1----:R-:W4:Y:S04]  /*2f680*/  LDL.LU R151, [R1+0xc10] ;  /* 0x000c100001977983 */ /* 0x002f280000300800 */
        /* <DEDUP_REMOVED lines=20> */
[----:B------:R1:W-:Y:S01]  /*2f7d0*/  LDGSTS.E [R5+0x67500], desc[UR16][R12.64], P0 ;  /* 0x675000000c057fae */ /* 0x0003e20008121850 */
[----:B------:R-:W-:Y:S01]  /*2f7e0*/  IADD3 R6, P2, R6, R4, RZ ;  /* 0x0000000406067210 */ /* 0x000fe20007f5e0ff */
[----:B------:R-:W-:Y:S02]  /*2f7f0*/  IMAD.X R151, R151, 0x1, R3, P1 ;  /* 0x0000000197977824 */ /* 0x000fe400008e0603 */
[----:B-1----:R-:W-:Y:S01]  /*2f800*/  IMAD.MOV.U32 R12, RZ, RZ, R149 ;  /* 0x000000ffff0c7224 */ /* 0x002fe200078e0095 */
[----:B------:R-:W-:Y:S01]  /*2f810*/  IADD3.X R7, R7, R3, RZ, P2, !PT ;  /* 0x0000000307077210 */ /* 0x000fe200017fe4ff */
[----:B------:R-:W-:Y:S01]  /*2f820*/  IMAD.MOV.U32 R13, RZ, RZ, R151 ;  /* 0x000000ffff0d7224 */ /* 0x000fe200078e0097 */
[----:B------:R1:W-:Y:S04]  /*2f830*/  STL [R1+0xc14], R149 ;  /* 0x000c149501007387 */ /* 0x0003e80000100800 */
[----:B------:R-:W-:Y:S04]  /*2f840*/  STL [R1+0xc10], R151 ;  /* 0x000c109701007387 */ /* 0x000fe80000100800 */
[----:B------:R1:W-:Y:S04]  /*2f850*/  STL [R1+0xc34], R6 ;  /* 0x000c340601007387 */ /* 0x0003e80000100800 */
[----:B------:R1:W-:Y:S04]  /*2f860*/  LDGSTS.E [R5+0x67900], desc[UR16][R12.64], P0 ;  /* 0x679000000c057fae */ /* 0x0003e80008121850 */
[----:B------:R1:W-:Y:S04]  /*2f870*/  STL [R1+0xc30], R7 ;  /* 0x000c300701007387 */ /* 0x0003e80000100800 */
[----:B-1----:R-:W4:Y:S01]  /*2f880*/  LDL.LU R149, [R1+0x898] ;  /* 0x0008980001957983 */ /* 0x002f220000300800 */
[----:B------:R-:W-:-:S03]  /*2f890*/  MOV R12, R6 ;  /* 0x00000006000c7202 */ /* 0x000fc60000000f00 */
[----:B------:R-:W4:Y:S01]  /*2f8a0*/  LDL.LU R6, [R1+0x89c] ;  /* 0x00089c0001067983 */ /* 0x000f220000300800 */
[----:B------:R-:W-:-:S03]  /*2f8b0*/  IMAD.MOV.U32 R13, RZ, RZ, R7 ;  /* 0x000000ffff0d7224 */ /* 0x000fc600078e0007 */
[----:B------:R-:W4:Y:S04]  /*2f8c0*/  LDL.LU R151, [R1+0x8b8] ;  /* 0x0008b80001977983 */ /* 0x000f280000300800 */
[----:B------:R-:W4:Y:S04]  /*2f8d0*/  LDL.LU R7, [R1+0x8bc] ;  /* 0x0008bc0001077983 */ /* 0x000f280000300800 */
[----:B------:R1:W-:Y:S02]  /*2f8e0*/  LDGSTS.E [R5+0x67d00], desc[UR16][R12.64], P0 ;  /* 0x67d000000c057fae */ /* 0x0003e40008121850 */
[----:B-1----:R-:W-:-:S04]  /*2f8f0*/  LOP3.LUT R5, R11, 0x40, RZ, 0x3c, !PT ;  /* 0x000000400b057812 */ /* 0x002fc800078e3cff */
[----:B------:R-:W-:Y:S02]  /*2f900*/  IADD3 R5, R5, UR4, RZ ;  /* 0x0000000405057c10 */ /* 0x000fe4000fffe0ff */
[----:B---3--:R-:W-:-:S05]  /*2f910*/  IADD3 R8, P1, R8, R4, RZ ;  /* 0x0000000408087210 */ /* 0x008fca0007f3e0ff */
[----:B------:R1:W-:Y:S01]  /*2f920*/  STL [R1+0x85c], R8 ;  /* 0x00085c0801007387 */ /* 0x0003e20000100800 */
[----:B------:R-:W-:Y:S01]  /*2f930*/  IMAD.MOV.U32 R12, RZ, RZ, R8 ;  /* 0x000000ffff0c7224 */ /* 0x000fe200078e0008 */
[----:B------:R-:W-:Y:S01]  /*2f940*/  IADD3 R9, P2, R9, R4, RZ ;  /* 0x0000000409097210 */ /* 0x000fe20007f5e0ff */
[----:B--2---:R-:W-:-:S04]  /*2f950*/  IMAD.X R10, R10, 0x1, R3, P1 ;  /* 0x000000010a0a7824 */ /* 0x004fc800008e0603 */
[----:B------:R-:W-:Y:S01]  /*2f960*/  STL [R1+0x87c], R9 ;  /* 0x00087c0901007387 */ /* 0x000fe20000100800 */
[----:B----4-:R-:W-:Y:S01]  /*2f970*/  IMAD.X R150, R150, 0x1, R3, P2 ;  /* 0x0000000196967824 */ /* 0x010fe200010e0603 */
[----:B------:R-:W-:Y:S02]  /*2f980*/  MOV R13, R10 ;  /* 0x0000000a000d7202 */ /* 0x000fe40000000f00 */
[----:B------:R2:W-:Y:S04]  /*2f990*/  STL [R1+0x858], R10 ;  /* 0x0008580a01007387 */ /* 0x0005e80000100800 */
[----:B-1----:R-:W3:Y:S04]  /*2f9a0*/  LDL.LU R8, [R1+0x8dc] ;  /* 0x0008dc0001087983 */ /* 0x002ee80000300800 */
[----:B------:R1:W-:Y:S04]  /*2f9b0*/  LDGSTS.E [R5+0x60200], desc[UR16][R12.64], P0 ;  /* 0x602000000c057fae */ /* 0x0003e80008121850 */
[----:B--2---:R-:W2:Y:S04]  /*2f9c0*/  LDL.LU R10, [R1+0x8fc] ;  /* 0x0008fc00010a7983 */ /* 0x004ea80000300800 */
[----:B------:R4:W-:Y:S01]  /*2f9d0*/  STL [R1+0x878], R150 ;  /* 0x0008789601007387 */ /* 0x0009e20000100800 */
[----:B-1----:R-:W-:-:S03]  /*2f9e0*/  IMAD.MOV.U32 R12, RZ, RZ, R9 ;  /* 0x000000ffff0c7224 */ /* 0x002fc600078e0009 */
[----:B------:R-:W2:Y:S01]  /*2f9f0*/  LDL.LU R9, [R1+0x8d8] ;  /* 0x0008d80001097983 */ /* 0x000ea20000300800 */
[----:B------:R-:W-:-:S03]  /*2fa00*/  IMAD.MOV.U32 R13, RZ, RZ, R150 ;  /* 0x000000ffff0d7224 */ /* 0x000fc600078e0096 */
[----:B----4-:R-:W4:Y:S04]  /*2fa10*/  LDL.LU R150, [R1+0x8f8] ;  /* 0x0008f80001967983 */ /* 0x010f280000300800 */
[----:B------:R1:W-:Y:S01]  /*2fa20*/  LDGSTS.E [R5+0x60600], desc[UR16][R12.64], P0 ;  /* 0x606000000c057fae */ /* 0x0003e20008121850 */
[----:B------:R-:W-:-:S04]  /*2fa30*/  IADD3 R6, P1, R6, R4, RZ ;  /* 0x0000000406067210 */ /* 0x000fc80007f3e0ff */
[----:B------:R-:W-:Y:S02]  /*2fa40*/  IADD3.X R149, R149, R3, RZ, P1, !PT ;  /* 0x0000000395957210 */ /* 0x000fe40000ffe4ff */
[----:B------:R-:W-:Y:S01]  /*2fa50*/  IADD3 R7, P2, R7, R4, RZ ;  /* 0x0000000407077210 */ /* 0x000fe20007f5e0ff */
[----:B------:R1:W-:Y:S02]  /*2fa60*/  STL [R1+0x89c], R6 ;  /* 0x00089c0601007387 */ /* 0x0003e40000100800 */
[----:B-1----:R-:W-:Y:S01]  /*2fa70*/  IMAD.MOV.U32 R12, RZ, RZ, R6 ;  /* 0x000000ffff0c7224 */ /* 0x002fe200078e0006 */
[----:B------:R-:W-:Y:S01]  /*2fa80*/  MOV R13, R149 ;  /* 0x00000095000d7202 */ /* 0x000fe20000000f00 */
[----:B------:R-:W-:Y:S01]  /*2fa90*/  IMAD.X R151, R151, 0x1, R3, P2 ;  /* 0x0000000197977824 */ /* 0x000fe200010e0603 */
[----:B------:R1:W-:Y:S04]  /*2faa0*/  STL [R1+0x898], R149 ;  /* 0x0008989501007387 */ /* 0x0003e80000100800 */
[----:B------:R1:W-:Y:S04]  /*2fab0*/  STL [R1+0x8bc], R7 ;  /* 0x0008bc0701007387 */ /* 0x0003e80000100800 */
[----:B------:R-:W4:Y:S04]  /*2fac0*/  LDL.LU R6, [R1+0x91c] ;  /* 0x00091c0001067983 */ /* 0x000f280000300800 */
[----:B------:R1:W-:Y:S04]  /*2fad0*/  STL [R1+0x8b8], R151 ;  /* 0x0008b89701007387 */ /* 0x0003e80000100800 */
[----:B------:R1:W-:Y:S04]  /*2fae0*/  LDGSTS.E [R5+0x60a00], desc[UR16][R12.64], P0 ;  /* 0x60a000000c057fae */ /* 0x0003e80008121850 */
[----:B-1----:R-:W4:Y:S01]  /*2faf0*/  LDL.LU R149, [R1+0x93c] ;  /* 0x00093c0001957983 */ /* 0x002f220000300800 */
[----:B------:R-:W-:-:S03]  /*2fb00*/  IMAD.MOV.U32 R12, RZ, RZ, R7 ;  /* 0x000000ffff0c7224 */ /* 0x000fc600078e0007 */
[----:B------:R-:W4:Y:S01]  /*2fb10*/  LDL.LU R7, [R1+0x918] ;  /* 0x0009180001077983 */ /* 0x000f220000300800 */
[----:B------:R-:W-:-:S03]  /*2fb20*/  IMAD.MOV.U32 R13, RZ, RZ, R151 ;  /* 0x000000ffff0d7224 */ /* 0x000fc600078e0097 */
[----:B------:R-:W4:Y:S04]  /*2fb30*/  LDL.LU R151, [R1+0x938] ;  /* 0x0009380001977983 */ /* 0x000f280000300800 */
[----:B------:R1:W-:Y:S01]  /*2fb40*/  LDGSTS.E [R5+0x60e00], desc[UR16][R12.64], P0 ;  /* 0x60e000000c057fae */ /* 0x0003e20008121850 */
[-C--:B---3--:R-:W-:Y:S02]  /*2fb50*/  IADD3 R8, P1, R8, R4.reuse, RZ ;  /* 0x0000000408087210 */ /* 0x088fe40007f3e0ff */
[----:B--2---:R-:W-:-:S03]  /*2fb60*/  IADD3 R10, P2, R10, R4, RZ ;  /* 0x000000040a0a7210 */ /* 0x004fc60007f5e0ff */
[----:B------:R2:W-:Y:S01]  /*2fb70*/  STL [R1+0x8dc], R8 ;  /* 0x0008dc0801007387 */ /* 0x0005e20000100800 */
[----:B-1----:R-:W-:Y:S01]  /*2fb80*/  IMAD.MOV.U32 R12, RZ, RZ, R8 ;  /* 0x000000ffff0c7224 */ /* 0x002fe200078e0008 */
[----:B------:R-:W-:Y:S01]  /*2fb90*/  IADD3.X R9, R9, R3, RZ, P1, !PT ;  /* 0x0000000309097210 */ /* 0x000fe20000ffe4ff */
[----:B----4-:R-:W-:-:S03]  /*2fba0*/  IMAD.X R150, R150, 0x1, R3, P2 ;  /* 0x0000000196967824 */ /* 0x010fc600010e0603 */
[----:B------:R-:W-:Y:S01]  /*2fbb0*/  MOV R13, R9 ;  /* 0x00000009000d7202 */ /* 0x000fe20000000f00 */
[----:B------:R1:W-:Y:S04]  /*2fbc0*/  STL [R1+0x8d8], R9 ;  /* 0x0008d80901007387 */ /* 0x0003e80000100800 */
[----:B------:R3:W-:Y:S04]  /*2fbd0*/  STL [R1+0x8fc], R10 ;  /* 0x0008fc0a01007387 */ /* 0x0007e80000100800 */
[----:B--2---:R-:W2:Y:S04]  /*2fbe0*/  LDL.LU R8, [R1+0x95c] ;  /* 0x00095c0001087983 */ /* 0x004ea80000300800 */
[----:B------:R4:W-:Y:S04]  /*2fbf0*/  STL [R1+0x8f8], R150 ;  /* 0x0008f89601007387 */ /* 0x0009e80000100800 */
[----:B------:R3:W-:Y:S04]  /*2fc00*/  LDGSTS.E [R5+0x61200], desc[UR16][R12.64], P0 ;  /* 0x612000000c057fae */ /* 0x0007e80008121850 */
[----:B-1----:R-:W2:Y:S01]  /*2fc10*/  LDL.LU R9, [R1+0x97c] ;  /* 0x00097c0001097983 */ /* 0x002ea20000300800 */
[----:B---3--:R-:W-:-:S03]  /*2fc20*/  IMAD.MOV.U32 R12, RZ, RZ, R10 ;  /* 0x000000ffff0c7224 */ /* 0x008fc600078e000a */
[----:B------:R-:W3:Y:S01]  /*2fc30*/  LDL.LU R10, [R1+0x958] ;  /* 0x00095800010a7983 */ /* 0x000ee20000300800 */
[----:B------:R-:W-:-:S03]  /*2fc40*/  IMAD.MOV.U32 R13, RZ, RZ, R150 ;  /* 0x000000ffff0d7224 */ /* 0x000fc600078e0096 */
[----:B----4-:R-:W4:Y:S04]  /*2fc50*/  LDL.LU R150, [R1+0x978] ;  /* 0x0009780001967983 */ /* 0x010f280000300800 */
[----:B------:R1:W-:Y:S01]  /*2fc60*/  LDGSTS.E [R5+0x61600], desc[UR16][R12.64], P0 ;  /* 0x616000000c057fae */ /* 0x0003e20008121850 */
[----:B------:R-:W-:-:S05]  /*2fc70*/  IADD3 R6, P1, R6, R4, RZ ;  /* 0x0000000406067210 */ /* 0x000fca0007f3e0ff */
[----:B------:R1:W-:Y:S01]  /*2fc80*/  STL [R1+0x91c], R6 ;  /* 0x00091c0601007387 */ /* 0x0003e20000100800 */
[----:B------:R-:W-:Y:S01]  /*2fc90*/  IADD3 R149, P2, R149, R4, RZ ;  /* 0x0000000495957210 */ /* 0x000fe20007f5e0ff */
[----:B-1----:R-:W-:Y:S01]  /*2fca0*/  IMAD.MOV.U32 R12, RZ, RZ, R6 ;  /* 0x000000ffff0c7224 */ /* 0x002fe200078e0006 */
[----:B------:R-:W-:-:S03]  /*2fcb0*/  IADD3.X R7, R7, R3, RZ, P1, !PT ;  /* 0x0000000307077210 */ /* 0x000fc60000ffe4ff */
[----:B------:R-:W-:Y:S01]  /*2fcc0*/  IMAD.X R151, R151, 0x1, R3, P2 ;  /* 0x0000000197977824 */ /* 0x000fe200010e0603 */
[----:B------:R-:W-:Y:S01]  /*2fcd0*/  MOV R13, R7 ;  /* 0x00000007000d7202 */ /* 0x000fe20000000f00 */
        /* <DEDUP_REMOVED lines=11> */
[----:B--2---:R-:W-:-:S05]  /*2fd90*/  IADD3 R8, P1, R8, R4, RZ ;  /* 0x0000000408087210 */ /* 0x004fca0007f3e0ff */
[----:B------:R2:W-:Y:S01]  /*2fda0*/  STL [R1+0x95c], R8 ;  /* 0x00095c0801007387 */ /* 0x0005e20000100800 */
[----:B-1----:R-:W-:Y:S01]  /*2fdb0*/  IMAD.MOV.U32 R12, RZ, RZ, R8 ;  /* 0x000000ffff0c7224 */ /* 0x002fe200078e0008 */
[----:B------:R-:W-:Y:S02]  /*2fdc0*/  IADD3 R9, P2, R9, R4, RZ ;  /* 0x0000000409097210 */ /* 0x000fe40007f5e0ff */
[----:B---3--:R-:W-:-:S03]  /*2fdd0*/  IADD3.X R10, R10, R3, RZ, P1, !PT ;  /* 0x000000030a0a7210 */ /* 0x008fc60000ffe4ff */
[----:B----4-:R-:W-:Y:S01]  /*2fde0*/  IMAD.X R150, R150, 0x1, R3, P2 ;  /* 0x0000000196967824 */ /* 0x010fe200010e0603 */
        /* <DEDUP_REMOVED lines=157> */
[----:B------:R-:W-:Y:S01]  /*307c0*/  STL [R1+0xb9c], R6 ;  /* 0x000b9c0601007387 */ /* 0x000fe20000100800 */
[----:B------:R-:W-:Y:S01]  /*307d0*/  IADD3 R7, P2, R7, R4, RZ ;  /* 0x0000000407077210 */ /* 0x000fe20007f5e0ff */
[----:B-1----:R-:W-:Y:S01]  /*307e0*/  IMAD.MOV.U32 R12, RZ, RZ, R6 ;  /* 0x000000ffff0c7224 */ /* 0x002fe200078e0006 */
[----:B------:R-:W-:-:S03]  /*307f0*/  IADD3.X R149, R149, R3, RZ, P1, !PT ;  /* 0x0000000395957210 */ /* 0x000fc60000ffe4ff */
[----:B------:R-:W-:Y:S01]  /*30800*/  IMAD.X R151, R151, 0x1, R3, P2 ;  /* 0x0000000197977824 */ /* 0x000fe200010e0603 */
[----:B------:R-:W-:Y:S01]  /*30810*/  MOV R13, R149 ;  /* 0x00000095000d7202 */ /* 0x000fe20000000f00 */
[----:B------:R1:W-:Y:S04]  /*30820*/  STL [R1+0xb98], R149 ;  /* 0x000b989501007387 */ /* 0x0003e80000100800 */
[----:B------:R-:W-:Y:S04]  /*30830*/  STL [R1+0xbbc], R7 ;  /* 0x000bbc0701007387 */ /* 0x000fe80000100800 */
[----:B------:R1:W-:Y:S04]  /*30840*/  LDGSTS.E [R5+0x66a00], desc[UR16][R12.64], P0 ;  /* 0x66a000000c057fae */ /* 0x0003e80008121850 */
[----:B-1----:R-:W4:Y:S04]  /*30850*/  LDL.LU R149, [R1+0xc1c] ;  /* 0x000c1c0001957983 */ /* 0x002f280000300800 */
[----:B------:R1:W-:Y:S04]  /*30860*/  STL [R1+0xbb8], R151 ;  /* 0x000bb89701007387 */ /* 0x0003e80000100800 */
[----:B------:R-:W4:Y:S01]  /*30870*/  LDL.LU R6, [R1+0xc3c] ;  /* 0x000c3c0001067983 */ /* 0x000f220000300800 */
[----:B------:R-:W-:-:S03]  /*30880*/  IMAD.MOV.U32 R13, RZ, RZ, R151 ;  /* 0x000000ffff0d7224 */ /* 0x000fc600078e0097 */
[----:B-1----:R-:W4:Y:S01]  /*30890*/  LDL.LU R151, [R1+0xc18] ;  /* 0x000c180001977983 */ /* 0x002f220000300800 */
        /* <DEDUP_REMOVED lines=21> */
[-C--:B------:R-:W-:Y:S02]  /*309f0*/  IADD3 R149, P1, R149, R4.reuse, RZ ;  /* 0x0000000495957210 */ /* 0x080fe40007f3e0ff */
[----:B------:R-:W-:-:S03]  /*30a00*/  IADD3 R6, P2, R6, R4, RZ ;  /* 0x0000000406067210 */ /* 0x000fc60007f5e0ff */
[----:B-1----:R-:W-:Y:S01]  /*30a10*/  IMAD.MOV.U32 R12, RZ, RZ, R149 ;  /* 0x000000ffff0c7224 */ /* 0x002fe200078e0095 */
[----:B------:R-:W-:Y:S01]  /*30a20*/  IADD3.X R151, R151, R3, RZ, P1, !PT ;  /* 0x0000000397977210 */ /* 0x000fe20000ffe4ff */
[----:B------:R-:W-:Y:S03]  /*30a30*/  STL [R1+0xc1c], R149 ;  /* 0x000c1c9501007387 */ /* 0x000fe60000100800 */
[----:B------:R-:W-:Y:S01]  /*30a40*/  MOV R13, R151 ;  /* 0x00000097000d7202 */ /* 0x000fe20000000f00 */
[----:B------:R-:W-:Y:S01]  /*30a50*/  IMAD.X R7, R7, 0x1, R3, P2 ;  /* 0x0000000107077824 */ /* 0x000fe200010e0603 */
[----:B------:R-:W-:Y:S04]  /*30a60*/  STL [R1+0xc18], R151 ;  /* 0x000c189701007387 */ /* 0x000fe80000100800 */
[----:B------:R-:W-:Y:S04]  /*30a70*/  STL [R1+0xc3c], R6 ;  /* 0x000c3c0601007387 */ /* 0x000fe80000100800 */
[----:B------:R1:W-:Y:S04]  /*30a80*/  LDGSTS.E [R5+0x67a00], desc[UR16][R12.64], P0 ;  /* 0x67a000000c057fae */ /* 0x0003e80008121850 */
[----:B------:R1:W-:Y:S02]  /*30a90*/  STL [R1+0xc38], R7 ;  /* 0x000c380701007387 */ /* 0x0003e40000100800 */
[----:B-1----:R-:W-:-:S02]  /*30aa0*/  IMAD.MOV.U32 R13, RZ, RZ, R7 ;  /* 0x000000ffff0d7224 */ /* 0x002fc400078e0007 */
[----:B------:R-:W-:Y:S01]  /*30ab0*/  IMAD.MOV.U32 R12, RZ, RZ, R6 ;  /* 0x000000ffff0c7224 */ /* 0x000fe200078e0006 */
[----:B------:R-:W4:Y:S04]  /*30ac0*/  LDL.LU R7, [R1+0x8a0] ;  /* 0x0008a00001077983 */ /* 0x000f280000300800 */
[----:B------:R-:W4:Y:S04]  /*30ad0*/  LDL.LU R6, [R1+0x8a4] ;  /* 0x0008a40001067983 */ /* 0x000f280000300800 */
[----:B------:R-:W4:Y:S04]  /*30ae0*/  LDL.LU R151, [R1+0x8c0] ;  /* 0x0008c00001977983 */ /* 0x000f280000300800 */
[----:B------:R1:W-:Y:S04]  /*30af0*/  LDGSTS.E [R5+0x67e00], desc[UR16][R12.64], P0 ;  /* 0x67e000000c057fae */ /* 0x0003e80008121850 */
[----:B------:R-:W4:Y:S01]  /*30b00*/  LDL.LU R149, [R1+0x8c4] ;  /* 0x0008c40001957983 */ /* 0x000f220000300800 */
[----:B-1----:R-:W-:-:S05]  /*30b10*/  LOP3.LUT R5, R11, 0x60, RZ, 0x3c, !PT ;  /* 0x000000600b057812 */ /* 0x002fca00078e3cff */
[----:B------:R-:W-:Y:S01]  /*30b20*/  VIADD R5, R5, UR4 ;  /* 0x0000000405057c36 */ /* 0x000fe20008000000 */
[----:B--2---:R-:W-:-:S04]  /*30b30*/  IADD3 R8, P1, R8, R4, RZ ;  /* 0x0000000408087210 */ /* 0x004fc80007f3e0ff */
[----:B------:R-:W-:Y:S01]  /*30b40*/  MOV R12, R8 ;  /* 0x00000008000c7202 */ /* 0x000fe20000000f00 */
[----:B------:R1:W-:Y:S01]  /*30b50*/  STL [R1+0x864], R8 ;  /* 0x0008640801007387 */ /* 0x0003e20000100800 */
[----:B------:R-:W-:-:S05]  /*30b60*/  IADD3 R9, P2, R9, R4, RZ ;  /* 0x0000000409097210 */ /* 0x000fca0007f5e0ff */
[----:B------:R-:W-:Y:S01]  /*30b70*/  STL [R1+0x884], R9 ;  /* 0x0008840901007387 */ /* 0x000fe20000100800 */
[----:B---3--:R-:W-:Y:S01]  /*30b80*/  IADD3.X R10, R10, R3, RZ, P1, !PT ;  /* 0x000000030a0a7210 */ /* 0x008fe20000ffe4ff */
[----:B----4-:R-:W-:-:S04]  /*30b90*/  IMAD.X R150, R150, 0x1, R3, P2 ;  /* 0x0000000196967824 */ /* 0x010fc800010e0603 */
[----:B------:R2:W-:Y:S01]  /*30ba0*/  STL [R1+0x860], R10 ;  /* 0x0008600a01007387 */ /* 0x0005e20000100800 */
[----:B------:R-:W-:-:S03]  /*30bb0*/  IMAD.MOV.U32 R13, RZ, RZ, R10 ;  /* 0x000000ffff0d7224 */ /* 0x000fc600078e000a */
[----:B-1----:R-:W3:Y:S04]  /*30bc0*/  LDL.LU R8, [R1+0x8e4] ;  /* 0x0008e40001087983 */ /* 0x002ee80000300800 */
[----:B------:R1:W-:Y:S04]  /*30bd0*/  LDGSTS.E [R5+0x60300], desc[UR16][R12.64], P0 ;  /* 0x603000000c057fae */ /* 0x0003e80008121850 */
[----:B--2---:R-:W2:Y:S04]  /*30be0*/  LDL.LU R10, [R1+0x904] ;  /* 0x00090400010a7983 */ /* 0x004ea80000300800 */
[----:B------:R4:W-:Y:S01]  /*30bf0*/  STL [R1+0x880], R150 ;  /* 0x0008809601007387 */ /* 0x0009e20000100800 */
[----:B-1----:R-:W-:-:S03]  /*30c00*/  IMAD.MOV.U32 R12, RZ, RZ, R9 ;  /* 0x000000ffff0c7224 */ /* 0x002fc600078e0009 */
[----:B------:R-:W2:Y:S01]  /*30c10*/  LDL.LU R9, [R1+0x8e0] ;  /* 0x0008e00001097983 */ /* 0x000ea20000300800 */
[----:B------:R-:W-:-:S03]  /*30c20*/  MOV R13, R150 ;  /* 0x00000096000d7202 */ /* 0x000fc60000000f00 */
[----:B----4-:R-:W4:Y:S04]  /*30c30*/  LDL.LU R150, [R1+0x900] ;  /* 0x0009000001967983 */ /* 0x010f280000300800 */
[----:B------:R1:W-:Y:S01]  /*30c40*/  LDGSTS.E [R5+0x60700], desc[UR16][R12.64], P0 ;  /* 0x607000000c057fae */ /* 0x0003e20008121850 */
[----:B------:R-:W-:-:S05]  /*30c50*/  IADD3 R6, P1, R6, R4, RZ ;  /* 0x0000000406067210 */ /* 0x000fca0007f3e0ff */
[----:B------:R-:W-:Y:S01]  /*30c60*/  IMAD.X R7, R7, 0x1, R3, P1 ;  /* 0x0000000107077824 */ /* 0x000fe200008e0603 */
[----:B------:R1:W-:Y:S02]  /*30c70*/  STL [R1+0x8a4], R6 ;  /* 0x0008a40601007387 */ /* 0x0003e40000100800 */
[----:B-1----:R-:W-:Y:S02]  /*30c80*/  MOV R12, R6 ;  /* 0x00000006000c7202 */ /* 0x002fe40000000f00 */
[----:B------:R-:W-:Y:S01]  /*30c90*/  IADD3 R149, P2, R149, R4, RZ ;  /* 0x0000000495957210 */ /* 0x000fe20007f5e0ff */
[----:B------:R1:W-:Y:S01]  /*30ca0*/  STL [R1+0x8a0], R7 ;  /* 0x0008a00701007387 */ /* 0x0003e20000100800 */
[----:B------:R-:W-:-:S03]  /*30cb0*/  IMAD.MOV.U32 R13, RZ, RZ, R7 ;  /* 0x000000ffff0d7224 */ /* 0x000fc600078e0007 */
[----:B------:R-:W-:Y:S01]  /*30cc0*/  IMAD.X R151, R151, 0x1, R3, P2 ;  /* 0x0000000197977824 */ /* 0x000fe200010e0603 */
[----:B------:R1:W-:Y:S04]  /*30cd0*/  STL [R1+0x8c4], R149 ;  /* 0x0008c49501007387 */ /* 0x0003e80000100800 */
[----:B------:R-:W4:Y:S04]  /*30ce0*/  LDL.LU R6, [R1+0x924] ;  /* 0x0009240001067983 */ /* 0x000f280000300800 */
[----:B------:R1:W-:Y:S04]  /*30cf0*/  STL [R1+0x8c0], R151 ;  /* 0x0008c09701007387 */ /* 0x0003e80000100800 */
[----:B------:R1:W-:Y:S04]  /*30d00*/  LDGSTS.E [R5+0x60b00], desc[UR16][R12.64], P0 ;  /* 0x60b000000c057fae */ /* 0x0003e80008121850 */
[----:B-1----:R-:W4:Y:S01]  /*30d10*/  LDL.LU R7, [R1+0x944] ;  /* 0x0009440001077983 */ /* 0x002f220000300800 */
[----:B------:R-:W-:Y:S01]  /*30d20*/  IMAD.MOV.U32 R12, RZ, RZ, R149 ;  /* 0x000000ffff0c7224 */ /* 0x000fe200078e0095 */
[----:B------:R-:W-:-:S02]  /*30d30*/  MOV R13, R151 ;  /* 0x00000097000d7202 */ /* 0x000fc40000000f00 */
[----:B------:R-:W4:Y:S04]  /*30d40*/  LDL.LU R149, [R1+0x920] ;  /* 0x0009200001957983 */ /* 0x000f280000300800 */
[----:B------:R-:W4:Y:S04]  /*30d50*/  LDL.LU R151, [R1+0x940] ;  /* 0x0009400001977983 */ /* 0x000f280000300800 */
[----:B------:R1:W-:Y:S01]  /*30d60*/  LDGSTS.E [R5+0x60f00], desc[UR16][R12.64], P0 ;  /* 0x60f000000c057fae */ /* 0x0003e20008121850 */
[-C--:B---3--:R-:W-:Y:S02]  /*30d70*/  IADD3 R8, P1, R8, R4.reuse, RZ ;  /* 0x0000000408087210 */ /* 0x088fe40007f3e0ff */
[----:B--2---:R-:W-:-:S03]  /*30d80*/  IADD3 R10, P2, R10, R4, RZ ;  /* 0x000000040a0a7210 */ /* 0x004fc60007f5e0ff */
[----:B------:R2:W-:Y:S01]  /*30d90*/  STL [R1+0x8e4], R8 ;  /* 0x0008e40801007387 */ /* 0x0005e20000100800 */
[----:B-1----:R-:W-:Y:S01]  /*30da0*/  MOV R12, R8 ;  /* 0x00000008000c7202 */ /* 0x002fe20000000f00 */
[--C-:B------:R-:W-:Y:S02]  /*30db0*/  IMAD.X R9, R9, 0x1, R3.reuse, P1 ;  /* 0x0000000109097824 */ /* 0x100fe400008e0603 */
[----:B----4-:R-:W-:-:S03]  /*30dc0*/  IMAD.X R150, R150, 0x1, R3, P2 ;  /* 0x0000000196967824 */ /* 0x010fc600010e0603 */
[----:B------:R1:W-:Y:S01]  /*30dd0*/  STL [R1+0x8e0], R9 ;  /* 0x0008e00901007387 */ /* 0x0003e20000100800 */
[----:B------:R-:W-:-:S03]  /*30de0*/  IMAD.MOV.U32 R13, RZ, RZ, R9 ;  /* 0x000000ffff0d7224 */ /* 0x000fc600078e0009 */
[----:B------:R3:W-:Y:S04]  /*30df0*/  STL [R1+0x904], R10 ;  /* 0x0009040a01007387 */ /* 0x0007e80000100800 */
[----:B--2---:R-:W2:Y:S04]  /*30e00*/  LDL.LU R8, [R1+0x964] ;  /* 0x0009640001087983 */ /* 0x004ea80000300800 */
[----:B------:R4:W-:Y:S04]  /*30e10*/  STL [R1+0x900], R150 ;  /* 0x0009009601007387 */ /* 0x0009e80000100800 */
[----:B------:R3:W-:Y:S04]  /*30e20*/  LDGSTS.E [R5+0x61300], desc[UR16][R12.64], P0 ;  /* 0x613000000c057fae */ /* 0x0007e80008121850 */
[----:B-1----:R-:W2:Y:S01]  /*30e30*/  LDL.LU R9, [R1+0x984] ;  /* 0x0009840001097983 */ /* 0x002ea20000300800 */
[----:B---3--:R-:W-:-:S03]  /*30e40*/  IMAD.MOV.U32 R12, RZ, RZ, R10 ;  /* 0x000000ffff0c7224 */ /* 0x008fc600078e000a */
[----:B------:R-:W3:Y:S01]  /*30e50*/  LDL.LU R10, [R1+0x960] ;  /* 0x00096000010a7983 */ /* 0x000ee20000300800 */
[----:B------:R-:W-:-:S03]  /*30e60*/  MOV R13, R150 ;  /* 0x00000096000d7202 */ /* 0x000fc60000000f00 */
[----:B----4-:R-:W4:Y:S04]  /*30e70*/  LDL.LU R150, [R1+0x980] ;  /* 0x0009800001967983 */ /* 0x010f280000300800 */
[----:B------:R1:W-:Y:S01]  /*30e80*/  LDGSTS.E [R5+0x61700], desc[UR16][R12.64], P0 ;  /* 0x617000000c057fae */ /* 0x0003e20008121850 */
[----:B------:R-:W-:-:S04]  /*30e90*/  IADD3 R6, P1, R6, R4, RZ ;  /* 0x0000000406067210 */ /* 0x000fc80007f3e0ff */
[----:B-1----:R-:W-:Y:S01]  /*30ea0*/  MOV R12, R6 ;  /* 0x00000006000c7202 */ /* 0x002fe20000000f00 */
[----:B------:R1:W-:Y:S01]  /*30eb0*/  STL [R1+0x924], R6 ;  /* 0x0009240601007387 */ /* 0x0003e20000100800 */
[----:B------:R-:W-:Y:S01]  /*30ec0*/  IADD3 R7, P2, R7, R4, RZ ;  /* 0x0000000407077210 */ /* 0x000fe20007f5e0ff */
[----:B------:R-:W-:-:S04]  /*30ed0*/  IMAD.X R149, R149, 0x1, R3, P1 ;  /* 0x0000000195957824 */ /* 0x000fc800008e0603 */
[----:B------:R-:W-:Y:S01]  /*30ee0*/  IMAD.X R151, R151, 0x1, R3, P2 ;  /* 0x0000000197977824 */ /* 0x000fe200010e0603 */
[----:B------:R1:W-:Y:S01]  /*30ef0*/  STL [R1+0x920], R149 ;  /* 0x0009209501007387 */ /* 0x0003e20000100800 */
[----:B------:R-:W-:-:S03]  /*30f00*/  IMAD.MOV.U32 R13, RZ, RZ, R149 ;  /* 0x000000ffff0d7224 */ /* 0x000fc600078e0095 */
[----:B------:R1:W-:Y:S04]  /*30f10*/  STL [R1+0x944], R7 ;  /* 0x0009440701007387 */ /* 0x0003e80000100800 */
[----:B-1----:R-:W4:Y:S04]  /*30f20*/  LDL.LU R6, [R1+0x9a4] ;  /* 0x0009a40001067983 */ /* 0x002f280000300800 */
[----:B------:R1:W-:Y:S04]  /*30f30*/  STL [R1+0x940], R151 ;  /* 0x0009409701007387 */ /* 0x0003e80000100800 */
[----:B------:R1:W-:Y:S04]  /*30f40*/  LDGSTS.E [R5+0x61b00], desc[UR16][R12.64], P0 ;  /* 0x61b000000c057fae */ /* 0x0003e80008121850 */
[----:B------:R-:W4:Y:S01]  /*30f50*/  LDL.LU R149, [R1+0x9c4] ;  /* 0x0009c40001957983 */ /* 0x000f220000300800 */
[----:B-1----:R-:W-:Y:S01]  /*30f60*/  IMAD.MOV.U32 R12, RZ, RZ, R7 ;  /* 0x000000ffff0c7224 */ /* 0x002fe200078e0007 */
[----:B------:R-:W-:-:S02]  /*30f70*/  MOV R13, R151 ;  /* 0x00000097000d7202 */ /* 0x000fc40000000f00 */
[----:B------:R-:W4:Y:S04]  /*30f80*/  LDL.LU R7, [R1+0x9a0] ;  /* 0x0009a00001077983 */ /* 0x000f280000300800 */
        /* <DEDUP_REMOVED lines=18> */
[----:B-1----:R-:W3:Y:S04]  /*310b0*/  LDL.LU R150, [R1+0xa00] ;  /* 0x000a000001967983 */ /* 0x002ee80000300800 */
        /* <DEDUP_REMOVED lines=9> */
[----:B------:R-:W-:Y:S04]  /*31150*/  STL [R1+0x9c4], R149 ;  /* 0x0009c49501007387 */ /* 0x000fe80000100800 */
[----:B-1----:R-:W3:Y:S04]  /*31160*/  LDL.LU R6, [R1+0xa24] ;  /* 0x000a240001067983 */ /* 0x002ee80000300800 */
[----:B------:R1:W-:Y:S04]  /*31170*/  STL [R1+0x9c0], R151 ;  /* 0x0009c09701007387 */ /* 0x0003e80000100800 */
[----:B------:R1:W-:Y:S04]  /*31180*/  LDGSTS.E [R5+0x62b00], desc[UR16][R12.64], P0 ;  /* 0x62b000000c057fae */ /* 0x0003e80008121850 */
[----:B------:R-:W3:Y:S01]  /*31190*/  LDL.LU R7, [R1+0xa44] ;  /* 0x000a440001077983 */ /* 0x000ee20000300800 */
[----:B-1----:R-:W-:Y:S01]  /*311a0*/  IMAD.MOV.U32 R12, RZ, RZ, R149 ;  /* 0x000000ffff0c7224 */ /* 0x002fe200078e0095 */
[----:B------:R-:W-:-:S02]  /*311b0*/  MOV R13, R151 ;  /* 0x00000097000d7202 */ /* 0x000fc40000000f00 */
        /* <DEDUP_REMOVED lines=19> */
[----:B------:R-:W3:Y:S04]  /*312f0*/  LDL.LU R150, [R1+0xa80] ;  /* 0x000a800001967983 */ /* 0x000ee80000300800 */
        /* <DEDUP_REMOVED lines=38> */
[----:B-1----:R-:W-:Y:S02]  /*31560*/  MOV R12, R6 ;  /* 0x00000006000c7202 */ /* 0x002fe40000000f00 */
[----:B------:R-:W-:Y:S01]  /*31570*/  IADD3 R151, P2, R151, R4, RZ ;  /* 0x0000000497977210 */ /* 0x000fe20007f5e0ff */
[----:B------:R-:W-:-:S04]  /*31580*/  IMAD.X R7, R7, 0x1, R3, P1 ;  /* 0x0000000107077824 */ /* 0x000fc800008e0603 */
[----:B------:R-:W-:Y:S02]  /*31590*/  IMAD.MOV.U32 R13, RZ, RZ, R7 ;  /* 0x000000ffff0d7224 */ /* 0x000fe400078e0007 */
[----:B------:R-:W-:-:S03]  /*315a0*/  IMAD.X R149, R149, 0x1, R3, P2 ;  /* 0x0000000195957824 */ /* 0x000fc600010e0603 */
[----:B------:R1:W-:Y:S04]  /*315b0*/  LDGSTS.E [R5+0x64b00], desc[UR16][R12.64], P0 ;  /* 0x64b000000c057fae */ /* 0x0003e80008121850 */
[----:B------:R1:W-:Y:S04]  /*315c0*/  STL [R1+0xaa4], R6 ;  /* 0x000aa40601007387 */ /* 0x0003e80000100800 */
[----:B------:R1:W-:Y:S02]  /*315d0*/  STL [R1+0xaa0], R7 ;  /* 0x000aa00701007387 */ /* 0x0003e40000100800 */
[----:B-1----:R-:W-:Y:S01]  /*315e0*/  IMAD.MOV.U32 R12, RZ, RZ, R151 ;  /* 0x000000ffff0c7224 */ /* 0x002fe200078e0097 */
[----:B------:R-:W-:Y:S01]  /*315f0*/  MOV R13, R149 ;  /* 0x00000095000d7202 */ /* 0x000fe20000000f00 */
[----:B------:R-:W-:Y:S04]  /*31600*/  STL [R1+0xac4], R151 ;  /* 0x000ac49701007387 */ /* 0x000fe80000100800 */
[----:B------:R-:W3:Y:S04]  /*31610*/  LDL.LU R6, [R1+0xb24] ;  /* 0x000b240001067983 */ /* 0x000ee80000300800 */
[----:B------:R1:W-:Y:S04]  /*31620*/  LDGSTS.E [R5+0x64f00], desc[UR16][R12.64], P0 ;  /* 0x64f000000c057fae */ /* 0x0003e80008121850 */
[----:B------:R1:W-:Y:S04]  /*31630*/  STL [R1+0xac0], R149 ;  /* 0x000ac09501007387 */ /* 0x0003e80000100800 */
[----:B------:R-:W3:Y:S04]  /*31640*/  LDL.LU R7, [R1+0xb44] ;  /* 0x000b440001077983 */ /* 0x000ee80000300800 */
[----:B-1----:R-:W5:Y:S04]  /*31650*/  LDL.LU R149, [R1+0xe08] ;  /* 0x000e080001957983 */ /* 0x002f680000300800 */
[----:B------:R-:W3:Y:S01]  /*31660*/  LDL.LU R151, [R1+0xb40] ;  /* 0x000b400001977983 */ /* 0x000ee20000300800 */
[----:B----4-:R-:W-:-:S04]  /*31670*/  IADD3 R8, P1, R8, R4, RZ ;  /* 0x0000000408087210 */ /* 0x010fc80007f3e0ff */
[----:B------:R-:W-:Y:S02]  /*31680*/  MOV R12, R8 ;  /* 0x00000008000c7202 */ /* 0x000fe40000000f00 */
[----:B--2---:R-:W-:Y:S01]  /*31690*/  IADD3 R10, P2, R10, R4, RZ ;  /* 0x000000040a0a7210 */ /* 0x004fe20007f5e0ff */
[----:B------:R1:W-:Y:S01]  /*316a0*/  STL [R1+0xae4], R8 ;  /* 0x000ae40801007387 */ /* 0x0003e20000100800 */
[----:B---3--:R-:W-:-:S04]  /*316b0*/  IMAD.X R9, R9, 0x1, R3, P1 ;  /* 0x0000000109097824 */ /* 0x008fc800008e0603 */
[----:B------:R-:W-:Y:S02]  /*316c0*/  IMAD.MOV.U32 R13, RZ, RZ, R9 ;  /* 0x000000ffff0d7224 */ /* 0x000fe400078e0009 */
[----:B------:R-:W-:Y:S01]  /*316d0*/  IMAD.X R150, R150, 0x1, R3, P2 ;  /* 0x0000000196967824 */ /* 0x000fe200010e0603 */
[----:B------:R2:W-:Y:S04]  /*316e0*/  STL [R1+0xae0], R9 ;  /* 0x000ae00901007387 */ /* 0x0005e80000100800 */
[----:B------:R3:W-:Y:S04]  /*316f0*/  LDGSTS.E [R5+0x65300], desc[UR16][R12.64], P0 ;  /* 0x653000000c057fae */ /* 0x0007e80008121850 */
[----:B------:R-:W-:Y:S04]  /*31700*/  STL [R1+0xb04], R10 ;  /* 0x000b040a01007387 */ /* 0x000fe80000100800 */
[----:B-1----:R-:W4:Y:S01]  /*31710*/  LDL.LU R8, [R1+0xb64] ;  /* 0x000b640001087983 */ /* 0x002f220000300800 */
[----:B---3--:R-:W-:Y:S01]  /*31720*/  IMAD.MOV.U32 R12, RZ, RZ, R10 ;  /* 0x000000ffff0c7224 */ /* 0x008fe200078e000a */
[----:B------:R-:W-:-:S02]  /*31730*/  MOV R13, R150 ;  /* 0x00000096000d7202 */ /* 0x000fc40000000f00 */
[----:B------:R1:W-:Y:S04]  /*31740*/  STL [R1+0xb00], R150 ;  /* 0x000b009601007387 */ /* 0x0003e80000100800 */
[----:B--2---:R-:W2:Y:S04]  /*31750*/  LDL.LU R9, [R1+0xb84] ;  /* 0x000b840001097983 */ /* 0x004ea80000300800 */
[----:B------:R3:W-:Y:S04]  /*31760*/  LDGSTS.E [R5+0x65700], desc[UR16][R12.64], P0 ;  /* 0x657000000c057fae */ /* 0x0007e80008121850 */
[----:B-1----:R-:W5:Y:S04]  /*31770*/  LDL.LU R150, [R1+0xe04] ;  /* 0x000e040001967983 */ /* 0x002f680000300800 */
[----:B------:R-:W2:Y:S04]  /*31780*/  LDL.LU R10, [R1+0xb80] ;  /* 0x000b8000010a7983 */ /* 0x000ea80000300800 */
[----:B------:R-:W4:Y:S01]  /*31790*/  LDL.LU R13, [R1+0xb20] ;  /* 0x000b2000010d7983 */ /* 0x000f220000300800 */
[----:B------:R-:W-:-:S04]  /*317a0*/  IADD3 R6, P1, R6, R4, RZ ;  /* 0x0000000406067210 */ /* 0x000fc80007f3e0ff */
[----:B---3--:R-:W-:Y:S01]  /*317b0*/  MOV R12, R6 ;  /* 0x00000006000c7202 */ /* 0x008fe20000000f00 */
[----:B------:R1:W-:Y:S01]  /*317c0*/  STL [R1+0xb24], R6 ;  /* 0x000b240601007387 */ /* 0x0003e20000100800 */
[----:B------:R-:W-:-:S05]  /*317d0*/  IADD3 R7, P2, R7, R4, RZ ;  /* 0x0000000407077210 */ /* 0x000fca0007f5e0ff */
[--C-:B------:R-:W-:Y:S02]  /*317e0*/  IMAD.X R151, R151, 0x1, R3.reuse, P2 ;  /* 0x0000000197977824 */ /* 0x100fe400010e0603 */
[----:B----4-:R-:W-:-:S05]  /*317f0*/  IMAD.X R13, R13, 0x1, R3, P1 ;  /* 0x000000010d0d7824 */ /* 0x010fca00008e0603 */
[----:B------:R3:W-:Y:S04]  /*31800*/  STL [R1+0xb20], R13 ;  /* 0x000b200d01007387 */ /* 0x0007e80000100800 */
[----:B------:R4:W-:Y:S04]  /*31810*/  LDGSTS.E [R5+0x65b00], desc[UR16][R12.64], P0 ;  /* 0x65b000000c057fae */ /* 0x0009e80008121850 */
[----:B------:R-:W-:Y:S04]  /*31820*/  STL [R1+0xb44], R7 ;  /* 0x000b440701007387 */ /* 0x000fe80000100800 */
[----:B-1----:R-:W2:Y:S01]  /*31830*/  LDL.LU R6, [R1+0xbc4] ;  /* 0x000bc40001067983 */ /* 0x002ea20000300800 */
[----:B----4-:R-:W-:-:S02]  /*31840*/  IMAD.MOV.U32 R12, RZ, RZ, R7 ;  /* 0x000000ffff0c7224 */ /* 0x010fc400078e0007 */
[----:B---3--:R-:W-:Y:S01]  /*31850*/  IMAD.MOV.U32 R13, RZ, RZ, R151 ;  /* 0x000000ffff0d7224 */ /* 0x008fe200078e0097 */
[----:B------:R1:W-:Y:S04]  /*31860*/  STL [R1+0xb40], R151 ;  /* 0x000b409701007387 */ /* 0x0003e80000100800 */
[----:B------:R3:W-:Y:S04]  /*31870*/  LDGSTS.E [R5+0x65f00], desc[UR16][R12.64], P0 ;  /* 0x65f000000c057fae */ /* 0x0007e80008121850 */
[----:B-1----:R-:W4:Y:S04]  /*31880*/  LDL.LU R151, [R1+0xbc0] ;  /* 0x000bc00001977983 */ /* 0x002f280000300800 */
[----:B------:R-:W4:Y:S04]  /*31890*/  LDL.LU R7, [R1+0xc04] ;  /* 0x000c040001077983 */ /* 0x000f280000300800 */
[----:B------:R-:W4:Y:S01]  /*318a0*/  LDL.LU R13, [R1+0xb60] ;  /* 0x000b6000010d7983 */ /* 0x000f220000300800 */
[----:B------:R-:W-:-:S02]  /*318b0*/  IADD3 R8, P1, R8, R4, RZ ;  /* 0x0000000408087210 */ /* 0x000fc40007f3e0ff */
[----:B--2---:R-:W-:-:S03]  /*318c0*/  IADD3 R9, P2, R9, R4, RZ ;  /* 0x0000000409097210 */ /* 0x004fc60007f5e0ff */
[----:B---3--:R-:W-:Y:S02]  /*318d0*/  IMAD.MOV.U32 R12, RZ, RZ, R8 ;  /* 0x000000ffff0c7224 */ /* 0x008fe400078e0008 */
[----:B------:R-:W-:Y:S01]  /*318e0*/  IMAD.X R10, R10, 0x1, R3, P2 ;  /* 0x000000010a0a7824 */ /* 0x000fe200010e0603 */
[----:B------:R1:W-:Y:S01]  /*318f0*/  STL [R1+0xb64], R8 ;  /* 0x000b640801007387 */ /* 0x0003e20000100800 */
[----:B----4-:R-:W-:-:S05]  /*31900*/  IADD3.X R13, R13, R3, RZ, P1, !PT ;  /* 0x000000030d0d7210 */ /* 0x010fca0000ffe4ff */
[----:B------:R2:W-:Y:S04]  /*31910*/  STL [R1+0xb60], R13 ;  /* 0x000b600d01007387 */ /* 0x0005e80000100800 */
[----:B------:R3:W-:Y:S04]  /*31920*/  LDGSTS.E [R5+0x66300], desc[UR16][R12.64], P0 ;  /* 0x663000000c057fae */ /* 0x0007e80008121850 */
[----:B------:R-:W-:Y:S04]  /*31930*/  STL [R1+0xb84], R9 ;  /* 0x000b840901007387 */ /* 0x000fe80000100800 */
[----:B-1----:R-:W4:Y:S01]  /*31940*/  LDL.LU R8, [R1+0xc00] ;  /* 0x000c000001087983 */ /* 0x002f220000300800 */
[----:B---3--:R-:W-:Y:S01]  /*31950*/  MOV R12, R9 ;  /* 0x00000009000c7202 */ /* 0x008fe20000000f00 */
[----:B--2---:R-:W-:-:S02]  /*31960*/  IMAD.MOV.U32 R13, RZ, RZ, R10 ;  /* 0x000000ffff0d7224 */ /* 0x004fc400078e000a */
[----:B------:R1:W-:Y:S04]  /*31970*/  STL [R1+0xb80], R10 ;  /* 0x000b800a01007387 */ /* 0x0003e80000100800 */
[----:B------:R2:W-:Y:S04]  /*31980*/  LDGSTS.E [R5+0x66700], desc[UR16][R12.64], P0 ;  /* 0x667000000c057fae */ /* 0x0005e80008121850 */
[----:B-1----:R-:W3:Y:S04]  /*31990*/  LDL.LU R10, [R1+0xc40] ;  /* 0x000c4000010a7983 */ /* 0x002ee80000300800 */
[----:B------:R-:W3:Y:S04]  /*319a0*/  LDL.LU R9, [R1+0xc44] ;  /* 0x000c440001097983 */ /* 0x000ee80000300800 */
[----:B------:R-:W4:Y:S04]  /*319b0*/  LDL.LU R12, [R1+0xba0] ;  /* 0x000ba000010c7983 */ /* 0x000f280000300800 */
[----:B------:R-:W2:Y:S01]  /*319c0*/  LDL.LU R13, [R1+0xba4] ;  /* 0x000ba400010d7983 */ /* 0x000ea20000300800 */
[----:B------:R-:W-:-:S04]  /*319d0*/  IADD3 R6, P2, R6, R4, RZ ;  /* 0x0000000406067210 */ /* 0x000fc80007f5e0ff */
[----:B------:R-:W-:Y:S02]  /*319e0*/  IADD3.X R151, R151, R3, RZ, P2, !PT ;  /* 0x0000000397977210 */ /* 0x000fe400017fe4ff */
[----:B--2---:R-:W-:-:S05]  /*319f0*/  IADD3 R13, P1, R13, R4, RZ ;  /* 0x000000040d0d7210 */ /* 0x004fca0007f3e0ff */
[----:B----4-:R-:W-:Y:S01]  /*31a00*/  IMAD.X R12, R12, 0x1, R3, P1 ;  /* 0x000000010c0c7824 */ /* 0x010fe200008e0603 */
        /* <DEDUP_REMOVED lines=8> */
[----:B-1----:R-:W-:-:S02]  /*31a90*/  IMAD.MOV.U32 R12, RZ, RZ, R6 ;  /* 0x000000ffff0c7224 */ /* 0x002fc400078e0006 */
[----:B------:R-:W-:Y:S02]  /*31aa0*/  IMAD.MOV.U32 R13, RZ, RZ, R151 ;  /* 0x000000ffff0d7224 */ /* 0x000fe400078e0097 */
[----:B--2---:R-:W5:Y:S04]  /*31ab0*/  LDL.LU R151, [R1+0xe00] ;  /* 0x000e000001977983 */ /* 0x004f680000300800 */
[----:B------:R-:W2:Y:S04]  /*31ac0*/  LDL.LU R6, [R1+0xdfc] ;  /* 0x000dfc0001067983 */ /* 0x000ea80000300800 */
[----:B------:R1:W-:Y:S04]  /*31ad0*/  LDGSTS.E [R5+0x66f00], desc[UR16][R12.64], P0 ;  /* 0x66f000000c057fae */ /* 0x0003e80008121850 */
[----:B------:R-:W4:Y:S04]  /*31ae0*/  LDL.LU R12, [R1+0xbe0] ;  /* 0x000be000010c7983 */ /* 0x000f280000300800 */
[----:B------:R-:W1:Y:S01]  /*31af0*/  LDL.LU R13, [R1+0xbe4] ;  /* 0x000be400010d7983 */ /* 0x000e620000300800 */
[----:B------:R-:W-:-:S05]  /*31b00*/  IADD3 R7, P2, R7, R4, RZ ;  /* 0x0000000407077210 */ /* 0x000fca0007f5e0ff */
[----:B------:R-:W-:Y:S01]  /*31b10*/  IMAD.X R8, R8, 0x1, R3, P2 ;  /* 0x0000000108087824 */ /* 0x000fe200010e0603 */
[----:B-1----:R-:W-:-:S04]  /*31b20*/  IADD3 R13, P1, R13, R4, RZ ;  /* 0x000000040d0d7210 */ /* 0x002fc80007f3e0ff */
[----:B----4-:R-:W-:Y:S01]  /*31b30*/  IADD3.X R12, R12, R3, RZ, P1, !PT ;  /* 0x000000030c0c7210 */ /* 0x010fe20000ffe4ff */
[----:B------:R1:W-:Y:S04]  /*31b40*/  STL [R1+0xbe4], R13 ;  /* 0x000be40d01007387 */ /* 0x0003e80000100800 */
[----:B------:R4:W-:Y:S01]  /*31b50*/  STL [R1+0xbe0], R12 ;  /* 0x000be00c01007387 */ /* 0x0009e20000100800 */
[----:B-1----:R-:W-:-:S04]  /*31b60*/  LOP3.LUT R13, R13, R12, RZ, 0x3c, !PT ;  /* 0x0000000c0d0d7212 */ /* 0x002fc800078e3cff */
[----:B----4-:R-:W-:-:S04]  /*31b70*/  LOP3.LUT R12, R13, R12, RZ, 0x3c, !PT ;  /* 0x0000000c0d0c7212 */ /* 0x010fc800078e3cff */
[----:B------:R-:W-:Y:S01]  /*31b80*/  LOP3.LUT R13, R13, R12, RZ, 0x3c, !PT ;  /* 0x0000000c0d0d7212 */ /* 0x000fe200078e3cff */
[----:B------:R-:W-:Y:S04]  /*31b90*/  STL [R1+0xc04], R7 ;  /* 0x000c040701007387 */ /* 0x000fe80000100800 */
[----:B------:R1:W-:Y:S04]  /*31ba0*/  LDGSTS.E [R5+0x67300], desc[UR16][R12.64], P0 ;  /* 0x673000000c057fae */ /* 0x0003e80008121850 */
[----:B------:R4:W-:Y:S01]  /*31bb0*/  STL [R1+0xc00], R8 ;  /* 0x000c000801007387 */ /* 0x0009e20000100800 */
[----:B-1----:R-:W-:Y:S01]  /*31bc0*/  IMAD.MOV.U32 R12, RZ, RZ, R7 ;  /* 0x000000ffff0c7224 */ /* 0x002fe200078e0007 */
[----:B------:R-:W-:-:S02]  /*31bd0*/  MOV R13, R8 ;  /* 0x00000008000d7202 */ /* 0x000fc40000000f00 */
[----:B----4-:R-:W5:Y:S04]  /*31be0*/  LDL.LU R8, [R1+0xdf8] ;  /* 0x000df80001087983 */ /* 0x010f680000300800 */
[----:B------:R-:W5:Y:S04]  /*31bf0*/  LDL.LU R7, [R1+0xdf4] ;  /* 0x000df40001077983 */ /* 0x000f680000300800 */
[----:B------:R1:W-:Y:S04]  /*31c00*/  LDGSTS.E [R5+0x67700], desc[UR16][R12.64], P0 ;  /* 0x677000000c057fae */ /* 0x0003e80008121850 */
[----:B------:R-:W4:Y:S04]  /*31c10*/  LDL.LU R12, [R1+0xc20] ;  /* 0x000c2000010c7983 */ /* 0x000f280000300800 */
[----:B------:R-:W1:Y:S01]  /*31c20*/  LDL.LU R13, [R1+0xc24] ;  /* 0x000c2400010d7983 */ /* 0x000e620000300800 */
[----:B---3--:R-:W-:-:S05]  /*31c30*/  IADD3 R9, P2, R9, R4, RZ ;  /* 0x0000000409097210 */ /* 0x008fca0007f5e0ff */
[----:B------:R-:W-:Y:S02]  /*31c40*/  IMAD.X R10, R10, 0x1, R3, P2 ;  /* 0x000000010a0a7824 */ /* 0x000fe400010e0603 */
[----:B------:R-:W-:Y:S01]  /*31c50*/  VIADD R14, R14, 0x1 ;  /* 0x000000010e0e7836 */ /* 0x000fe20000000000 */
[----:B-1----:R-:W-:-:S05]  /*31c60*/  IADD3 R13, P1, R13, R4, RZ ;  /* 0x000000040d0d7210 */ /* 0x002fca0007f3e0ff */
[----:B----4-:R-:W-:Y:S01]  /*31c70*/  IMAD.X R12, R12, 0x1, R3, P1 ;  /* 0x000000010c0c7824 */ /* 0x010fe200008e0603 */
[----:B------:R1:W-:Y:S04]  /*31c80*/  STL [R1+0xc24], R13 ;  /* 0x000c240d01007387 */ /* 0x0003e80000100800 */
[----:B------:R3:W-:Y:S01]  /*31c90*/  STL [R1+0xc20], R12 ;  /* 0x000c200c01007387 */ /* 0x0007e20000100800 */
[----:B-1----:R-:W-:-:S04]  /*31ca0*/  LOP3.LUT R13, R13, R12, RZ, 0x3c, !PT ;  /* 0x0000000c0d0d7212 */ /* 0x002fc800078e3cff */
[----:B---3--:R-:W-:-:S04]  /*31cb0*/  LOP3.LUT R12, R13, R12, RZ, 0x3c, !PT ;  /* 0x0000000c0d0c7212 */ /* 0x008fc800078e3cff */
[----:B------:R-:W-:-:S05]  /*31cc0*/  LOP3.LUT R13, R13, R12, RZ, 0x3c, !PT ;  /* 0x0000000c0d0d7212 */ /* 0x000fca00078e3cff */
[----:B------:R1:W-:Y:S04]  /*31cd0*/  LDGSTS.E [R5+0x67b00], desc[UR16][R12.64], P0 ;  /* 0x67b000000c057fae */ /* 0x0003e80008121850 */
[----:B------:R3:W-:Y:S01]  /*31ce0*/  STL [R1+0xc44], R9 ;  /* 0x000c440901007387 */ /* 0x0007e20000100800 */
[----:B-1----:R-:W-:Y:S01]  /*31cf0*/  MOV R12, R9 ;  /* 0x00000009000c7202 */ /* 0x002fe20000000f00 */
[----:B------:R-:W-:Y:S02]  /*31d00*/  IMAD.MOV.U32 R13, RZ, RZ, R10 ;  /* 0x000000ffff0d7224 */ /* 0x000fe400078e000a */
[----:B------:R3:W-:Y:S04]  /*31d10*/  STL [R1+0xc40], R10 ;  /* 0x000c400a01007387 */ /* 0x0007e80000100800 */
[----:B------:R3:W-:Y:S01]  /*31d20*/  LDGSTS.E [R5+0x67f00], desc[UR16][R12.64], P0 ;  /* 0x67f000000c057fae */ /* 0x0007e20008121850 */
[----:B--2---:R-:W-:-:S03]  /*31d30*/  ISETP.NE.U32.AND P0, PT, R14, R6, PT ;  /* 0x000000060e00720c */ /* 0x004fc60003f05070 */
[----:B------:R3:W5:Y:S04]  /*31d40*/  LDL.LU R6, [R1+0xdf0] ;  /* 0x000df00001067983 */ /* 0x0007680000300800 */
[----:B------:R-:W0:Y:S06]  /*31d50*/  LDGDEPBAR ;  /* 0x00000000000079af */ /* 0x000e2c0000000000 */
[----:B---3--:R-:W-:Y:S05]  /*31d60*/  @P0 BRA `(.L_x_1) ;  /* 0xffffff3400500947 */ /* 0x008fea000383ffff */
.L_x_0:
[----:B------:R-:W2:Y:S01]  /*31d70*/  LDL.LU R16, [R1+0x400] ;  /* 0x0004000001107983 */ /* 0x000ea20000300800 */
[----:B------:R-:W-:-:S04]  /*31d80*/  DEPBAR.LE SB0, 0x0 ;  /* 0x000080000000791a */ /* 0x000fc80000000000 */
[----:B------:R-:W2:Y:S01]  /*31d90*/  LDL.LU R17, [R1+0x408] ;  /* 0x0004080001117983 */ /* 0x000ea20000300800 */
[----:B------:R-:W1:Y:S01]  /*31da0*/  S2R R5, SR_TID.X ;  /* 0x0000000000057919 */ /* 0x000e620000002100 */
[----:B------:R-:W-:Y:S01]  /*31db0*/  IMAD.MOV.U32 R14, RZ, RZ, R24 ;  /* 0x000000ffff0e7224 */ /* 0x000fe200078e0018 */
[----:B------:R-:W-:Y:S01]  /*31dc0*/  MOV R15, R26 ;  /* 0x0000001a000f7202 */ /* 0x000fe20000000f00 */
[----:B------:R-:W-:Y:S01]  /*31dd0*/  IMAD.MOV.U32 R159, RZ, RZ, R123 ;  /* 0x000000ffff9f7224 */ /* 0x000fe200078e007b */
[----:B------:R-:W2:Y:S01]  /*31de0*/  LDL.LU R18, [R1+0x200] ;  /* 0x0002000001127983 */ /* 0x000ea20000300800 */
[----:B------:R-:W-:Y:S01]  /*31df0*/  MOV R158, R121 ;  /* 0x00000079009e7202 */ /* 0x000fe20000000f00 */
[----:B------:R-:W-:Y:S01]  /*31e00*/  IMAD.MOV.U32 R175, RZ, RZ, R127 ;  /* 0x000000ffffaf7224 */ /* 0x000fe200078e007f */
[----:B------:R-:W-:Y:S01]  /*31e10*/  MOV R174, R125 ;  /* 0x0000007d00ae7202 */ /* 0x000fe20000000f00 */
[----:B------:R-:W2:Y:S01]  /*31e20*/  LDL.LU R19, [R1+0x208] ;  /* 0x0002080001137983 */ /* 0x000ea20000300800 */
[----:B------:R-:W-:Y:S01]  /*31e30*/  MOV R170, R128 ;  /* 0x0000008000aa7202 */ /* 0x000fe20000000f00 */
[----:B------:R-:W-:Y:S01]  /*31e40*/  IMAD.MOV.U32 R171, RZ, RZ, R130 ;  /* 0x000000ffffab7224 */ /* 0x000fe200078e0082 */
[----:B------:R-:W-:Y:S01]  /*31e50*/  MOV R182, R132 ;  /* 0x0000008400b67202 */ /* 0x000fe20000000f00 */
[----:B------:R-:W3:Y:S01]  /*31e60*/  LDL.LU R12, [R1] ;  /* 0x00000000010c7983 */ /* 0x000ee20000300800 */
[----:B------:R-:W-:Y:S01]  /*31e70*/  IMAD.MOV.U32 R183, RZ, RZ, R134 ;  /* 0x000000ffffb77224 */ /* 0x000fe200078e0086 */
[----:B------:R-:W-:Y:S01]  /*31e80*/  MOV R198, R133 ;  /* 0x0000008500c67202 */ /* 0x000fe20000000f00 */
[----:B------:R-:W-:Y:S01]  /*31e90*/  IMAD.MOV.U32 R199, RZ, RZ, R135 ;  /* 0x000000ffffc77224 */ /* 0x000fe200078e0087 */
[----:B------:R-:W3:Y:S01]  /*31ea0*/  LDL.LU R13, [R1+0x8] ;  /* 0x00000800010d7983 */ /* 0x000ee20000300800 */
[----:B------:R-:W-:Y:S01]  /*31eb0*/  MOV R194, R136 ;  /* 0x0000008800c27202 */ /* 0x000fe20000000f00 */
[----:B------:R-:W-:Y:S01]  /*31ec0*/  IMAD.MOV.U32 R195, RZ, RZ, R138 ;  /* 0x000000ffffc37224 */ /* 0x000fe200078e008a */
[----:B------:R-:W-:Y:S01]  /*31ed0*/  MOV R206, R140 ;  /* 0x0000008c00ce7202 */ /* 0x000fe20000000f00 */
[----:B------:R-:W-:Y:S01]  /*31ee0*/  IMAD.MOV.U32 R207, RZ, RZ, R142 ;  /* 0x000000ffffcf7224 */ /* 0x000fe200078e008e */
[----:B------:R-:W-:Y:S01]  /*31ef0*/  MOV R218, R141 ;  /* 0x0000008d00da7202 */ /* 0x000fe20000000f00 */
[----:B------:R-:W-:Y:S01]  /*31f00*/  IMAD.MOV.U32 R219, RZ, RZ, R143 ;  /* 0x000000ffffdb7224 */ /* 0x000fe200078e008f */
[----:B------:R-:W-:Y:S01]  /*31f10*/  ULDC UR5, c[0x0][0x22c] ;  /* 0x00008b0000057ab9 */ /* 0x000fe20000000800 */
[----:B-----5:R-:W-:Y:S01]  /*31f20*/  VIADD R3, R6, 0x2 ;  /* 0x0000000206037836 */ /* 0x020fe20000000000 */
[----:B------:R-:W-:Y:S01]  /*31f30*/  ULDC UR4, c[0x0][0x22c] ;  /* 0x00008b0000047ab9 */ /* 0x000fe20000000800 */
[----:B------:R-:W-:Y:S01]  /*31f40*/  ULDC.64 UR6, c[0x0][0x228] ;  /* 0x00008a0000067ab9 */ /* 0x000fe20000000a00 */
[----:B------:R-:W-:Y:S01]  /*31f50*/  ULDC.64 UR26, c[0x0][0x228] ;  /* 0x00008a00001a7ab9 */ /* 0x000fe20000000a00 */
[----:B------:R-:W-:Y:S01]  /*31f60*/  ULDC UR28, c[0x0][0x248] ;  /* 0x00009200001c7ab9 */ /* 0x000fe20000000800 */
[----:B------:R-:W-:Y:S01]  /*31f70*/  ULDC.64 UR22, c[0x0][0x228] ;  /* 0x00008a0000167ab9 */ /* 0x000fe20000000a00 */
[----:B------:R-:W-:Y:S01]  /*31f80*/  ULDC.64 UR24, c[0x0][0x228] ;  /* 0x00008a0000187ab9 */ /* 0x000fe20000000a00 */
[----:B------:R-:W-:Y:S01]  /*31f90*/  ULDC.64 UR18, c[0x0][0x228] ;  /* 0x00008a0000127ab9 */ /* 0x000fe20000000a00 */
[C---:B-1----:R-:W-:Y:S01]  /*31fa0*/  IMAD.SHL.U32 R0, R5.reuse, 0x40, RZ ;  /* 0x0000004005007824 */ /* 0x042fe200078e00ff */
[C---:B------:R-:W-:Y:S01]  /*31fb0*/  SHF.L.U32 R2, R5.reuse, 0x4, RZ ;  /* 0x0000000405027819 */ /* 0x040fe200000006ff */
[C---:B------:R-:W-:Y:S01]  /*31fc0*/  IMAD.SHL.U32 R4, R5.reuse, 0x8, RZ ;  /* 0x0000000805047824 */ /* 0x040fe200078e00ff */
[----:B------:R-:W-:Y:S01]  /*31fd0*/  LOP3.LUT R5, R5, 0x7f, RZ, 0xc0, !PT ;  /* 0x0000007f05057812 */ /* 0x000fe200078ec0ff */
[----:B------:R-:W-:Y:S01]  /*31fe0*/  ULDC.64 UR20, c[0x0][0x228] ;  /* 0x00008a0000147ab9 */ /* 0x000fe20000000a00 */
[----:B------:R-:W-:Y:S01]  /*31ff0*/  LOP3.LUT R2, R2, 0xf0, RZ, 0xc0, !PT ;  /* 0x000000f002027812 */ /* 0x000fe200078ec0ff */
[----:B------:R-:W-:Y:S01]  /*32000*/  ULDC.64 UR14, c[0x0][0x228] ;  /* 0x00008a00000e7ab9 */ /* 0x000fe20000000a00 */
[----:B------:R-:W-:Y:S01]  /*32010*/  LOP3.LUT R0, R0, 0x400, RZ, 0xc0, !PT ;  /* 0x0000040000007812 */ /* 0x000fe200078ec0ff */
[----:B------:R-:W-:Y:S01]  /*32020*/  ULDC.64 UR10, c[0x0][0x228] ;  /* 0x00008a00000a7ab9 */ /* 0x000fe20000000a00 */
[----:B------:R-:W-:Y:S01]  /*32030*/  LOP3.LUT R4, R4, 0x300, RZ, 0xc0, !PT ;  /* 0x0000030004047812 */ /* 0x000fe200078ec0ff */
[----:B------:R-:W-:Y:S01]  /*32040*/  ULDC UR8, c[0x0][0x22c] ;  /* 0x00008b0000087ab9 */ /* 0x000fe20000000800 */
[----:B------:R-:W-:-:S02]  /*32050*/  IADD3 R0, R0, UR12, R2 ;  /* 0x0000000c00007c10 */ /* 0x000fc4000fffe002 */
[----:B------:R-:W-:Y:S01]  /*32060*/  LEA R251, R5, UR12, 0x4 ;  /* 0x0000000c05fb7c11 */ /* 0x000fe2000f8e20ff */
[----:B------:R-:W-:Y:S01]  /*32070*/  BAR.SYNC.DEFER_BLOCKING 0x0 ;  /* 0x0000000000007b1d */ /* 0x000fe20000010000 */
[----:B------:R-:W-:Y:S01]  /*32080*/  MOV R26, R97 ;  /* 0x00000061001a7202 */ /* 0x000fe20000000f00 */
[----:B------:R-:W-:Y:S01]  /*32090*/  IMAD.IADD R0, R0, 0x1, R4 ;  /* 0x0000000100007824 */ /* 0x000fe200078e0204 */
[----:B------:R-:W-:Y:S02]  /*320a0*/  IADD3 R2, R6, 0x1, RZ ;  /* 0x0000000106027810 */ /* 0x000fe40007ffe0ff */
[----:B------:R-:W-:-:S03]  /*320b0*/  ISETP.GE.AND P4, PT, R3, UR5, PT ;  /* 0x0000000503007c0c */ /* 0x000fc6000bf86270 */
[----:B------:R-:W1:Y:S01]  /*320c0*/  LDC R5, c[0x0][0x244] ;  /* 0x00009100ff057b82 */ /* 0x000e620000000800 */
[----:B------:R-:W-:Y:S01]  /*320d0*/  VIADD R3, R6, 0x4 ;  /* 0x0000000406037836 */ /* 0x000fe20000000000 */
[----:B------:R-:W-:Y:S01]  /*320e0*/  ISETP.GE.AND P0, PT, R2, UR4, PT ;  /* 0x0000000402007c0c */ /* 0x000fe2000bf06270 */
[----:B------:R-:W-:Y:S01]  /*320f0*/  ULDC UR5, c[0x0][0x22c] ;  /* 0x00008b0000057ab9 */ /* 0x000fe20000000800 */
[C---:B------:R-:W-:Y:S01]  /*32100*/  IADD3 R2, R6.reuse, 0x3, RZ ;  /* 0x0000000306027810 */ /* 0x040fe20007ffe0ff */
[----:B------:R-:W-:Y:S01]  /*32110*/  ULDC UR4, c[0x0][0x22c] ;  /* 0x00008b0000047ab9 */ /* 0x000fe20000000800 */
[----:B------:R-:W-:Y:S02]  /*32120*/  ISETP.GE.AND P5, PT, R3, UR5, PT ;  /* 0x0000000503007c0c */ /* 0x000fe4000bfa6270 */
[----:B------:R-:W-:Y:S01]  /*32130*/  ISETP.GE.AND P2, PT, R7, UR6, PT ;  /* 0x0000000607007c0c */ /* 0x000fe2000bf46270 */
[----:B------:R-:W-:Y:S01]  /*32140*/  IMAD R9, R6, UR28, RZ ;  /* 0x0000001c06097c24 */ /* 0x000fe2000f8e02ff */
[----:B------:R-:W-:Y:S01]  /*32150*/  ISETP.GE.AND P3, PT, R2, UR4, PT ;  /* 0x0000000402007c0c */ /* 0x000fe2000bf66270 */
[----:B------:R-:W-:Y:S01]  /*32160*/  ULDC.64 UR4, c[0x0][0x220] ;  /* 0x0000880000047ab9 */ /* 0x000fe20000000a00 */
[----:B------:R-:W-:Y:S01]  /*32170*/  ULDC.64 UR12, c[0x0][0x228] ;  /* 0x00008a00000c7ab9 */ /* 0x000fe20000000a00 */
[----:B--2---:R-:W-:Y:S01]  /*32180*/  STSM.16.M88.4 [R0], R16 ;  /* 0x0000001000007844 */ /* 0x004fe20000000200 */
[----:B------:R-:W-:Y:S06]  /*32190*/  BAR.SYNC.DEFER_BLOCKING 0x0 ;  /* 0x0000000000007b1d */ /* 0x000fec0000010000 */
[----:B------:R-:W2:Y:S02]  /*321a0*/  LDS.128 R16, [R251] ;  /* 0x00000000fb107984 */ /* 0x000ea40000000c00 */
[----:B------:R-:W-:Y:S06]  /*321b0*/  BAR.SYNC.DEFER_BLOCKING 0x0 ;  /* 0x0000000000007b1d */ /* 0x000fec0000010000 */
[----:B--2---:R2:W-:Y:S04]  /*321c0*/  STL.64 [R1+0x600], R16 ;  /* 0x0006001001007387 */ /* 0x0045e80000100a00 */
[----:B------:R4:W-:Y:S04]  /*321d0*/  STL.64 [R1+0x608], R18 ;  /* 0x0006081201007387 */ /* 0x0009e80000100a00 */
[----:B--2---:R-:W2:Y:S04]  /*321e0*/  LDL.LU R16, [R1+0x404] ;  /* 0x0004040001107983 */ /* 0x004ea80000300800 */
[----:B------:R-:W2:Y:S04]  /*321f0*/  LDL.LU R17, [R1+0x40c] ;  /* 0x00040c0001117983 */ /* 0x000ea80000300800 */
[----:B----4-:R-:W2:Y:S04]  /*32200*/  LDL.LU R18, [R1+0x204] ;  /* 0x0002040001127983 */ /* 0x010ea80000300800 */
[----:B------:R-:W2:Y:S04]  /*32210*/  LDL.LU R19, [R1+0x20c] ;  /* 0x00020c0001137983 */ /* 0x000ea80000300800 */
[----:B---3--:R3:W-:Y:S01]  /*32220*/  STSM.16.M88.4 [R0], R12 ;  /* 0x0000000c00007844 */ /* 0x0087e20000000200 */
[----:B------:R-:W-:Y:S06]  /*32230*/  BAR.SYNC.DEFER_BLOCKING 0x0 ;  /* 0x0000000000007b1d */ /* 0x000fec0000010000 */
[----:B---3--:R-:W3:Y:S04]  /*32240*/  LDL.LU R12, [R1+0x4] ;  /* 0x00000400010c7983 */ /* 0x008ee80000300800 */
[----:B------:R-:W3:Y:S04]  /*32250*/  LDL.LU R13, [R1+0xc] ;  /* 0x00000c00010d7983 */ /* 0x000ee80000300800 */
[----:B------:R-:W4:Y:S01]  /*32260*/  LDS.128 R20, [R251] ;  /* 0x00000000fb147984 */ /* 0x000f220000000c00 */
[----:B------:R-:W-:Y:S06]  /*32270*/  BAR.SYNC.DEFER_BLOCKING 0x0 ;  /* 0x0000000000007b1d */ /* 0x000fec0000010000 */
[----:B----4-:R-:W-:Y:S04]  /*32280*/  STL [R1+0x4], R21 ;  /* 0x0000041501007387 */ /* 0x010fe80000100800 */
[----:B------:R-:W-:Y:S04]  /*32290*/  STL.64 [R1+0x8], R22 ;  /* 0x0000081601007387 */ /* 0x000fe80000100a00 */
[----:B--2---:R-:W-:Y:S01]  /*322a0*/  STSM.16.M88.4 [R0], R16 ;  /* 0x0000001000007844 */ /* 0x004fe20000000200 */
[----:B------:R-:W-:Y:S06]  /*322b0*/  BAR.SYNC.DEFER_BLOCKING 0x0 ;  /* 0x0000000000007b1d */ /* 0x000fec0000010000 */
[----:B------:R-:W2:Y:S04]  /*322c0*/  LDS.128 R16, [R251] ;  /* 0x00000000fb107984 */ /* 0x000ea80000000c00 */
[----:B--2---:R2:W-:Y:S04]  /*322d0*/  STL.64 [R1+0x400], R16 ;  /* 0x0004001001007387 */ /* 0x0045e80000100a00 */
[----:B------:R4:W-:Y:S04]  /*322e0*/  STL.64 [R1+0x408], R18 ;  /* 0x0004081201007387 */ /* 0x0009e80000100a00 */
[----:B--2---:R-:W2:Y:S04]  /*322f0*/  LDL.LU R16, [R1+0x410] ;  /* 0x0004100001107983 */ /* 0x004ea80000300800 */
[----:B------:R-:W2:Y:S04]  /*32300*/  LDL.LU R17, [R1+0x418] ;  /* 0x0004180001117983 */ /* 0x000ea80000300800 */
[----:B----4-:R-:W2:Y:S04]  /*32310*/  LDL.LU R18, [R1+0x210] ;  /* 0x0002100001127983 */ /* 0x010ea80000300800 */
[----:B------:R-:W2:Y:S01]  /*32320*/  LDL.LU R19, [R1+0x218] ;  /* 0x0002180001137983 */ /* 0x000ea20000300800 */
[----:B------:R-:W-:Y:S01]  /*32330*/  BAR.SYNC.DEFER_BLOCKING 0x0 ;  /* 0x0000000000007b1d */ /* 0x000fe20000010000 */
[----:B------:R-:W-:-:S02]  /*32340*/  IMAD.MOV.U32 R14, RZ, RZ, R25 ;  /* 0x000000ffff0e7224 */ /* 0x000fc400078e0019 */
[----:B------:R-:W-:-:S05]  /*32350*/  IMAD.MOV.U32 R15, RZ, RZ, R27 ;  /* 0x000000ffff0f7224 */ /* 0x000fca00078e001b */
[----:B---3--:R3:W-:Y:S01]  /*32360*/  STSM.16.M88.4 [R0], R12 ;  /* 0x0000000c00007844 */ /* 0x0087e20000000200 */
[----:B------:R-:W-:Y:S01]  /*32370*/  MOV R250, R20 ;  /* 0x0000001400fa7202 */ /* 0x000fe20000000f00 */
[----:B------:R-:W-:Y:S06]  /*32380*/  BAR.SYNC.DEFER_BLOCKING 0x0 ;  /* 0x0000000000007b1d */ /* 0x000fec0000010000 */
[----:B---3--:R-:W3:Y:S04]  /*32390*/  LDL.LU R12, [R1+0x10] ;  /* 0x00001000010c7983 */ /* 0x008ee80000300800 */
[----:B------:R-:W3:Y:S04]  /*323a0*/  LDL.LU R13, [R1+0x18] ;  /* 0x00001800010d7983 */ /* 0x000ee80000300800 */
[----:B------:R-:W4:Y:S01]  /*323b0*/  LDS.128 R20, [R251] ;  /* 0x00000000fb147984 */ /* 0x000f220000000c00 */
[----:B------:R-:W-:Y:S06]  /*323c0*/  BAR.SYNC.DEFER_BLOCKING 0x0 ;  /* 0x0000000000007b1d */ /* 0x000fec0000010000 */
[----:B----4-:R-:W-:Y:S04]  /*323d0*/  STL.64 [R1+0x200], R20 ;  /* 0x0002001401007387 */ /* 0x010fe80000100a00 */
        /* <DEDUP_REMOVED lines=31> */
[----:B------:R-:W-:Y:S01]  /*325d0*/  MOV R14, R29 ;  /* 0x0000001d000e7202 */ /* 0x000fe20000000f00 */
        /* <DEDUP_REMOVED lines=19> */
[----:B------:R-:W-:Y:S01]  /*32710*/  IMAD.MOV.U32 R14, RZ, RZ, R32 ;  /* 0x000000ffff0e7224 */ /* 0x000fe200078e0020 */
[----:B------:R-:W-:-:S05]  /*32720*/  MOV R15, R34 ;  /* 0x00000022000f7202 */ /* 0x000fca0000000f00 */
        /* <DEDUP_REMOVED lines=590> */
[----:B------:R-:W2:Y:S02]  /*34c10*/  LDS.128 R20, [R251] ;  /* 0x00000000fb147984 */ /* 0x000ea40000000c00 */
[----:B--2---:R-:W-:-:S02]  /*34c20*/  IMAD.MOV.U32 R252, RZ, RZ, R23 ;  /* 0x000000fffffc7224 */ /* 0x004fc400078e0017 */
[----:B------:R-:W-:Y:S04]  /*34c30*/  STL.64 [R1+0x710], R20 ;  /* 0x0007101401007387 */ /* 0x000fe80000100a00 */
[----:B------:R-:W-:Y:S04]  /*34c40*/  STL [R1+0x718], R22 ;  /* 0x0007181601007387 */ /* 0x000fe80000100800 */
[----:B------:R-:W-:Y:S04]  /*34c50*/  STL [R1+0xdf0], R252 ;  /* 0x000df0fc01007387 */ /* 0x000fe80000100800 */
[----:B------:R-:W2:Y:S04]  /*34c60*/  LDL.LU R16, [R1+0x514] ;  /* 0x0005140001107983 */ /* 0x000ea80000300800 */
[----:B------:R-:W2:Y:S04]  /*34c70*/  LDL.LU R17, [R1+0x51c] ;  /* 0x00051c0001117983 */ /* 0x000ea80000300800 */
[----:B------:R-:W2:Y:S04]  /*34c80*/  LDL.LU R18, [R1+0x314] ;  /* 0x0003140001127983 */ /* 0x000ea80000300800 */
        /* <DEDUP_REMOVED lines=10> */
[----:B----4-:R-:W-:Y:S04]  /*34d30*/  STL [R1+0xe00], R244 ;  /* 0x000e00f401007387 */ /* 0x010fe80000100800 */
[----:B------:R-:W-:Y:S04]  /*34d40*/  STL [R1+0xdfc], R245 ;  /* 0x000dfcf501007387 */ /* 0x000fe80000100800 */
[----:B------:R-:W-:Y:S04]  /*34d50*/  STL [R1+0xdf8], R246 ;  /* 0x000df8f601007387 */ /* 0x000fe80000100800 */
[----:B------:R-:W-:Y:S04]  /*34d60*/  STL [R1+0xdf4], R247 ;  /* 0x000df4f701007387 */ /* 0x000fe80000100800 */
[----:B--2---:R-:W-:Y:S01]  /*34d70*/  STSM.16.M88.4 [R0], R16 ;  /* 0x0000001000007844 */ /* 0x004fe20000000200 */
[----:B------:R-:W-:Y:S06]  /*34d80*/  BAR.SYNC.DEFER_BLOCKING 0x0 ;  /* 0x0000000000007b1d */ /* 0x000fec0000010000 */
[----:B------:R-:W2:Y:S04]  /*34d90*/  LDS.128 R240, [R251] ;  /* 0x00000000fbf07984 */ /* 0x000ea80000000c00 */
[----:B--2---:R-:W-:Y:S04]  /*34da0*/  STL [R1+0xe10], R240 ;  /* 0x000e10f001007387 */ /* 0x004fe80000100800 */
[----:B------:R-:W-:Y:S04]  /*34db0*/  STL [R1+0xe0c], R241 ;  /* 0x000e0cf101007387 */ /* 0x000fe80000100800 */
[----:B------:R-:W-:Y:S04]  /*34dc0*/  STL [R1+0xe08], R242 ;  /* 0x000e08f201007387 */ /* 0x000fe80000100800 */
[----:B------:R-:W-:Y:S04]  /*34dd0*/  STL [R1+0xe04], R243 ;  /* 0x000e04f301007387 */ /* 0x000fe80000100800 */
[----:B------:R-:W2:Y:S04]  /*34de0*/  LDL.LU R20, [R1+0x520] ;  /* 0x0005200001147983 */ /* 0x000ea80000300800 */
[----:B------:R-:W2:Y:S04]  /*34df0*/  LDL.LU R21, [R1+0x528] ;  /* 0x0005280001157983 */ /* 0x000ea80000300800 */
[----:B------:R-:W2:Y:S04]  /*34e00*/  LDL.LU R22, [R1+0x320] ;  /* 0x0003200001167983 */ /* 0x000ea80000300800 */
[----:B------:R-:W2:Y:S04]  /*34e10*/  LDL.LU R23, [R1+0x328] ;  /* 0x0003280001177983 */ /* 0x000ea80000300800 */
[----:B------:R-:W4:Y:S04]  /*34e20*/  LDL.LU R16, [R1+0x120] ;  /* 0x0001200001107983 */ /* 0x000f280000300800 */
[----:B------:R-:W4:Y:S01]  /*34e30*/  LDL.LU R17, [R1+0x128] ;  /* 0x0001280001117983 */ /* 0x000f220000300800 */
[----:B------:R-:W-:Y:S01]  /*34e40*/  BAR.SYNC.DEFER_BLOCKING 0x0 ;  /* 0x0000000000007b1d */ /* 0x000fe20000010000 */
[----:B------:R-:W-:Y:S01]  /*34e50*/  IMAD.MOV.U32 R14, RZ, RZ, R93 ;  /* 0x000000ffff0e7224 */ /* 0x000fe200078e005d */
[----:B------:R-:W-:-:S05]  /*34e60*/  MOV R15, R95 ;  /* 0x0000005f000f7202 */ /* 0x000fca0000000f00 */
[----:B---3--:R-:W-:Y:S01]  /*34e70*/  STSM.16.M88.4 [R0], R12 ;  /* 0x0000000c00007844 */ /* 0x008fe20000000200 */
[----:B------:R-:W-:Y:S06]  /*34e80*/  BAR.SYNC.DEFER_BLOCKING 0x0 ;  /* 0x0000000000007b1d */ /* 0x000fec0000010000 */
[----:B------:R-:W3:Y:S02]  /*34e90*/  LDS.128 R232, [R251] ;  /* 0x00000000fbe87984 */ /* 0x000ee40000000c00 */
[----:B------:R-:W-:Y:S01]  /*34ea0*/  BAR.SYNC.DEFER_BLOCKING 0x0 ;  /* 0x0000000000007b1d */ /* 0x000fe20000010000 */
[----:B------:R-:W-:-:S02]  /*34eb0*/  IMAD.MOV.U32 R18, RZ, RZ, R96 ;  /* 0x000000ffff127224 */ /* 0x000fc400078e0060 */
[----:B------:R-:W-:-:S03]  /*34ec0*/  IMAD.MOV.U32 R19, RZ, RZ, R98 ;  /* 0x000000ffff137224 */ /* 0x000fc600078e0062 */
[----:B---3--:R-:W-:Y:S04]  /*34ed0*/  STL [R1+0xe20], R232 ;  /* 0x000e20e801007387 */ /* 0x008fe80000100800 */
[----:B------:R-:W-:Y:S04]  /*34ee0*/  STL [R1+0xe1c], R233 ;  /* 0x000e1ce901007387 */ /* 0x000fe80000100800 */
[----:B------:R-:W-:Y:S04]  /*34ef0*/  STL [R1+0xe18], R234 ;  /* 0x000e18ea01007387 */ /* 0x000fe80000100800 */
[----:B------:R-:W-:Y:S04]  /*34f00*/  STL [R1+0xe14], R235 ;  /* 0x000e14eb01007387 */ /* 0x000fe80000100800 */
[----:B--2---:R-:W-:Y:S01]  /*34f10*/  STSM.16.M88.4 [R0], R20 ;  /* 0x0000001400007844 */ /* 0x004fe20000000200 */
[----:B------:R-:W-:Y:S06]  /*34f20*/  BAR.SYNC.DEFER_BLOCKING 0x0 ;  /* 0x0000000000007b1d */ /* 0x000fec0000010000 */
[----:B------:R-:W2:Y:S02]  /*34f30*/  LDS.128 R12, [R251] ;  /* 0x00000000fb0c7984 */ /* 0x000ea40000000c00 */
[----:B------:R-:W-:Y:S06]  /*34f40*/  BAR.SYNC.DEFER_BLOCKING 0x0 ;  /* 0x0000000000007b1d */ /* 0x000fec0000010000 */
[----:B----4-:R3:W-:Y:S02]  /*34f50*/  STSM.16.M88.4 [R0], R16 ;  /* 0x0000001000007844 */ /* 0x0107e40000000200 */
[----:B------:R-:W-:Y:S06]  /*34f60*/  BAR.SYNC.DEFER_BLOCKING 0x0 ;  /* 0x0000000000007b1d */ /* 0x000fec0000010000 */
[----:B---3--:R-:W3:Y:S04]  /*34f70*/  LDL.LU R16, [R1+0x524] ;  /* 0x0005240001107983 */ /* 0x008ee80000300800 */
[----:B------:R-:W3:Y:S04]  /*34f80*/  LDL.LU R17, [R1+0x52c] ;  /* 0x00052c0001117983 */ /* 0x000ee80000300800 */
[----:B------:R-:W3:Y:S04]  /*34f90*/  LDL.LU R18, [R1+0x324] ;  /* 0x0003240001127983 */ /* 0x000ee80000300800 */
[----:B------:R-:W3:Y:S04]  /*34fa0*/  LDL.LU R19, [R1+0x32c] ;  /* 0x00032c0001137983 */ /* 0x000ee80000300800 */
[----:B------:R-:W4:Y:S04]  /*34fb0*/  LDL.LU R24, [R1+0x124] ;  /* 0x0001240001187983 */ /* 0x000f280000300800 */
[----:B------:R-:W4:Y:S04]  /*34fc0*/  LDL.LU R25, [R1+0x12c] ;  /* 0x00012c0001197983 */ /* 0x000f280000300800 */
[----:B------:R-:W2:Y:S04]  /*34fd0*/  LDL.LU R36, [R1+0x530] ;  /* 0x0005300001247983 */ /* 0x000ea80000300800 */
[----:B------:R-:W2:Y:S04]  /*34fe0*/  LDL.LU R37, [R1+0x538] ;  /* 0x0005380001257983 */ /* 0x000ea80000300800 */
[----:B------:R-:W2:Y:S04]  /*34ff0*/  LDL.LU R38, [R1+0x330] ;  /* 0x0003300001267983 */ /* 0x000ea80000300800 */
[----:B------:R-:W2:Y:S04]  /*35000*/  LDL.LU R39, [R1+0x338] ;  /* 0x0003380001277983 */ /* 0x000ea80000300800 */
[----:B------:R-:W2:Y:S04]  /*35010*/  LDL.LU R32, [R1+0x130] ;  /* 0x0001300001207983 */ /* 0x000ea80000300800 */
[----:B------:R-:W2:Y:S04]  /*35020*/  LDL.LU R33, [R1+0x138] ;  /* 0x0001380001217983 */ /* 0x000ea80000300800 */
[----:B------:R-:W1:Y:S01]  /*35030*/  LDS.128 R20, [R251] ;  /* 0x00000000fb147984 */ /* 0x000e620000000c00 */
[----:B------:R-:W-:Y:S01]  /*35040*/  BAR.SYNC.DEFER_BLOCKING 0x0 ;  /* 0x0000000000007b1d */ /* 0x000fe20000010000 */
[----:B------:R-:W-:Y:S01]  /*35050*/  IMAD.MOV.U32 R27, RZ, RZ, R99 ;  /* 0x000000ffff1b7224 */ /* 0x000fe200078e0063 */
[----:B------:R-:W-:Y:S01]  /*35060*/  MOV R35, R102 ;  /* 0x0000006600237202 */ /* 0x000fe20000000f00 */
[----:B------:R-:W-:-:S03]  /*35070*/  IMAD.MOV.U32 R34, RZ, RZ, R100 ;  /* 0x000000ffff227224 */ /* 0x000fc600078e0064 */
[----:B---3--:R-:W-:Y:S02]  /*35080*/  STSM.16.M88.4 [R0], R16 ;  /* 0x0000001000007844 */ /* 0x008fe40000000200 */
[----:B------:R-:W-:Y:S06]  /*35090*/  BAR.SYNC.DEFER_BLOCKING 0x0 ;  /* 0x0000000000007b1d */ /* 0x000fec0000010000 */
[----:B------:R-:W3:Y:S02]  /*350a0*/  LDS.128 R28, [R251] ;  /* 0x00000000fb1c7984 */ /* 0x000ee40000000c00 */
[----:B------:R-:W-:Y:S06]  /*350b0*/  BAR.SYNC.DEFER_BLOCKING 0x0 ;  /* 0x0000000000007b1d */ /* 0x000fec0000010000 */
[----:B----4-:R-:W-:Y:S02]  /*350c0*/  STSM.16.M88.4 [R0], R24 ;  /* 0x0000001800007844 */ /* 0x010fe40000000200 */
[----:B------:R-:W-:Y:S06]  /*350d0*/  BAR.SYNC.DEFER_BLOCKING 0x0 ;  /* 0x0000000000007b1d */ /* 0x000fec0000010000 */
[----:B------:R-:W4:Y:S02]  /*350e0*/  LDS.128 R24, [R251] ;  /* 0x00000000fb187984 */ /* 0x000f240000000c00 */
[----:B------:R-:W-:Y:S06]  /*350f0*/  BAR.SYNC.DEFER_BLOCKING 0x0 ;  /* 0x0000000000007b1d */ /* 0x000fec0000010000 */
[----:B--2---:R-:W-:Y:S02]  /*35100*/  STSM.16.M88.4 [R0], R36 ;  /* 0x0000002400007844 */ /* 0x004fe40000000200 */
[----:B------:R-:W-:Y:S06]  /*35110*/  BAR.SYNC.DEFER_BLOCKING 0x0 ;  /* 0x0000000000007b1d */ /* 0x000fec0000010000 */
[----:B------:R-:W2:Y:S02]  /*35120*/  LDS.128 R16, [R251] ;  /* 0x00000000fb107984 */ /* 0x000ea40000000c00 */
[----:B------:R-:W-:Y:S06]  /*35130*/  BAR.SYNC.DEFER_BLOCKING 0x0 ;  /* 0x0000000000007b1d */ /* 0x000fec0000010000 */
[----:B------:R1:W-:Y:S02]  /*35140*/  STSM.16.M88.4 [R0], R32 ;  /* 0x0000002000007844 */ /* 0x0003e40000000200 */
[----:B------:R-:W-:Y:S06]  /*35150*/  BAR.SYNC.DEFER_BLOCKING 0x0 ;  /* 0x0000000000007b1d */ /* 0x000fec0000010000 */
[----:B-1----:R-:W3:Y:S04]  /*35160*/  LDL.LU R32, [R1+0x534] ;  /* 0x0005340001207983 */ /* 0x002ee80000300800 */
        /* <DEDUP_REMOVED lines=13> */
[----:B------:R-:W-:-:S02]  /*35240*/  IMAD.MOV.U32 R42, RZ, RZ, R101 ;  /* 0x000000ffff2a7224 */ /* 0x000fc400078e0065 */
[----:B------:R-:W-:Y:S01]  /*35250*/  IMAD.MOV.U32 R43, RZ, RZ, R103 ;  /* 0x000000ffff2b7224 */ /* 0x000fe200078e0067 */
[----:B------:R-:W-:Y:S01]  /*35260*/  MOV R50, R104 ;  /* 0x0000006800327202 */ /* 0x000fe20000000f00 */
[----:B------:R-:W-:Y:S01]  /*35270*/  IMAD.MOV.U32 R51, RZ, RZ, R106 ;  /* 0x000000ffff337224 */ /* 0x000fe200078e006a */
        /* <DEDUP_REMOVED lines=30> */
[----:B------:R-:W-:-:S02]  /*35460*/  IMAD.MOV.U32 R66, RZ, RZ, R108 ;  /* 0x000000ffff427224 */ /* 0x000fc400078e006c */
        /* <DEDUP_REMOVED lines=29> */
[----:B------:R-:W-:Y:S01]  /*35640*/  MOV R74, R109 ;  /* 0x0000006d004a7202 */ /* 0x000fe20000000f00 */
[----:B------:R-:W-:Y:S01]  /*35650*/  IMAD.MOV.U32 R75, RZ, RZ, R111 ;  /* 0x000000ffff4b7224 */ /* 0x000fe200078e006f */
[----:B------:R-:W-:Y:S01]  /*35660*/  MOV R83, R114 ;  /* 0x0000007200537202 */ /* 0x000fe20000000f00 */
[----:B------:R-:W-:-:S02]  /*35670*/  IMAD.MOV.U32 R82, RZ, RZ, R112 ;  /* 0x000000ffff527224 */ /* 0x000fc400078e0070 */
        /* <DEDUP_REMOVED lines=32> */
[----:B------:R-:W-:Y:S01]  /*35880*/  MOV R106, R117 ;  /* 0x00000075006a7202 */ /* 0x000fe20000000f00 */
[----:B------:R-:W-:Y:S01]  /*35890*/  IMAD.MOV.U32 R107, RZ, RZ, R119 ;  /* 0x000000ffff6b7224 */ /* 0x000fe200078e0077 */
[----:B---3--:R-:W-:Y:S01]  /*358a0*/  STSM.16.M88.4 [R0], R80 ;  /* 0x0000005000007844 */ /* 0x008fe20000000200 */
        /* <DEDUP_REMOVED lines=28> */
[----:B------:R-:W-:-:S04]  /*35a70*/  IMAD.MOV.U32 R115, RZ, RZ, R122 ;  /* 0x000000ffff737224 */ /* 0x000fc800078e007a */
        /* <DEDUP_REMOVED lines=20> */
[----:B------:R-:W1:Y:S01]  /*35bc0*/  LDS.128 R116, [R251] ;  /* 0x00000000fb747984 */ /* 0x000e620000000c00 */
[----:B------:R-:W-:Y:S06]  /*35bd0*/  BAR.SYNC.DEFER_BLOCKING 0x0 ;  /* 0x0000000000007b1d */ /* 0x000fec0000010000 */
[----:B------:R-:W2:Y:S04]  /*35be0*/  LDL.LU R160, [R1+0x590] ;  /* 0x0005900001a07983 */ /* 0x000ea80000300800 */
[----:B------:R-:W2:Y:S04]  /*35bf0*/  LDL.LU R161, [R1+0x598] ;  /* 0x0005980001a17983 */ /* 0x000ea80000300800 */
[----:B------:R-:W2:Y:S04]  /*35c00*/  LDL.LU R162, [R1+0x390] ;  /* 0x0003900001a27983 */ /* 0x000ea80000300800 */
[----:B------:R-:W2:Y:S04]  /*35c10*/  LDL.LU R163, [R1+0x398] ;  /* 0x0003980001a37983 */ /* 0x000ea80000300800 */
[----:B---3--:R-:W-:Y:S01]  /*35c20*/  STSM.16.M88.4 [R0], R112 ;  /* 0x0000007000007844 */ /* 0x008fe20000000200 */
[----:B------:R-:W-:Y:S06]  /*35c30*/  BAR.SYNC.DEFER_BLOCKING 0x0 ;  /* 0x0000000000007b1d */ /* 0x000fec0000010000 */
[----:B------:R-:W3:Y:S02]  /*35c40*/  LDS.128 R152, [R251] ;  /* 0x00000000fb987984 */ /* 0x000ee40000000c00 */
[----:B------:R-:W-:Y:S06]  /*35c50*/  BAR.SYNC.DEFER_BLOCKING 0x0 ;  /* 0x0000000000007b1d */ /* 0x000fec0000010000 */
[----:B----4-:R4:W-:Y:S02]  /*35c60*/  STSM.16.M88.4 [R0], R156 ;  /* 0x0000009c00007844 */ /* 0x0109e40000000200 */
[----:B------:R-:W-:Y:S06]  /*35c70*/  BAR.SYNC.DEFER_BLOCKING 0x0 ;  /* 0x0000000000007b1d */ /* 0x000fec0000010000 */
[----:B----4-:R-:W4:Y:S04]  /*35c80*/  LDL.LU R156, [R1+0x190] ;  /* 0x00019000019c7983 */ /* 0x010f280000300800 */
[----:B------:R-:W4:Y:S04]  /*35c90*/  LDL.LU R157, [R1+0x198] ;  /* 0x00019800019d7983 */ /* 0x000f280000300800 */
[----:B------:R-:W3:Y:S01]  /*35ca0*/  LDS.128 R120, [R251] ;  /* 0x00000000fb787984 */ /* 0x000ee20000000c00 */
[----:B------:R-:W-:Y:S06]  /*35cb0*/  BAR.SYNC.DEFER_BLOCKING 0x0 ;  /* 0x0000000000007b1d */ /* 0x000fec0000010000 */
[----:B--2---:R-:W-:Y:S02]  /*35cc0*/  STSM.16.M88.4 [R0], R160 ;  /* 0x000000a000007844 */ /* 0x004fe40000000200 */
[----:B------:R-:W-:Y:S01]  /*35cd0*/  BAR.SYNC.DEFER_BLOCKING 0x0 ;  /* 0x0000000000007b1d */ /* 0x000fe20000010000 */
[----:B------:R-:W-:Y:S01]  /*35ce0*/  MOV R158, R124 ;  /* 0x0000007c009e7202 */ /* 0x000fe20000000f00 */
[----:B------:R-:W-:-:S04]  /*35cf0*/  IMAD.MOV.U32 R159, RZ, RZ, R126 ;  /* 0x000000ffff9f7224 */ /* 0x000fc800078e007e */
[----:B------:R-:W2:Y:S02]  /*35d00*/  LDS.128 R112, [R251] ;  /* 0x00000000fb707984 */ /* 0x000ea40000000c00 */
[----:B------:R-:W-:Y:S06]  /*35d10*/  BAR.SYNC.DEFER_BLOCKING 0x0 ;  /* 0x0000000000007b1d */ /* 0x000fec0000010000 */
[----:B----4-:R4:W-:Y:S02]  /*35d20*/  STSM.16.M88.4 [R0], R156 ;  /* 0x0000009c00007844 */ /* 0x0109e40000000200 */
[----:B------:R-:W-:Y:S06]  /*35d30*/  BAR.SYNC.DEFER_BLOCKING 0x0 ;  /* 0x0000000000007b1d */ /* 0x000fec0000010000 */
[----:B----4-:R-:W4:Y:S04]  /*35d40*/  LDL.LU R156, [R1+0x594] ;  /* 0x00059400019c7983 */ /* 0x010f280000300800 */
[----:B------:R-:W4:Y:S04]  /*35d50*/  LDL.LU R157, [R1+0x59c] ;  /* 0x00059c00019d7983 */ /* 0x000f280000300800 */
[----:B------:R-:W4:Y:S04]  /*35d60*/  LDL.LU R158, [R1+0x394] ;  /* 0x00039400019e7983 */ /* 0x000f280000300800 */
[----:B------:R-:W4:Y:S04]  /*35d70*/  LDL.LU R159, [R1+0x39c] ;  /* 0x00039c00019f7983 */ /* 0x000f280000300800 */
[----:B------:R-:W3:Y:S04]  /*35d80*/  LDL.LU R172, [R1+0x194] ;  /* 0x0001940001ac7983 */ /* 0x000ee80000300800 */
[----:B------:R-:W3:Y:S04]  /*35d90*/  LDL.LU R173, [R1+0x19c] ;  /* 0x00019c0001ad7983 */ /* 0x000ee80000300800 */
[----:B------:R-:W2:Y:S04]  /*35da0*/  LDL.LU R176, [R1+0x5a0] ;  /* 0x0005a00001b07983 */ /* 0x000ea80000300800 */
[----:B------:R-:W2:Y:S04]  /*35db0*/  LDL.LU R177, [R1+0x5a8] ;  /* 0x0005a80001b17983 */ /* 0x000ea80000300800 */
[----:B------:R-:W2:Y:S04]  /*35dc0*/  LDL.LU R178, [R1+0x3a0] ;  /* 0x0003a00001b27983 */ /* 0x000ea80000300800 */
[----:B------:R-:W2:Y:S04]  /*35dd0*/  LDL.LU R179, [R1+0x3a8] ;  /* 0x0003a80001b37983 */ /* 0x000ea80000300800 */
[----:B------:R-:W2:Y:S04]  /*35de0*/  LDL.LU R168, [R1+0x1a0] ;  /* 0x0001a00001a87983 */ /* 0x000ea80000300800 */
[----:B------:R-:W2:Y:S04]  /*35df0*/  LDL.LU R169, [R1+0x1a8] ;  /* 0x0001a80001a97983 */ /* 0x000ea80000300800 */
[----:B------:R-:W1:Y:S01]  /*35e00*/  LDS.128 R124, [R251] ;  /* 0x00000000fb7c7984 */ /* 0x000e620000000c00 */
[----:B------:R-:W-:Y:S06]  /*35e10*/  BAR.SYNC.DEFER_BLOCKING 0x0 ;  /* 0x0000000000007b1d */ /* 0x000fec0000010000 */
[----:B----4-:R-:W-:Y:S02]  /*35e20*/  STSM.16.M88.4 [R0], R156 ;  /* 0x0000009c00007844 */ /* 0x010fe40000000200 */
[----:B------:R-:W-:Y:S06]  /*35e30*/  BAR.SYNC.DEFER_BLOCKING 0x0 ;  /* 0x0000000000007b1d */ /* 0x000fec0000010000 */
[----:B------:R-:W4:Y:S02]  /*35e40*/  LDS.128 R164, [R251] ;  /* 0x00000000fba47984 */ /* 0x000f240000000c00 */
[----:B------:R-:W-:Y:S06]  /*35e50*/  BAR.SYNC.DEFER_BLOCKING 0x0 ;  /* 0x0000000000007b1d */ /* 0x000fec0000010000 */
[----:B---3--:R-:W-:Y:S02]  /*35e60*/  STSM.16.M88.4 [R0], R172 ;  /* 0x000000ac00007844 */ /* 0x008fe40000000200 */
[----:B------:R-:W-:Y:S06]  /*35e70*/  BAR.SYNC.DEFER_BLOCKING 0x0 ;  /* 0x0000000000007b1d */ /* 0x000fec0000010000 */
[----:B------:R-:W3:Y:S02]  /*35e80*/  LDS.128 R160, [R251] ;  /* 0x00000000fba07984 */ /* 0x000ee40000000c00 */
[----:B------:R-:W-:Y:S06]  /*35e90*/  BAR.SYNC.DEFER_BLOCKING 0x0 ;  /* 0x0000000000007b1d */ /* 0x000fec0000010000 */
[----:B--2---:R-:W-:Y:S02]  /*35ea0*/  STSM.16.M88.4 [R0], R176 ;  /* 0x000000b000007844 */ /* 0x004fe40000000200 */
[----:B------:R-:W-:Y:S06]  /*35eb0*/  BAR.SYNC.DEFER_BLOCKING 0x0 ;  /* 0x0000000000007b1d */ /* 0x000fec0000010000 */
[----:B------:R-:W2:Y:S02]  /*35ec0*/  LDS.128 R156, [R251] ;  /* 0x00000000fb9c7984 */ /* 0x000ea40000000c00 */
[----:B------:R-:W-:Y:S06]  /*35ed0*/  BAR.SYNC.DEFER_BLOCKING 0x0 ;  /* 0x0000000000007b1d */ /* 0x000fec0000010000 */
[----:B------:R1:W-:Y:S04]  /*35ee0*/  STSM.16.M88.4 [R0], R168 ;  /* 0x000000a800007844 */ /* 0x0003e80000000200 */
[----:B-1----:R-:W4:Y:S04]  /*35ef0*/  LDL.LU R168, [R1+0x5a4] ;  /* 0x0005a40001a87983 */ /* 0x002f280000300800 */
        /* <DEDUP_REMOVED lines=10> */
[----:B------:R-:W2:Y:S01]  /*35fa0*/  LDL.LU R181, [R1+0x1b8] ;  /* 0x0001b80001b57983 */ /* 0x000ea20000300800 */
[----:B------:R-:W-:Y:S01]  /*35fb0*/  BAR.SYNC.DEFER_BLOCKING 0x0 ;  /* 0x0000000000007b1d */ /* 0x000fe20000010000 */
[----:B------:R-:W-:Y:S01]  /*35fc0*/  MOV R174, R129 ;  /* 0x0000008100ae7202 */ /* 0x000fe20000000f00 */
[----:B------:R-:W-:-:S04]  /*35fd0*/  IMAD.MOV.U32 R175, RZ, RZ, R131 ;  /* 0x000000ffffaf7224 */ /* 0x000fc800078e0083 */
[----:B------:R-:W1:Y:S02]  /*35fe0*/  LDS.128 R128, [R251] ;  /* 0x00000000fb807984 */ /* 0x000e640000000c00 */
        /* <DEDUP_REMOVED lines=13> */
[----:B------:R1:W-:Y:S02]  /*360c0*/  STSM.16.M88.4 [R0], R180 ;  /* 0x000000b400007844 */ /* 0x0003e40000000200 */
[----:B------:R-:W-:Y:S06]  /*360d0*/  BAR.SYNC.DEFER_BLOCKING 0x0 ;  /* 0x0000000000007b1d */ /* 0x000fec0000010000 */
        /* <DEDUP_REMOVED lines=92> */
[----:B------:R-:W1:Y:S01]  /*366a0*/  LDS.128 R220, [R251] ;  /* 0x00000000fbdc7984 */ /* 0x000e620000000c00 */
[----:B------:R-:W-:Y:S06]  /*366b0*/  BAR.SYNC.DEFER_BLOCKING 0x0 ;  /* 0x0000000000007b1d */ /* 0x000fec0000010000 */
[----:B----4-:R4:W-:Y:S04]  /*366c0*/  STSM.16.M88.4 [R0], R208 ;  /* 0x000000d000007844 */ /* 0x0109e80000000200 */
[----:B----4-:R-:W4:Y:S04]  /*366d0*/  LDL.LU R208, [R1+0x1e4] ;  /* 0x0001e40001d07983 */ /* 0x010f280000300800 */
[----:B------:R-:W4:Y:S04]  /*366e0*/  LDL.LU R209, [R1+0x1ec] ;  /* 0x0001ec0001d17983 */ /* 0x000f280000300800 */
[----:B------:R-:W3:Y:S04]  /*366f0*/  LDL.LU R224, [R1+0x5f0] ;  /* 0x0005f00001e07983 */ /* 0x000ee80000300800 */
[----:B------:R-:W3:Y:S04]  /*36700*/  LDL.LU R225, [R1+0x5f8] ;  /* 0x0005f80001e17983 */ /* 0x000ee80000300800 */
[----:B------:R-:W3:Y:S04]  /*36710*/  LDL.LU R226, [R1+0x3f0] ;  /* 0x0003f00001e27983 */ /* 0x000ee80000300800 */
[----:B------:R-:W3:Y:S01]  /*36720*/  LDL.LU R227, [R1+0x3f8] ;  /* 0x0003f80001e37983 */ /* 0x000ee20000300800 */
        /* <DEDUP_REMOVED lines=9> */
[----:B---3--:R3:W-:Y:S02]  /*367c0*/  STSM.16.M88.4 [R0], R224 ;  /* 0x000000e000007844 */ /* 0x0087e40000000200 */
[----:B------:R-:W-:Y:S06]  /*367d0*/  BAR.SYNC.DEFER_BLOCKING 0x0 ;  /* 0x0000000000007b1d */ /* 0x000fec0000010000 */
[----:B---3--:R-:W3:Y:S04]  /*367e0*/  LDL.LU R224, [R1+0x1f0] ;  /* 0x0001f00001e07983 */ /* 0x008ee80000300800 */
[----:B------:R-:W3:Y:S04]  /*367f0*/  LDL.LU R225, [R1+0x1f8] ;  /* 0x0001f80001e17983 */ /* 0x000ee80000300800 */
[----:B------:R-:W4:Y:S01]  /*36800*/  LDS.128 R228, [R251] ;  /* 0x00000000fbe47984 */ /* 0x000f220000000c00 */
[----:B------:R-:W-:Y:S01]  /*36810*/  MOV R226, R148 ;  /* 0x0000009400e27202 */ /* 0x000fe20000000f00 */
[----:B------:R-:W-:Y:S01]  /*36820*/  IMAD.MOV.U32 R227, RZ, RZ, R150 ;  /* 0x000000ffffe37224 */ /* 0x000fe200078e0096 */
[----:B------:R-:W-:Y:S06]  /*36830*/  BAR.SYNC.DEFER_BLOCKING 0x0 ;  /* 0x0000000000007b1d */ /* 0x000fec0000010000 */
[----:B---3--:R3:W-:Y:S02]  /*36840*/  STSM.16.M88.4 [R0], R224 ;  /* 0x000000e000007844 */ /* 0x0087e40000000200 */
[----:B------:R-:W-:Y:S06]  /*36850*/  BAR.SYNC.DEFER_BLOCKING 0x0 ;  /* 0x0000000000007b1d */ /* 0x000fec0000010000 */
[----:B---3--:R-:W3:Y:S04]  /*36860*/  LDL.LU R224, [R1+0x5f4] ;  /* 0x0005f40001e07983 */ /* 0x008ee80000300800 */
[----:B------:R-:W3:Y:S04]  /*36870*/  LDL.LU R225, [R1+0x5fc] ;  /* 0x0005fc0001e17983 */ /* 0x000ee80000300800 */
[----:B------:R-:W3:Y:S04]  /*36880*/  LDL.LU R226, [R1+0x3f4] ;  /* 0x0003f40001e27983 */ /* 0x000ee80000300800 */
[----:B------:R-:W3:Y:S04]  /*36890*/  LDL.LU R227, [R1+0x3fc] ;  /* 0x0003fc0001e37983 */ /* 0x000ee80000300800 */
[----:B------:R-:W4:Y:S01]  /*368a0*/  LDS.128 R236, [R251] ;  /* 0x00000000fbec7984 */ /* 0x000f220000000c00 */
[----:B------:R-:W-:Y:S06]  /*368b0*/  BAR.SYNC.DEFER_BLOCKING 0x0 ;  /* 0x0000000000007b1d */ /* 0x000fec0000010000 */
[----:B---3--:R3:W-:Y:S04]  /*368c0*/  STSM.16.M88.4 [R0], R224 ;  /* 0x000000e000007844 */ /* 0x0087e80000000200 */
[----:B---3--:R-:W3:Y:S04]  /*368d0*/  LDL.LU R224, [R1+0x1f4] ;  /* 0x0001f40001e07983 */ /* 0x008ee80000300800 */
[----:B------:R-:W3:Y:S01]  /*368e0*/  LDL.LU R225, [R1+0x1fc] ;  /* 0x0001fc0001e17983 */ /* 0x000ee20000300800 */
[----:B------:R-:W-:Y:S01]  /*368f0*/  IMAD.MOV.U32 R226, RZ, RZ, R149 ;  /* 0x000000ffffe27224 */ /* 0x000fe200078e0095 */
[----:B------:R-:W-:Y:S01]  /*36900*/  MOV R227, R151 ;  /* 0x0000009700e37202 */ /* 0x000fe20000000f00 */
[----:B------:R-:W-:Y:S06]  /*36910*/  BAR.SYNC.DEFER_BLOCKING 0x0 ;  /* 0x0000000000007b1d */ /* 0x000fec0000010000 */
[----:B------:R-:W2:Y:S04]  /*36920*/  LDL.LU R235, [R1+0x200] ;  /* 0x0002000001eb7983 */ /* 0x000ea80000300800 */
[----:B------:R-:W4:Y:S04]  /*36930*/  LDL.LU R234, [R1+0x604] ;  /* 0x0006040001ea7983 */ /* 0x000f280000300800 */
[----:B------:R-:W4:Y:S04]  /*36940*/  LDL.LU R233, [R1+0x4] ;  /* 0x0000040001e97983 */ /* 0x000f280000300800 */
[----:B------:R-:W4:Y:S04]  /*36950*/  LDL.LU R232, [R1+0x404] ;  /* 0x0004040001e87983 */ /* 0x000f280000300800 */
[----:B------:R-:W1:Y:S01]  /*36960*/  LDS.128 R148, [R251] ;  /* 0x00000000fb947984 */ /* 0x000e620000000c00 */
[----:B------:R-:W-:Y:S06]  /*36970*/  BAR.SYNC.DEFER_BLOCKING 0x0 ;  /* 0x0000000000007b1d */ /* 0x000fec0000010000 */
[----:B------:R-:W4:Y:S04]  /*36980*/  LDL.LU R243, [R1+0x204] ;  /* 0x0002040001f37983 */ /* 0x000f280000300800 */
        /* <DEDUP_REMOVED lines=8> */
[----:B---3--:R3:W-:Y:S04]  /*36a10*/  STSM.16.M88.4 [R0], R224 ;  /* 0x000000e000007844 */ /* 0x0087e80000000200 */
[----:B---3--:R-:W3:Y:S01]  /*36a20*/  LDL.LU R0, [R1+0x600] ;  /* 0x0006000001007983 */ /* 0x008ee20000300800 */
[----:B------:R-:W-:Y:S01]  /*36a30*/  IMAD R3, R7, R5, RZ ;  /* 0x0000000507037224 */ /* 0x000fe200078e02ff */
[----:B------:R-:W-:Y:S04]  /*36a40*/  BAR.SYNC.DEFER_BLOCKING 0x0 ;  /* 0x0000000000007b1d */ /* 0x000fe80000010000 */
[----:B------:R-:W-:-:S02]  /*36a50*/  LEA R2, P1, R3, UR4, 0x2 ;  /* 0x0000000403027c11 */ /* 0x000fc4000f8210ff */
[----:B------:R-:W-:Y:S02]  /*36a60*/  LEA R5, R5, R3, 0x7 ;  /* 0x0000000305057211 */ /* 0x000fe400078e38ff */
[----:B------:R-:W-:Y:S02]  /*36a70*/  LEA.HI.X.SX32 R3, R3, UR5, 0x2, P1 ;  /* 0x0000000503037c11 */ /* 0x000fe400088f16ff */
[C---:B------:R-:W-:Y:S02]  /*36a80*/  ISETP.LT.AND P2, PT, R6.reuse, UR27, !P2 ;  /* 0x0000001b06007c0c */ /* 0x040fe4000d741270 */
[----:B------:R-:W-:Y:S02]  /*36a90*/  ISETP.GE.AND P1, PT, R6, UR7, PT ;  /* 0x0000000706007c0c */ /* 0x000fe4000bf26270 */
[----:B------:R-:W-:Y:S01]  /*36aa0*/  LEA R4, P6, R5, UR4, 0x2 ;  /* 0x0000000405047c11 */ /* 0x000fe2000f8c10ff */
[----:B------:R-:W-:Y:S01]  /*36ab0*/  IMAD.WIDE R248, R9, 0x4, R2 ;  /* 0x0000000409f87825 */ /* 0x000fe200078e0202 */
[----:B------:R-:W-:Y:S01]  /*36ac0*/  ISETP.LT.AND P1, PT, R8, UR22, !P1 ;  /* 0x0000001608007c0c */ /* 0x000fe2000cf21270 */
[----:B------:R-:W-:Y:S01]  /*36ad0*/  ULDC UR4, c[0x0][0x22c] ;  /* 0x00008b0000047ab9 */ /* 0x000fe20000000800 */
[----:B------:R-:W-:Y:S01]  /*36ae0*/  LEA.HI.X.SX32 R5, R5, UR5, 0x2, P6 ;  /* 0x0000000505057c11 */ /* 0x000fe2000b0f16ff */
[----:B------:R-:W-:-:S02]  /*36af0*/  ULDC.64 UR6, c[0x0][0x228] ;  /* 0x00008a0000067ab9 */ /* 0x000fc40000000a00 */
[C---:B------:R-:W-:Y:S01]  /*36b00*/  IMAD.WIDE R10, R9.reuse, 0x4, R4 ;  /* 0x00000004090a7825 */ /* 0x040fe200078e0204 */
[----:B------:R-:W-:-:S05]  /*36b10*/  IADD3 R9, R9, UR28, RZ ;  /* 0x0000001c09097c10 */ /* 0x000fca000fffe0ff */
[C---:B------:R-:W-:Y:S01]  /*36b20*/  IMAD.WIDE R224, R9.reuse, 0x4, R4 ;  /* 0x0000000409e07825 */ /* 0x040fe200078e0204 */
[----:B---3--:R3:W-:Y:S04]  /*36b30*/  @P2 STG.E desc[UR16][R248.64], R0 ;  /* 0x00000000f8002986 */ /* 0x0087e8000c101910 */
[----:B------:R1:W-:Y:S01]  /*36b40*/  @P1 STG.E desc[UR16][R10.64], R250 ;  /* 0x000000fa0a001986 */ /* 0x0003e2000c101910 */
[----:B---3--:R-:W-:Y:S02]  /*36b50*/  VIADD R0, R6, 0x5 ;  /* 0x0000000506007836 */ /* 0x008fe40000000000 */
[----:B-1----:R-:W-:-:S03]  /*36b60*/  IMAD.WIDE R10, R9, 0x4, R2 ;  /* 0x00000004090a7825 */ /* 0x002fc600078e0202 */
[----:B------:R-:W-:Y:S01]  /*36b70*/  ISETP.GE.AND P1, PT, R0, UR4, PT ;  /* 0x0000000400007c0c */ /* 0x000fe2000bf26270 */
[----:B------:R-:W-:Y:S01]  /*36b80*/  ULDC UR4, c[0x0][0x22c] ;  /* 0x00008b0000047ab9 */ /* 0x000fe20000000800 */
[----:B------:R-:W-:Y:S02]  /*36b90*/  VIADD R0, R9, UR28 ;  /* 0x0000001c09007c36 */ /* 0x000fe40008000000 */
[----:B------:R-:W3:Y:S01]  /*36ba0*/  LDL.LU R9, [R1+0x400] ;  /* 0x0004000001097983 */ /* 0x000ee20000300800 */
[C---:B------:R-:W-:Y:S02]  /*36bb0*/  ISETP.LT.AND P2, PT, R7.reuse, UR24, !P0 ;  /* 0x0000001807007c0c */ /* 0x040fe4000c741270 */
[----:B------:R-:W-:Y:S02]  /*36bc0*/  ISETP.LT.AND P0, PT, R8, UR18, !P0 ;  /* 0x0000001208007c0c */ /* 0x000fe4000c701270 */
[----:B------:R-:W-:Y:S01]  /*36bd0*/  ISETP.LT.AND P6, PT, R7, UR20, !P4 ;  /* 0x0000001407007c0c */ /* 0x000fe2000e7c1270 */
[----:B------:R-:W-:Y:S01]  /*36be0*/  IMAD.WIDE R226, R0, 0x4, R2 ;  /* 0x0000000400e27825 */ /* 0x000fe200078e0202 */
[----:B------:R-:W-:Y:S01]  /*36bf0*/  ISETP.LT.AND P4, PT, R8, UR12, !P4 ;  /* 0x0000000c08007c0c */ /* 0x000fe2000e781270 */
[----:B------:R-:W-:Y:S01]  /*36c00*/  ULDC UR12, c[0x0][0x228] ;  /* 0x00008a00000c7ab9 */ /* 0x000fe20000000800 */
[----:B------:R-:W-:Y:S01]  /*36c10*/  IADD3 R250, R6, 0x6, RZ ;  /* 0x0000000606fa7810 */ /* 0x000fe20007ffe0ff */
[----:B------:R-:W-:Y:S01]  /*36c20*/  IMAD.WIDE R248, R0, 0x4, R4 ;  /* 0x0000000400f87825 */ /* 0x000fe200078e0204 */
[----:B------:R-:W-:-:S03]  /*36c30*/  ULDC UR18, c[0x0][0x228] ;  /* 0x00008a0000127ab9 */ /* 0x000fc60000000800 */
[----:B---3--:R1:W-:Y:S01]  /*36c40*/  @P2 STG.E desc[UR16][R10.64], R9 ;  /* 0x000000090a002986 */ /* 0x0083e2000c101910 */
[----:B------:R-:W-:Y:S01]  /*36c50*/  ISETP.GE.AND P2, PT, R250, UR4, PT ;  /* 0x00000004fa007c0c */ /* 0x000fe2000bf46270 */
[----:B------:R-:W-:Y:S02]  /*36c60*/  ULDC.64 UR4, c[0x0][0x228] ;  /* 0x00008a0000047ab9 */ /* 0x000fe40000000a00 */
[----:B--2---:R2:W-:Y:S04]  /*36c70*/  @P0 STG.E desc[UR16][R224.64], R235 ;  /* 0x000000ebe0000986 */ /* 0x0045e8000c101910 */
[----:B----4-:R3:W-:Y:S01]  /*36c80*/  @P6 STG.E desc[UR16][R226.64], R234 ;  /* 0x000000eae2006986 */ /* 0x0107e2000c101910 */
[----:B------:R-:W-:Y:S01]  /*36c90*/  ISETP.LT.AND P6, PT, R7, UR4, !P5 ;  /* 0x0000000407007c0c */ /* 0x000fe2000efc1270 */
[----:B------:R-:W-:-:S02]  /*36ca0*/  ULDC UR4, c[0x0][0x22c] ;  /* 0x00008b0000047ab9 */ /* 0x000fc40000000800 */
[----:B------:R4:W-:Y:S01]  /*36cb0*/  @P4 STG.E desc[UR16][R248.64], R233 ;  /* 0x000000e9f8004986 */ /* 0x0009e2000c101910 */
[----:B------:R-:W-:Y:S01]  /*36cc0*/  ISETP.LT.AND P4, PT, R7, UR14, !P3 ;  /* 0x0000000e07007c0c */ /* 0x000fe2000df81270 */
[----:B-1----:R-:W-:Y:S01]  /*36cd0*/  VIADD R10, R6, 0x7 ;  /* 0x00000007060a7836 */ /* 0x002fe20000000000 */
[----:B------:R-:W-:Y:S01]  /*36ce0*/  ISETP.LT.AND P3, PT, R8, UR10, !P3 ;  /* 0x0000000a08007c0c */ /* 0x000fe2000df61270 */
[----:B------:R-:W-:Y:S01]  /*36cf0*/  ULDC UR10, c[0x0][0x228] ;  /* 0x00008a00000a7ab9 */ /* 0x000fe20000000800 */
[----:B------:R-:W-:Y:S01]  /*36d00*/  IADD3 R9, R0, UR28, RZ ;  /* 0x0000001c00097c10 */ /* 0x000fe2000fffe0ff */
[----:B------:R-:W-:Y:S01]  /*36d10*/  ULDC UR14, c[0x0][0x228] ;  /* 0x00008a00000e7ab9 */ /* 0x000fe20000000800 */
[----:B------:R-:W-:Y:S01]  /*36d20*/  ISETP.LT.AND P5, PT, R8, UR6, !P5 ;  /* 0x0000000608007c0c */ /* 0x000fe2000efa1270 */
[----:B------:R-:W-:Y:S01]  /*36d30*/  ULDC UR6, c[0x0][0x228] ;  /* 0x00008a0000067ab9 */ /* 0x000fe20000000800 */
[----:B------:R-:W-:Y:S01]  /*36d40*/  ISETP.GE.AND P0, PT, R10, UR8, PT ;  /* 0x000000080a007c0c */ /* 0x000fe2000bf06270 */
[C---:B------:R-:W-:Y:S01]  /*36d50*/  VIADD R0, R9.reuse, UR28 ;  /* 0x0000001c09007c36 */ /* 0x040fe20008000000 */
[----:B------:R-:W-:Y:S01]  /*36d60*/  ULDC.64 UR8, c[0x0][0x228] ;  /* 0x00008a0000087ab9 */ /* 0x000fe20000000a00 */
[----:B------:R-:W-:-:S04]  /*36d70*/  IMAD.WIDE R10, R9, 0x4, R2 ;  /* 0x00000004090a7825 */ /* 0x000fc800078e0202 */
[----:B--2---:R-:W-:Y:S01]  /*36d80*/  IMAD.WIDE R224, R9, 0x4, R4 ;  /* 0x0000000409e07825 */ /* 0x004fe200078e0204 */
[----:B------:R1:W-:Y:S03]  /*36d90*/  @P4 STG.E desc[UR16][R10.64], R232 ;  /* 0x000000e80a004986 */ /* 0x0003e6000c101910 */
[C---:B---3--:R-:W-:Y:S01]  /*36da0*/  IMAD.WIDE R226, R0.reuse, 0x4, R2 ;  /* 0x0000000400e27825 */ /* 0x048fe200078e0202 */
[----:B------:R2:W-:Y:S03]  /*36db0*/  @P3 STG.E desc[UR16][R224.64], R243 ;  /* 0x000000f3e0003986 */ /* 0x0005e6000c101910 */
[----:B----4-:R-:W-:Y:S01]  /*36dc0*/  IMAD.WIDE R248, R0, 0x4, R4 ;  /* 0x0000000400f87825 */ /* 0x010fe200078e0204 */
[----:B------:R3:W-:Y:S01]  /*36dd0*/  @P6 STG.E desc[UR16][R226.64], R242 ;  /* 0x000000f2e2006986 */ /* 0x0007e2000c101910 */
[C---:B------:R-:W-:Y:S01]  /*36de0*/  ISETP.LT.AND P6, PT, R7.reuse, UR26, !P2 ;  /* 0x0000001a07007c0c */ /* 0x040fe2000d7c1270 */
[----:B------:R-:W-:Y:S01]  /*36df0*/  ULDC.64 UR26, c[0x0][0x228] ;  /* 0x00008a00001a7ab9 */ /* 0x000fe20000000a00 */
[C---:B------:R-:W-:Y:S01]  /*36e00*/  IADD3 R250, R6.reuse, 0x8, RZ ;  /* 0x0000000806fa7810 */ /* 0x040fe20007ffe0ff */
[----:B------:R4:W-:Y:S01]  /*36e10*/  @P5 STG.E desc[UR16][R248.64], R241 ;  /* 0x000000f1f8005986 */ /* 0x0009e2000c101910 */
[----:B------:R-:W-:Y:S01]  /*36e20*/  ISETP.LT.AND P5, PT, R7, UR8, !P1 ;  /* 0x0000000807007c0c */ /* 0x000fe2000cfa1270 */
[----:B-1----:R-:W-:Y:S01]  /*36e30*/  VIADD R10, R6, 0x9 ;  /* 0x00000009060a7836 */ /* 0x002fe20000000000 */
[----:B------:R-:W-:Y:S01]  /*36e40*/  ISETP.LT.AND P1, PT, R8, UR26, !P1 ;  /* 0x0000001a08007c0c */ /* 0x000fe2000cf21270 */
[----:B------:R-:W-:Y:S01]  /*36e50*/  ULDC UR8, c[0x0][0x228] ;  /* 0x00008a0000087ab9 */ /* 0x000fe20000000800 */
[----:B------:R-:W-:-:S02]  /*36e60*/  IADD3 R9, R0, UR28, RZ ;  /* 0x0000001c00097c10 */ /* 0x000fc4000fffe0ff */
[----:B------:R-:W-:Y:S01]  /*36e70*/  ISETP.LT.AND P2, PT, R8, UR6, !P2 ;  /* 0x0000000608007c0c */ /* 0x000fe2000d741270 */
[----:B------:R-:W-:Y:S01]  /*36e80*/  ULDC UR6, c[0x0][0x228] ;  /* 0x00008a0000067ab9 */ /* 0x000fe20000000800 */
[----:B------:R-:W-:Y:S01]  /*36e90*/  ISETP.GE.AND P4, PT, R250, UR4, PT ;  /* 0x00000004fa007c0c */ /* 0x000fe2000bf86270 */
[----:B------:R-:W-:Y:S01]  /*36ea0*/  ULDC UR4, c[0x0][0x22c] ;  /* 0x00008b0000047ab9 */ /* 0x000fe20000000800 */
[C---:B------:R-:W-:Y:S01]  /*36eb0*/  VIADD R0, R9.reuse, UR28 ;  /* 0x0000001c09007c36 */ /* 0x040fe20008000000 */
[----:B------:R-:W-:Y:S01]  /*36ec0*/  ISETP.GE.AND P3, PT, R10, UR4, PT ;  /* 0x000000040a007c0c */ /* 0x000fe2000bf66270 */
[----:B------:R-:W-:-:S04]  /*36ed0*/  IMAD.WIDE R10, R9, 0x4, R2 ;  /* 0x00000004090a7825 */ /* 0x000fc800078e0202 */
[----:B--2---:R-:W-:Y:S01]  /*36ee0*/  IMAD.WIDE R224, R9, 0x4, R4 ;  /* 0x0000000409e07825 */ /* 0x004fe200078e0204 */
[----:B------:R1:W-:Y:S01]  /*36ef0*/  @P5 STG.E desc[UR16][R10.64], R240 ;  /* 0x000000f00a005986 */ /* 0x0003e2000c101910 */
[----:B------:R-:W-:Y:S01]  /*36f00*/  IADD3 R250, R6, 0xa, RZ ;  /* 0x0000000a06fa7810 */ /* 0x000fe20007ffe0ff */
[----:B------:R-:W-:Y:S01]  /*36f10*/  ULDC UR4, c[0x0][0x22c] ;  /* 0x00008b0000047ab9 */ /* 0x000fe20000000800 */
[C---:B---3--:R-:W-:Y:S01]  /*36f20*/  IMAD.WIDE R226, R0.reuse, 0x4, R2 ;  /* 0x0000000400e27825 */ /* 0x048fe200078e0202 */
[----:B------:R2:W-:Y:S03]  /*36f30*/  @P1 STG.E desc[UR16][R224.64], R247 ;  /* 0x000000f7e0001986 */ /* 0x0005e6000c101910 */
[----:B----4-:R-:W-:Y:S01]  /*36f40*/  IMAD.WIDE R248, R0, 0x4, R4 ;  /* 0x0000000400f87825 */ /* 0x010fe200078e0204 */
[----:B------:R3:W-:Y:S04]  /*36f50*/  @P6 STG.E desc[UR16][R226.64], R246 ;  /* 0x000000f6e2006986 */ /* 0x0007e8000c101910 */
[----:B------:R-:W-:Y:S01]  /*36f60*/  @P2 STG.E desc[UR16][R248.64], R245 ;  /* 0x000000f5f8002986 */ /* 0x000fe2000c101910 */
[----:B------:R-:W-:Y:S01]  /*36f70*/  ISETP.LT.AND P2, PT, R7, UR6, !P0 ;  /* 0x0000000607007c0c */ /* 0x000fe2000c741270 */
[----:B-1----:R-:W-:Y:S01]  /*36f80*/  VIADD R10, R6, 0xb ;  /* 0x0000000b060a7836 */ /* 0x002fe20000000000 */
[----:B------:R-:W-:Y:S01]  /*36f90*/  IADD3 R9, R0, UR28, RZ ;  /* 0x0000001c00097c10 */ /* 0x000fe2000fffe0ff */
[----:B------:R-:W-:Y:S01]  /*36fa0*/  ULDC UR6, c[0x0][0x228] ;  /* 0x00008a0000067ab9 */ /* 0x000fe20000000800 */
[----:B------:R-:W-:Y:S01]  /*36fb0*/  ISETP.GE.AND P5, PT, R250, UR4, PT ;  /* 0x00000004fa007c0c */ /* 0x000fe2000bfa6270 */
[----:B------:R-:W-:-:S02]  /*36fc0*/  ULDC UR4, c[0x0][0x22c] ;  /* 0x00008b0000047ab9 */ /* 0x000fc40000000800 */
[----:B------:R-:W-:Y:S01]  /*36fd0*/  ISETP.GE.AND P1, PT, R10, UR4, PT ;  /* 0x000000040a007c0c */ /* 0x000fe2000bf26270 */
[----:B------:R-:W-:-:S04]  /*36fe0*/  IMAD.WIDE R10, R9, 0x4, R2 ;  /* 0x00000004090a7825 */ /* 0x000fc800078e0202 */
[C---:B------:R-:W-:Y:S01]  /*36ff0*/  VIADD R0, R9.reuse, UR28 ;  /* 0x0000001c09007c36 */ /* 0x040fe20008000000 */
[----:B------:R1:W-:Y:S01]  /*37000*/  @P2 STG.E desc[UR16][R10.64], R244 ;  /* 0x000000f40a002986 */ /* 0x0003e2000c101910 */
[----:B--2---:R-:W-:Y:S01]  /*37010*/  IMAD.WIDE R224, R9, 0x4, R4 ;  /* 0x0000000409e07825 */ /* 0x004fe200078e0204 */
[----:B------:R-:W-:Y:S01]  /*37020*/  ISETP.LT.AND P0, PT, R8, UR8, !P0 ;  /* 0x0000000808007c0c */ /* 0x000fe2000c701270 */
[----:B------:R-:W-:Y:S01]  /*37030*/  ULDC UR4, c[0x0][0x22c] ;  /* 0x00008b0000047ab9 */ /* 0x000fe20000000800 */
[----:B------:R-:W2:Y:S01]  /*37040*/  LDL.LU R9, [R1+0x10] ;  /* 0x0000100001097983 */ /* 0x000ea20000300800 */
[----:B------:R-:W-:Y:S01]  /*37050*/  ISETP.LT.AND P6, PT, R7, UR10, !P4 ;  /* 0x0000000a07007c0c */ /* 0x000fe2000e7c1270 */
[----:B---3--:R-:W-:Y:S01]  /*37060*/  IMAD.WIDE R226, R0, 0x4, R2 ;  /* 0x0000000400e27825 */ /* 0x008fe200078e0202 */
[----:B------:R-:W-:Y:S01]  /*37070*/  IADD3 R250, R6, 0xc, RZ ;  /* 0x0000000c06fa7810 */ /* 0x000fe20007ffe0ff */
[----:B------:R-:W-:Y:S01]  /*37080*/  ULDC UR8, c[0x0][0x228] ;  /* 0x00008a0000087ab9 */ /* 0x000fe20000000800 */
[----:B-1----:R-:W3:Y:S01]  /*37090*/  LDL.LU R11, [R1+0x610] ;  /* 0x00061000010b7983 */ /* 0x002ee20000300800 */
[----:B------:R-:W-:Y:S01]  /*370a0*/  ISETP.LT.AND P4, PT, R8, UR12, !P4 ;  /* 0x0000000c08007c0c */ /* 0x000fe2000e781270 */
[----:B------:R-:W-:-:S04]  /*370b0*/  IMAD.WIDE R248, R0, 0x4, R4 ;  /* 0x0000000400f87825 */ /* 0x000fc800078e0204 */
[----:B------:R1:W-:Y:S01]  /*370c0*/  @P0 STG.E desc[UR16][R224.64], R252 ;  /* 0x000000fce0000986 */ /* 0x0003e2000c101910 */
[----:B------:R-:W-:Y:S01]  /*370d0*/  VIADD R10, R6, 0xd ;  /* 0x0000000d060a7836 */ /* 0x000fe20000000000 */
[----:B------:R-:W-:Y:S02]  /*370e0*/  ISETP.GE.AND P2, PT, R250, UR4, PT ;  /* 0x00000004fa007c0c */ /* 0x000fe4000bf46270 */
[----:B------:R-:W4:Y:S01]  /*370f0*/  LDL.LU R235, [R1+0x210] ;  /* 0x0002100001eb7983 */ /* 0x000f220000300800 */
[----:B------:R-:W-:Y:S01]  /*37100*/  ULDC UR4, c[0x0][0x22c] ;  /* 0x00008b0000047ab9 */ /* 0x000fe20000000800 */
[----:B------:R-:W-:Y:S01]  /*37110*/  ULDC UR10, c[0x0][0x228] ;  /* 0x00008a00000a7ab9 */ /* 0x000fe20000000800 */
[----:B------:R-:W-:Y:S01]  /*37120*/  ULDC UR12, c[0x0][0x228] ;  /* 0x00008a00000c7ab9 */ /* 0x000fe20000000800 */
[----:B------:R-:W4:Y:S04]  /*37130*/  LDL.LU R234, [R1+0x614] ;  /* 0x0006140001ea7983 */ /* 0x000f280000300800 */
[----:B------:R-:W4:Y:S04]  /*37140*/  LDL.LU R233, [R1+0x14] ;  /* 0x0000140001e97983 */ /* 0x000f280000300800 */
[----:B------:R-:W4:Y:S04]  /*37150*/  LDL.LU R232, [R1+0x414] ;  /* 0x0004140001e87983 */ /* 0x000f280000300800 */
[----:B------:R-:W4:Y:S04]  /*37160*/  LDL.LU R243, [R1+0x214] ;  /* 0x0002140001f37983 */ /* 0x000f280000300800 */
[----:B------:R-:W4:Y:S04]  /*37170*/  LDL.LU R242, [R1+0x618] ;  /* 0x0006180001f27983 */ /* 0x000f280000300800 */
[----:B------:R-:W4:Y:S04]  /*37180*/  LDL.LU R241, [R1+0x18] ;  /* 0x0000180001f17983 */ /* 0x000f280000300800 */
[----:B------:R-:W4:Y:S01]  /*37190*/  LDL.LU R240, [R1+0x418] ;  /* 0x0004180001f07983 */ /* 0x000f220000300800 */
[----:B------:R-:W-:Y:S01]  /*371a0*/  ISETP.GE.AND P0, PT, R10, UR4, PT ;  /* 0x000000040a007c0c */ /* 0x000fe2000bf06270 */
[----:B------:R-:W-:-:S02]  /*371b0*/  ULDC UR4, c[0x0][0x22c] ;  /* 0x00008b0000047ab9 */ /* 0x000fc40000000800 */
[----:B------:R-:W4:Y:S04]  /*371c0*/  LDL.LU R247, [R1+0x218] ;  /* 0x0002180001f77983 */ /* 0x000f280000300800 */
[----:B------:R-:W4:Y:S04]  /*371d0*/  LDL.LU R246, [R1+0x61c] ;  /* 0x00061c0001f67983 */ /* 0x000f280000300800 */
[----:B------:R-:W4:Y:S04]  /*371e0*/  LDL.LU R245, [R1+0x1c] ;  /* 0x00001c0001f57983 */ /* 0x000f280000300800 */
[----:B------:R-:W4:Y:S04]  /*371f0*/  LDL.LU R244, [R1+0x41c] ;  /* 0x00041c0001f47983 */ /* 0x000f280000300800 */
[----:B-1----:R-:W4:Y:S04]  /*37200*/  LDL.LU R252, [R1+0x21c] ;  /* 0x00021c0001fc7983 */ /* 0x002f280000300800 */
[----:B---3--:R-:W-:Y:S04]  /*37210*/  @P6 STG.E desc[UR16][R226.64], R11 ;  /* 0x0000000be2006986 */ /* 0x008fe8000c101910 */
[----:B--2---:R1:W-:Y:S02]  /*37220*/  @P4 STG.E desc[UR16][R248.64], R9 ;  /* 0x00000009f8004986 */ /* 0x0043e4000c101910 */
[----:B-1----:R-:W-:-:S05]  /*37230*/  IADD3 R9, R0, UR28, RZ ;  /* 0x0000001c00097c10 */ /* 0x002fca000fffe0ff */
[C---:B------:R-:W-:Y:S02]  /*37240*/  VIADD R0, R9.reuse, UR28 ;  /* 0x0000001c09007c36 */ /* 0x040fe40008000000 */
[----:B------:R-:W-:-:S04]  /*37250*/  IMAD.WIDE R10, R9, 0x4, R2 ;  /* 0x00000004090a7825 */ /* 0x000fc800078e0202 */
[----:B------:R-:W-:Y:S02]  /*37260*/  IMAD.WIDE R224, R9, 0x4, R4 ;  /* 0x0000000409e07825 */ /* 0x000fe400078e0204 */
[----:B------:R-:W2:Y:S01]  /*37270*/  LDL.LU R9, [R1+0x410] ;  /* 0x0004100001097983 */ /* 0x000ea20000300800 */
[C---:B------:R-:W-:Y:S02]  /*37280*/  ISETP.LT.AND P4, PT, R7.reuse, UR6, !P3 ;  /* 0x0000000607007c0c */ /* 0x040fe4000df81270 */
[----:B------:R-:W-:Y:S01]  /*37290*/  ISETP.LT.AND P6, PT, R7, UR10, !P5 ;  /* 0x0000000a07007c0c */ /* 0x000fe2000efc1270 */
[----:B------:R-:W-:Y:S01]  /*372a0*/  IMAD.WIDE R226, R0, 0x4, R2 ;  /* 0x0000000400e27825 */ /* 0x000fe200078e0202 */
[C---:B------:R-:W-:Y:S01]  /*372b0*/  ISETP.LT.AND P3, PT, R8.reuse, UR8, !P3 ;  /* 0x0000000808007c0c */ /* 0x040fe2000df61270 */
[----:B------:R-:W-:Y:S01]  /*372c0*/  ULDC UR6, c[0x0][0x228] ;  /* 0x00008a0000067ab9 */ /* 0x000fe20000000800 */
[----:B------:R-:W-:Y:S01]  /*372d0*/  ISETP.LT.AND P5, PT, R8, UR12, !P5 ;  /* 0x0000000c08007c0c */ /* 0x000fe2000efa1270 */
[----:B------:R-:W-:Y:S01]  /*372e0*/  IMAD.WIDE R248, R0, 0x4, R4 ;  /* 0x0000000400f87825 */ /* 0x000fe200078e0204 */
[----:B------:R-:W-:Y:S01]  /*372f0*/  ULDC UR8, c[0x0][0x228] ;  /* 0x00008a0000087ab9 */ /* 0x000fe20000000800 */
[----:B------:R-:W-:Y:S01]  /*37300*/  IADD3 R250, R6, 0xe, RZ ;  /* 0x0000000e06fa7810 */ /* 0x000fe20007ffe0ff */
[----:B------:R-:W-:Y:S01]  /*37310*/  ULDC UR10, c[0x0][0x228] ;  /* 0x00008a00000a7ab9 */ /* 0x000fe20000000800 */
[----:B------:R-:W-:-:S02]  /*37320*/  ULDC UR12, c[0x0][0x228] ;  /* 0x00008a00000c7ab9 */ /* 0x000fc40000000800 */
[----:B--2---:R1:W-:Y:S04]  /*37330*/  @P4 STG.E desc[UR16][R10.64], R9 ;  /* 0x000000090a004986 */ /* 0x0043e8000c101910 */
[----:B----4-:R2:W-:Y:S04]  /*37340*/  @P3 STG.E desc[UR16][R224.64], R235 ;  /* 0x000000ebe0003986 */ /* 0x0105e8000c101910 */
[----:B------:R3:W-:Y:S01]  /*37350*/  @P6 STG.E desc[UR16][R226.64], R234 ;  /* 0x000000eae2006986 */ /* 0x0007e2000c101910 */
        /* <DEDUP_REMOVED lines=22> */
[C---:B----4-:R-:W-:Y:S01]  /*374c0*/  IMAD.WIDE R248, R0.reuse, 0x4, R4 ;  /* 0x0000000400f87825 */ /* 0x050fe200078e0204 */
[----:B------:R3:W-:Y:S01]  /*374d0*/  @P6 STG.E desc[UR16][R226.64], R242 ;  /* 0x000000f2e2006986 */ /* 0x0007e2000c101910 */
[----:B------:R-:W-:-:S03]  /*374e0*/  IADD3 R9, R0, UR28, RZ ;  /* 0x0000001c00097c10 */ /* 0x000fc6000fffe0ff */
[----:B------:R4:W-:Y:S01]  /*374f0*/  @P2 STG.E desc[UR16][R248.64], R241 ;  /* 0x000000f1f8002986 */ /* 0x0009e2000c101910 */
[C---:B------:R-:W-:Y:S01]  /*37500*/  ISETP.LT.AND P2, PT, R7.reuse, UR6, !P0 ;  /* 0x0000000607007c0c */ /* 0x040fe2000c741270 */
[----:B-1----:R-:W-:Y:S01]  /*37510*/  VIADD R10, R6, 0x11 ;  /* 0x00000011060a7836 */ /* 0x002fe20000000000 */
[----:B------:R-:W-:Y:S02]  /*37520*/  ISETP.LT.AND P0, PT, R8, UR8, !P0 ;  /* 0x0000000808007c0c */ /* 0x000fe4000c701270 */
[----:B------:R-:W-:Y:S02]  /*37530*/  ISETP.LT.AND P6, PT, R7, UR10, !P4 ;  /* 0x0000000a07007c0c */ /* 0x000fe4000e7c1270 */
[----:B------:R-:W-:Y:S01]  /*37540*/  ISETP.GE.AND P5, PT, R250, UR4, PT ;  /* 0x00000004fa007c0c */ /* 0x000fe2000bfa6270 */
[----:B------:R-:W-:Y:S01]  /*37550*/  ULDC UR4, c[0x0][0x22c] ;  /* 0x00008b0000047ab9 */ /* 0x000fe20000000800 */
[----:B------:R-:W-:Y:S01]  /*37560*/  ISETP.LT.AND P4, PT, R8, UR12, !P4 ;  /* 0x0000000c08007c0c */ /* 0x000fe2000e781270 */
[C---:B------:R-:W-:Y:S01]  /*37570*/  VIADD R0, R9.reuse, UR28 ;  /* 0x0000001c09007c36 */ /* 0x040fe20008000000 */
[----:B------:R-:W-:Y:S01]  /*37580*/  ISETP.GE.AND P1, PT, R10, UR4, PT ;  /* 0x000000040a007c0c */ /* 0x000fe2000bf26270 */
[----:B------:R-:W-:Y:S01]  /*37590*/  IMAD.WIDE R10, R9, 0x4, R2 ;  /* 0x00000004090a7825 */ /* 0x000fe200078e0202 */
[----:B------:R-:W-:-:S03]  /*375a0*/  ULDC UR6, c[0x0][0x228] ;  /* 0x00008a0000067ab9 */ /* 0x000fc60000000800 */
[----:B--2---:R-:W-:Y:S01]  /*375b0*/  IMAD.WIDE R224, R9, 0x4, R4 ;  /* 0x0000000409e07825 */ /* 0x004fe200078e0204 */
[----:B------:R1:W-:Y:S01]  /*375c0*/  @P2 STG.E desc[UR16][R10.64], R240 ;  /* 0x000000f00a002986 */ /* 0x0003e2000c101910 */
[----:B------:R-:W-:Y:S01]  /*375d0*/  IADD3 R250, R6, 0x12, RZ ;  /* 0x0000001206fa7810 */ /* 0x000fe20007ffe0ff */
[----:B------:R-:W-:Y:S01]  /*375e0*/  ULDC UR4, c[0x0][0x22c] ;  /* 0x00008b0000047ab9 */ /* 0x000fe20000000800 */
[C---:B---3--:R-:W-:Y:S01]  /*375f0*/  IMAD.WIDE R226, R0.reuse, 0x4, R2 ;  /* 0x0000000400e27825 */ /* 0x048fe200078e0202 */
[----:B------:R2:W-:Y:S01]  /*37600*/  @P0 STG.E desc[UR16][R224.64], R247 ;  /* 0x000000f7e0000986 */ /* 0x0005e2000c101910 */
[----:B------:R-:W-:Y:S01]  /*37610*/  ULDC UR8, c[0x0][0x228] ;  /* 0x00008a0000087ab9 */ /* 0x000fe20000000800 */
[----:B------:R-:W-:Y:S01]  /*37620*/  ULDC UR10, c[0x0][0x228] ;  /* 0x00008a00000a7ab9 */ /* 0x000fe20000000800 */
[----:B----4-:R-:W-:Y:S01]  /*37630*/  IMAD.WIDE R248, R0, 0x4, R4 ;  /* 0x0000000400f87825 */ /* 0x010fe200078e0204 */
[----:B------:R3:W-:Y:S01]  /*37640*/  @P6 STG.E desc[UR16][R226.64], R246 ;  /* 0x000000f6e2006986 */ /* 0x0007e2000c101910 */
[----:B------:R-:W-:-:S03]  /*37650*/  ULDC UR12, c[0x0][0x228] ;  /* 0x00008a00000c7ab9 */ /* 0x000fc60000000800 */
[----:B------:R-:W-:Y:S01]  /*37660*/  @P4 STG.E desc[UR16][R248.64], R245 ;  /* 0x000000f5f8004986 */ /* 0x000fe2000c101910 */
[----:B------:R-:W-:Y:S01]  /*37670*/  ISETP.LT.AND P4, PT, R7, UR6, !P3 ;  /* 0x0000000607007c0c */ /* 0x000fe2000df81270 */
[----:B-1----:R-:W-:Y:S01]  /*37680*/  VIADD R10, R6, 0x13 ;  /* 0x00000013060a7836 */ /* 0x002fe20000000000 */
[----:B------:R-:W-:Y:S01]  /*37690*/  IADD3 R9, R0, UR28, RZ ;  /* 0x0000001c00097c10 */ /* 0x000fe2000fffe0ff */
[----:B------:R-:W-:Y:S01]  /*376a0*/  ULDC UR6, c[0x0][0x248] ;  /* 0x0000920000067ab9 */ /* 0x000fe20000000800 */
[----:B------:R-:W-:Y:S01]  /*376b0*/  ISETP.GE.AND P2, PT, R250, UR4, PT ;  /* 0x00000004fa007c0c */ /* 0x000fe2000bf46270 */
[----:B------:R-:W-:Y:S02]  /*376c0*/  ULDC UR4, c[0x0][0x22c] ;  /* 0x00008b0000047ab9 */ /* 0x000fe40000000800 */
        /* <DEDUP_REMOVED lines=14> */
[----:B------:R-:W-:Y:S01]  /*377b0*/  IMAD.WIDE R248, R0, 0x4, R4 ;  /* 0x0000000400f87825 */ /* 0x000fe200078e0204 */
[----:B------:R-:W-:Y:S01]  /*377c0*/  ISETP.GE.AND P4, PT, R250, UR4, PT ;  /* 0x00000004fa007c0c */ /* 0x000fe2000bf86270 */
[----:B------:R-:W4:Y:S01]  /*377d0*/  LDL.LU R235, [R1+0x220] ;  /* 0x0002200001eb7983 */ /* 0x000f220000300800 */
[----:B------:R-:W-:Y:S01]  /*377e0*/  ULDC UR4, c[0x0][0x248] ;  /* 0x0000920000047ab9 */ /* 0x000fe20000000800 */
[----:B------:R-:W-:Y:S01]  /*377f0*/  VIADD R10, R6, 0x15 ;  /* 0x00000015060a7836 */ /* 0x000fe20000000000 */
[----:B------:R-:W-:Y:S01]  /*37800*/  ULDC UR10, c[0x0][0x228] ;  /* 0x00008a00000a7ab9 */ /* 0x000fe20000000800 */
[----:B------:R-:W4:Y:S01]  /*37810*/  LDL.LU R234, [R1+0x624] ;  /* 0x0006240001ea7983 */ /* 0x000f220000300800 */
[----:B------:R-:W-:-:S03]  /*37820*/  ULDC UR12, c[0x0][0x228] ;  /* 0x00008a00000c7ab9 */ /* 0x000fc60000000800 */
[----:B------:R-:W4:Y:S04]  /*37830*/  LDL.LU R233, [R1+0x24] ;  /* 0x0000240001e97983 */ /* 0x000f280000300800 */
[----:B------:R-:W4:Y:S04]  /*37840*/  LDL.LU R232, [R1+0x424] ;  /* 0x0004240001e87983 */ /* 0x000f280000300800 */
[----:B------:R1:W-:Y:S04]  /*37850*/  @P3 STG.E desc[UR16][R224.64], R252 ;  /* 0x000000fce0003986 */ /* 0x0003e8000c101910 */
        /* <DEDUP_REMOVED lines=13> */
[----:B-1----:R-:W-:Y:S01]  /*37930*/  IADD3 R9, R0, UR4, RZ ;  /* 0x0000000400097c10 */ /* 0x002fe2000fffe0ff */
[----:B------:R-:W-:-:S04]  /*37940*/  ULDC UR4, c[0x0][0x22c] ;  /* 0x00008b0000047ab9 */ /* 0x000fc80000000800 */
[----:B------:R-:W-:Y:S01]  /*37950*/  VIADD R0, R9, UR6 ;  /* 0x0000000609007c36 */ /* 0x000fe20008000000 */
[----:B------:R-:W-:Y:S01]  /*37960*/  ISETP.LT.AND P5, PT, R7, UR10, !P1 ;  /* 0x0000000a07007c0c */ /* 0x000fe2000cfa1270 */
[----:B------:R-:W-:-:S04]  /*37970*/  IMAD.WIDE R10, R9, 0x4, R2 ;  /* 0x00000004090a7825 */ /* 0x000fc800078e0202 */
[----:B------:R-:W-:Y:S01]  /*37980*/  IMAD.WIDE R224, R9, 0x4, R4 ;  /* 0x0000000409e07825 */ /* 0x000fe200078e0204 */
[----:B------:R-:W-:Y:S01]  /*37990*/  ISETP.LT.AND P6, PT, R7, UR14, !P2 ;  /* 0x0000000e07007c0c */ /* 0x000fe2000d7c1270 */
[----:B------:R-:W2:Y:S01]  /*379a0*/  LDL.LU R9, [R1+0x420] ;  /* 0x0004200001097983 */ /* 0x000ea20000300800 */
[----:B------:R-:W-:Y:S01]  /*379b0*/  ISETP.LT.AND P1, PT, R8, UR12, !P1 ;  /* 0x0000000c08007c0c */ /* 0x000fe2000cf21270 */
[----:B------:R-:W-:Y:S01]  /*379c0*/  IMAD.WIDE R226, R0, 0x4, R2 ;  /* 0x0000000400e27825 */ /* 0x000fe200078e0202 */
[----:B------:R-:W-:Y:S01]  /*379d0*/  ISETP.LT.AND P2, PT, R8, UR18, !P2 ;  /* 0x0000001208007c0c */ /* 0x000fe2000d741270 */
[----:B------:R-:W-:Y:S01]  /*379e0*/  ULDC UR10, c[0x0][0x228] ;  /* 0x00008a00000a7ab9 */ /* 0x000fe20000000800 */
[----:B------:R-:W-:Y:S01]  /*379f0*/  IADD3 R250, R6, 0x16, RZ ;  /* 0x0000001606fa7810 */ /* 0x000fe20007ffe0ff */
[----:B------:R-:W-:Y:S01]  /*37a00*/  IMAD.WIDE R248, R0, 0x4, R4 ;  /* 0x0000000400f87825 */ /* 0x000fe200078e0204 */
[----:B------:R-:W-:Y:S01]  /*37a10*/  ULDC UR12, c[0x0][0x228] ;  /* 0x00008a00000c7ab9 */ /* 0x000fe20000000800 */
[----:B------:R-:W-:Y:S01]  /*37a20*/  ULDC UR14, c[0x0][0x228] ;  /* 0x00008a00000e7ab9 */ /* 0x000fe20000000800 */
[----:B------:R-:W-:Y:S01]  /*37a30*/  ULDC UR18, c[0x0][0x228] ;  /* 0x00008a0000127ab9 */ /* 0x000fe20000000800 */
[----:B------:R-:W-:Y:S01]  /*37a40*/  ULDC UR6, c[0x0][0x248] ;  /* 0x0000920000067ab9 */ /* 0x000fe20000000800 */
[----:B--2---:R1:W-:Y:S01]  /*37a50*/  @P5 STG.E desc[UR16][R10.64], R9 ;  /* 0x000000090a005986 */ /* 0x0043e2000c101910 */
[----:B------:R-:W-:Y:S01]  /*37a60*/  ISETP.GE.AND P5, PT, R250, UR4, PT ;  /* 0x00000004fa007c0c */ /* 0x000fe2000bfa6270 */
[----:B------:R-:W-:-:S02]  /*37a70*/  ULDC UR4, c[0x0][0x248] ;  /* 0x0000920000047ab9 */ /* 0x000fc40000000800 */
[----:B----4-:R2:W-:Y:S04]  /*37a80*/  @P1 STG.E desc[UR16][R224.64], R235 ;  /* 0x000000ebe0001986 */ /* 0x0105e8000c101910 */
[----:B------:R3:W-:Y:S01]  /*37a90*/  @P6 STG.E desc[UR16][R226.64], R234 ;  /* 0x000000eae2006986 */ /* 0x0007e2000c101910 */
[C---:B------:R-:W-:Y:S01]  /*37aa0*/  ISETP.LT.AND P6, PT, R7.reuse, UR14, !P4 ;  /* 0x0000000e07007c0c */ /* 0x040fe2000e7c1270 */
[----:B------:R-:W-:Y:S02]  /*37ab0*/  ULDC UR14, c[0x0][0x228] ;  /* 0x00008a00000e7ab9 */ /* 0x000fe40000000800 */
        /* <DEDUP_REMOVED lines=11> */
[----:B------:R-:W-:Y:S01]  /*37b70*/  IADD3 R250, R6, 0x18, RZ ;  /* 0x0000001806fa7810 */ /* 0x000fe20007ffe0ff */
[C---:B------:R-:W-:Y:S01]  /*37b80*/  IMAD.WIDE R10, R9.reuse, 0x4, R2 ;  /* 0x00000004090a7825 */ /* 0x040fe200078e0202 */
[----:B------:R-:W-:Y:S01]  /*37b90*/  ULDC UR18, c[0x0][0x228] ;  /* 0x00008a0000127ab9 */ /* 0x000fe20000000800 */
[----:B------:R-:W-:Y:S01]  /*37ba0*/  ULDC UR6, c[0x0][0x248] ;  /* 0x0000920000067ab9 */ /* 0x000fe20000000800 */
[----:B------:R-:W-:Y:S01]  /*37bb0*/  ULDC UR8, c[0x0][0x22c] ;  /* 0x00008b0000087ab9 */ /* 0x000fe20000000800 */
[----:B--2---:R-:W-:Y:S01]  /*37bc0*/  IMAD.WIDE R224, R9, 0x4, R4 ;  /* 0x0000000409e07825 */ /* 0x004fe200078e0204 */
[----:B------:R1:W-:Y:S03]  /*37bd0*/  @P2 STG.E desc[UR16][R10.64], R232 ;  /* 0x000000e80a002986 */ /* 0x0003e6000c101910 */
[C---:B---3--:R-:W-:Y:S01]  /*37be0*/  IMAD.WIDE R226, R0.reuse, 0x4, R2 ;  /* 0x0000000400e27825 */ /* 0x048fe200078e0202 */
[----:B------:R2:W-:Y:S03]  /*37bf0*/  @P0 STG.E desc[UR16][R224.64], R243 ;  /* 0x000000f3e0000986 */ /* 0x0005e6000c101910 */
[----:B----4-:R-:W-:Y:S01]  /*37c00*/  IMAD.WIDE R248, R0, 0x4, R4 ;  /* 0x0000000400f87825 */ /* 0x010fe200078e0204 */
[----:B------:R-:W-:Y:S01]  /*37c10*/  ISETP.GE.AND P2, PT, R250, UR4, PT ;  /* 0x00000004fa007c0c */ /* 0x000fe2000bf46270 */
[----:B------:R3:W-:Y:S01]  /*37c20*/  @P6 STG.E desc[UR16][R226.64], R242 ;  /* 0x000000f2e2006986 */ /* 0x0007e2000c101910 */
[----:B------:R-:W-:-:S03]  /*37c30*/  ULDC UR4, c[0x0][0x248] ;  /* 0x0000920000047ab9 */ /* 0x000fc60000000800 */
[----:B------:R4:W-:Y:S01]  /*37c40*/  @P4 STG.E desc[UR16][R248.64], R241 ;  /* 0x000000f1f8004986 */ /* 0x0009e2000c101910 */
[C---:B------:R-:W-:Y:S01]  /*37c50*/  ISETP.LT.AND P4, PT, R7.reuse, UR10, !P3 ;  /* 0x0000000a07007c0c */ /* 0x040fe2000df81270 */
[----:B-1----:R-:W-:Y:S01]  /*37c60*/  VIADD R10, R6, 0x19 ;  /* 0x00000019060a7836 */ /* 0x002fe20000000000 */
[----:B------:R-:W-:Y:S01]  /*37c70*/  ISETP.LT.AND P3, PT, R8, UR12, !P3 ;  /* 0x0000000c08007c0c */ /* 0x000fe2000df61270 */
[----:B------:R-:W-:Y:S01]  /*37c80*/  ULDC UR10, c[0x0][0x228] ;  /* 0x00008a00000a7ab9 */ /* 0x000fe20000000800 */
[----:B------:R-:W-:Y:S01]  /*37c90*/  IADD3 R9, R0, UR4, RZ ;  /* 0x0000000400097c10 */ /* 0x000fe2000fffe0ff */
[----:B------:R-:W-:Y:S01]  /*37ca0*/  ULDC UR4, c[0x0][0x22c] ;  /* 0x00008b0000047ab9 */ /* 0x000fe20000000800 */
[----:B------:R-:W-:Y:S01]  /*37cb0*/  ISETP.LT.AND P6, PT, R7, UR14, !P5 ;  /* 0x0000000e07007c0c */ /* 0x000fe2000efc1270 */
[----:B------:R-:W-:Y:S01]  /*37cc0*/  ULDC UR12, c[0x0][0x228] ;  /* 0x00008a00000c7ab9 */ /* 0x000fe20000000800 */
[----:B------:R-:W-:Y:S01]  /*37cd0*/  ISETP.LT.AND P5, PT, R8, UR18, !P5 ;  /* 0x0000001208007c0c */ /* 0x000fe2000efa1270 */
[C---:B------:R-:W-:Y:S01]  /*37ce0*/  VIADD R0, R9.reuse, UR6 ;  /* 0x0000000609007c36 */ /* 0x040fe20008000000 */
[----:B------:R-:W-:Y:S01]  /*37cf0*/  ISETP.GE.AND P0, PT, R10, UR8, PT ;  /* 0x000000080a007c0c */ /* 0x000fe2000bf06270 */
[C---:B------:R-:W-:Y:S01]  /*37d00*/  IMAD.WIDE R10, R9.reuse, 0x4, R2 ;  /* 0x00000004090a7825 */ /* 0x040fe200078e0202 */
[----:B------:R-:W-:Y:S01]  /*37d10*/  IADD3 R250, R6, 0x1a, RZ ;  /* 0x0000001a06fa7810 */ /* 0x000fe20007ffe0ff */
[----:B------:R-:W-:Y:S01]  /*37d20*/  ULDC UR8, c[0x0][0x22c] ;  /* 0x00008b0000087ab9 */ /* 0x000fe20000000800 */
[----:B------:R-:W-:Y:S01]  /*37d30*/  ULDC UR6, c[0x0][0x248] ;  /* 0x0000920000067ab9 */ /* 0x000fe20000000800 */
[----:B--2---:R-:W-:Y:S01]  /*37d40*/  IMAD.WIDE R224, R9, 0x4, R4 ;  /* 0x0000000409e07825 */ /* 0x004fe200078e0204 */
[----:B------:R1:W-:Y:S01]  /*37d50*/  @P4 STG.E desc[UR16][R10.64], R240 ;  /* 0x000000f00a004986 */ /* 0x0003e2000c101910 */
[----:B------:R-:W-:Y:S01]  /*37d60*/  ULDC UR14, c[0x0][0x228] ;  /* 0x00008a00000e7ab9 */ /* 0x000fe20000000800 */
[----:B------:R-:W-:Y:S01]  /*37d70*/  ULDC UR18, c[0x0][0x228] ;  /* 0x00008a0000127ab9 */ /* 0x000fe20000000800 */
[C---:B---3--:R-:W-:Y:S01]  /*37d80*/  IMAD.WIDE R226, R0.reuse, 0x4, R2 ;  /* 0x0000000400e27825 */ /* 0x048fe200078e0202 */
[----:B------:R2:W-:Y:S03]  /*37d90*/  @P3 STG.E desc[UR16][R224.64], R247 ;  /* 0x000000f7e0003986 */ /* 0x0005e6000c101910 */
[----:B----4-:R-:W-:Y:S01]  /*37da0*/  IMAD.WIDE R248, R0, 0x4, R4 ;  /* 0x0000000400f87825 */ /* 0x010fe200078e0204 */
[----:B------:R3:W-:Y:S01]  /*37db0*/  @P6 STG.E desc[UR16][R226.64], R246 ;  /* 0x000000f6e2006986 */ /* 0x0007e2000c101910 */
[----:B------:R-:W-:Y:S01]  /*37dc0*/  ISETP.GE.AND P4, PT, R250, UR4, PT ;  /* 0x00000004fa007c0c */ /* 0x000fe2000bf86270 */
[----:B------:R-:W-:-:S02]  /*37dd0*/  ULDC UR4, c[0x0][0x248] ;  /* 0x0000920000047ab9 */ /* 0x000fc40000000800 */
[----:B------:R4:W-:Y:S01]  /*37de0*/  @P5 STG.E desc[UR16][R248.64], R245 ;  /* 0x000000f5f8005986 */ /* 0x0009e2000c101910 */
[C---:B------:R-:W-:Y:S01]  /*37df0*/  ISETP.LT.AND P5, PT, R7.reuse, UR10, !P1 ;  /* 0x0000000a07007c0c */ /* 0x040fe2000cfa1270 */
[----:B-1----:R-:W-:Y:S01]  /*37e00*/  VIADD R10, R6, 0x1b ;  /* 0x0000001b060a7836 */ /* 0x002fe20000000000 */
[----:B------:R-:W-:Y:S01]  /*37e10*/  IADD3 R9, R0, UR4, RZ ;  /* 0x0000000400097c10 */ /* 0x000fe2000fffe0ff */
[----:B------:R-:W-:Y:S01]  /*37e20*/  ULDC UR4, c[0x0][0x22c] ;  /* 0x00008b0000047ab9 */ /* 0x000fe20000000800 */
[----:B------:R-:W-:Y:S01]  /*37e30*/  ISETP.LT.AND P6, PT, R7, UR14, !P2 ;  /* 0x0000000e07007c0c */ /* 0x000fe2000d7c1270 */
[----:B------:R-:W-:Y:S01]  /*37e40*/  ULDC UR10, c[0x0][0x228] ;  /* 0x00008a00000a7ab9 */ /* 0x000fe20000000800 */
[----:B------:R-:W-:Y:S01]  /*37e50*/  ISETP.GE.AND P3, PT, R10, UR8, PT ;  /* 0x000000080a007c0c */ /* 0x000fe2000bf66270 */
[----:B------:R-:W-:-:S04]  /*37e60*/  IMAD.WIDE R10, R9, 0x4, R2 ;  /* 0x00000004090a7825 */ /* 0x000fc800078e0202 */
[C---:B------:R-:W-:Y:S02]  /*37e70*/  VIADD R0, R9.reuse, UR6 ;  /* 0x0000000609007c36 */ /* 0x040fe40008000000 */
[----:B--2---:R-:W-:Y:S01]  /*37e80*/  IMAD.WIDE R224, R9, 0x4, R4 ;  /* 0x0000000409e07825 */ /* 0x004fe200078e0204 */
[----:B------:R1:W-:Y:S01]  /*37e90*/  @P5 STG.E desc[UR16][R10.64], R244 ;  /* 0x000000f40a005986 */ /* 0x0003e2000c101910 */
[C---:B------:R-:W-:Y:S01]  /*37ea0*/  ISETP.LT.AND P1, PT, R8.reuse, UR12, !P1 ;  /* 0x0000000c08007c0c */ /* 0x040fe2000cf21270 */
[----:B------:R-:W-:Y:S01]  /*37eb0*/  ULDC UR8, c[0x0][0x22c] ;  /* 0x00008b0000087ab9 */ /* 0x000fe20000000800 */
[----:B------:R-:W-:Y:S01]  /*37ec0*/  ISETP.LT.AND P2, PT, R8, UR18, !P2 ;  /* 0x0000001208007c0c */ /* 0x000fe2000d741270 */
[----:B------:R-:W2:Y:S01]  /*37ed0*/  LDL.LU R9, [R1+0x30] ;  /* 0x0000300001097983 */ /* 0x000ea20000300800 */
[----:B------:R-:W-:Y:S01]  /*37ee0*/  IADD3 R250, R6, 0x1c, RZ ;  /* 0x0000001c06fa7810 */ /* 0x000fe20007ffe0ff */
[C---:B---3--:R-:W-:Y:S01]  /*37ef0*/  IMAD.WIDE R226, R0.reuse, 0x4, R2 ;  /* 0x0000000400e27825 */ /* 0x048fe200078e0202 */
[----:B------:R-:W-:Y:S01]  /*37f00*/  ULDC UR6, c[0x0][0x248] ;  /* 0x0000920000067ab9 */ /* 0x000fe20000000800 */
[----:B------:R-:W-:Y:S01]  /*37f10*/  ULDC UR12, c[0x0][0x228] ;  /* 0x00008a00000c7ab9 */ /* 0x000fe20000000800 */
[----:B------:R-:W-:Y:S01]  /*37f20*/  ULDC UR14, c[0x0][0x228] ;  /* 0x00008a00000e7ab9 */ /* 0x000fe20000000800 */
[----:B----4-:R-:W-:Y:S01]  /*37f30*/  IMAD.WIDE R248, R0, 0x4, R4 ;  /* 0x0000000400f87825 */ /* 0x010fe200078e0204 */
[----:B------:R-:W-:Y:S01]  /*37f40*/  ULDC UR18, c[0x0][0x228] ;  /* 0x00008a0000127ab9 */ /* 0x000fe20000000800 */
[----:B-1----:R-:W3:Y:S04]  /*37f50*/  LDL.LU R11, [R1+0x630] ;  /* 0x00063000010b7983 */ /* 0x002ee80000300800 */
[----:B------:R-:W4:Y:S01]  /*37f60*/  LDL.LU R235, [R1+0x230] ;  /* 0x0002300001eb7983 */ /* 0x000f220000300800 */
[----:B------:R-:W-:Y:S01]  /*37f70*/  ISETP.GE.AND P5, PT, R250, UR4, PT ;  /* 0x00000004fa007c0c */ /* 0x000fe2000bfa6270 */
[----:B------:R-:W-:-:S02]  /*37f80*/  ULDC UR4, c[0x0][0x248] ;  /* 0x0000920000047ab9 */ /* 0x000fc40000000800 */
[----:B------:R-:W4:Y:S04]  /*37f90*/  LDL.LU R234, [R1+0x634] ;  /* 0x0006340001ea7983 */ /* 0x000f280000300800 */
[----:B------:R-:W4:Y:S01]  /*37fa0*/  LDL.LU R233, [R1+0x34] ;  /* 0x0000340001e97983 */ /* 0x000f220000300800 */
[----:B------:R-:W-:-:S03]  /*37fb0*/  VIADD R10, R6, 0x1d ;  /* 0x0000001d060a7836 */ /* 0x000fc60000000000 */
        /* <DEDUP_REMOVED lines=861> */
[C---:B------:R-:W-:Y:S01]  /*3b590*/  ISETP.LT.AND P6, PT, R7.reuse, UR14, !P5 ;  /* 0x0000000e07007c0c */ /* 0x040fe2000efc1270 */
[----:B------:R-:W2:Y:S01]  /*3b5a0*/  LDL.LU R9, [R1+0x2a0] ;  /* 0x0002a00001097983 */ /* 0x000ea20000300800 */
[----:B------:R-:W-:Y:S01]  /*3b5b0*/  ISETP.LT.AND P3, PT, R8, UR12, !P3 ;  /* 0x0000000c08007c0c */ /* 0x000fe2000df61270 */
[----:B------:R-:W-:Y:S01]  /*3b5c0*/  IMAD.WIDE R226, R0, 0x4, R2 ;  /* 0x0000000400e27825 */ /* 0x000fe200078e0202 */
[----:B------:R-:W-:Y:S01]  /*3b5d0*/  ISETP.LT.AND P5, PT, R8, UR18, !P5 ;  /* 0x0000001208007c0c */ /* 0x000fe2000efa1270 */
[----:B------:R-:W-:Y:S01]  /*3b5e0*/  ULDC UR10, c[0x0][0x228] ;  /* 0x00008a00000a7ab9 */ /* 0x000fe20000000800 */
[----:B------:R-:W-:Y:S01]  /*3b5f0*/  IADD3 R250, R6, 0x56, RZ ;  /* 0x0000005606fa7810 */ /* 0x000fe20007ffe0ff */
[----:B------:R-:W-:Y:S01]  /*3b600*/  IMAD.WIDE R248, R0, 0x4, R4 ;  /* 0x0000000400f87825 */ /* 0x000fe200078e0204 */
[----:B----4-:R1:W-:Y:S01]  /*3b610*/  @P4 STG.E desc[UR16][R10.64], R232 ;  /* 0x000000e80a004986 */ /* 0x0103e2000c101910 */
[----:B------:R-:W-:Y:S01]  /*3b620*/  ULDC UR12, c[0x0][0x228] ;  /* 0x00008a00000c7ab9 */ /* 0x000fe20000000800 */
[----:B------:R-:W-:Y:S01]  /*3b630*/  ISETP.GE.AND P4, PT, R250, UR4, PT ;  /* 0x00000004fa007c0c */ /* 0x000fe2000bf86270 */
[----:B------:R-:W-:Y:S01]  /*3b640*/  ULDC UR4, c[0x0][0x248] ;  /* 0x0000920000047ab9 */ /* 0x000fe20000000800 */
[----:B------:R-:W-:Y:S01]  /*3b650*/  ULDC UR14, c[0x0][0x228] ;  /* 0x00008a00000e7ab9 */ /* 0x000fe20000000800 */
[----:B------:R-:W-:Y:S01]  /*3b660*/  ULDC UR18, c[0x0][0x228] ;  /* 0x00008a0000127ab9 */ /* 0x000fe20000000800 */
[----:B------:R-:W-:Y:S01]  /*3b670*/  ULDC UR6, c[0x0][0x248] ;  /* 0x0000920000067ab9 */ /* 0x000fe20000000800 */
[C---:B-1----:R-:W-:Y:S01]  /*3b680*/  VIADD R10, R6.reuse, 0x57 ;  /* 0x00000057060a7836 */ /* 0x042fe20000000000 */
[----:B------:R-:W-:Y:S01]  /*3b690*/  IADD3 R250, R6, 0x58, RZ ;  /* 0x0000005806fa7810 */ /* 0x000fe20007ffe0ff */
[----:B------:R-:W3:Y:S04]  /*3b6a0*/  LDL.LU R232, [R1+0xe20] ;  /* 0x000e200001e87983 */ /* 0x000ee80000300800 */
[----:B--2---:R1:W-:Y:S04]  /*3b6b0*/  @P3 STG.E desc[UR16][R224.64], R9 ;  /* 0x00000009e0003986 */ /* 0x0043e8000c101910 */
[----:B------:R2:W-:Y:S01]  /*3b6c0*/  @P6 STG.E desc[UR16][R226.64], R235 ;  /* 0x000000ebe2006986 */ /* 0x0005e2000c101910 */
[----:B------:R-:W-:Y:S01]  /*3b6d0*/  ISETP.LT.AND P6, PT, R7, UR14, !P2 ;  /* 0x0000000e07007c0c */ /* 0x000fe2000d7c1270 */
[----:B------:R-:W-:-:S02]  /*3b6e0*/  ULDC UR14, c[0x0][0x228] ;  /* 0x00008a00000e7ab9 */ /* 0x000fc40000000800 */
[----:B------:R4:W-:Y:S01]  /*3b6f0*/  @P5 STG.E desc[UR16][R248.64], R234 ;  /* 0x000000eaf8005986 */ /* 0x0009e2000c101910 */
[----:B------:R-:W-:Y:S01]  /*3b700*/  ISETP.LT.AND P5, PT, R7, UR10, !P1 ;  /* 0x0000000a07007c0c */ /* 0x000fe2000cfa1270 */
[----:B------:R-:W-:Y:S01]  /*3b710*/  ULDC UR10, c[0x0][0x228] ;  /* 0x00008a00000a7ab9 */ /* 0x000fe20000000800 */
[----:B------:R-:W-:Y:S01]  /*3b720*/  ISETP.LT.AND P1, PT, R8, UR12, !P1 ;  /* 0x0000000c08007c0c */ /* 0x000fe2000cf21270 */
[----:B------:R-:W-:Y:S01]  /*3b730*/  ULDC UR12, c[0x0][0x228] ;  /* 0x00008a00000c7ab9 */ /* 0x000fe20000000800 */
[----:B-1----:R-:W-:Y:S01]  /*3b740*/  IADD3 R9, R0, UR4, RZ ;  /* 0x0000000400097c10 */ /* 0x002fe2000fffe0ff */
[----:B------:R-:W-:Y:S01]  /*3b750*/  ULDC UR4, c[0x0][0x22c] ;  /* 0x00008b0000047ab9 */ /* 0x000fe20000000800 */
[----:B------:R-:W-:Y:S01]  /*3b760*/  ISETP.LT.AND P2, PT, R8, UR18, !P2 ;  /* 0x0000001208007c0c */ /* 0x000fe2000d741270 */
[----:B------:R-:W-:Y:S01]  /*3b770*/  ULDC UR18, c[0x0][0x228] ;  /* 0x00008a0000127ab9 */ /* 0x000fe20000000800 */
[----:B------:R-:W-:Y:S01]  /*3b780*/  ISETP.GE.AND P3, PT, R10, UR8, PT ;  /* 0x000000080a007c0c */ /* 0x000fe2000bf66270 */
[C---:B------:R-:W-:Y:S01]  /*3b790*/  VIADD R0, R9.reuse, UR6 ;  /* 0x0000000609007c36 */ /* 0x040fe20008000000 */
[----:B------:R-:W-:Y:S01]  /*3b7a0*/  ULDC UR6, c[0x0][0x248] ;  /* 0x0000920000067ab9 */ /* 0x000fe20000000800 */
[----:B------:R-:W-:Y:S01]  /*3b7b0*/  IMAD.WIDE R10, R9, 0x4, R2 ;  /* 0x00000004090a7825 */ /* 0x000fe200078e0202 */
[----:B------:R-:W-:-:S03]  /*3b7c0*/  ULDC UR8, c[0x0][0x22c] ;  /* 0x00008b0000087ab9 */ /* 0x000fc60000000800 */
[----:B------:R-:W-:Y:S01]  /*3b7d0*/  IMAD.WIDE R224, R9, 0x4, R4 ;  /* 0x0000000409e07825 */ /* 0x000fe200078e0204 */
[----:B------:R-:W-:Y:S03]  /*3b7e0*/  @P5 STG.E desc[UR16][R10.64], R233 ;  /* 0x000000e90a005986 */ /* 0x000fe6000c101910 */
[C---:B--2---:R-:W-:Y:S01]  /*3b7f0*/  IMAD.WIDE R226, R0.reuse, 0x4, R2 ;  /* 0x0000000400e27825 */ /* 0x044fe200078e0202 */
[----:B------:R1:W-:Y:S03]  /*3b800*/  @P1 STG.E desc[UR16][R224.64], R243 ;  /* 0x000000f3e0001986 */ /* 0x0003e6000c101910 */
[----:B----4-:R-:W-:Y:S01]  /*3b810*/  IMAD.WIDE R248, R0, 0x4, R4 ;  /* 0x0000000400f87825 */ /* 0x010fe200078e0204 */
[----:B------:R-:W-:Y:S01]  /*3b820*/  ISETP.GE.AND P5, PT, R250, UR4, PT ;  /* 0x00000004fa007c0c */ /* 0x000fe2000bfa6270 */
[----:B------:R2:W-:Y:S01]  /*3b830*/  @P6 STG.E desc[UR16][R226.64], R242 ;  /* 0x000000f2e2006986 */ /* 0x0005e2000c101910 */
[----:B------:R-:W-:-:S03]  /*3b840*/  ULDC UR4, c[0x0][0x248] ;  /* 0x0000920000047ab9 */ /* 0x000fc60000000800 */
[----:B------:R4:W-:Y:S01]  /*3b850*/  @P2 STG.E desc[UR16][R248.64], R241 ;  /* 0x000000f1f8002986 */ /* 0x0009e2000c101910 */
[C---:B------:R-:W-:Y:S01]  /*3b860*/  ISETP.LT.AND P2, PT, R7.reuse, UR10, !P0 ;  /* 0x0000000a07007c0c */ /* 0x040fe2000c741270 */
[----:B------:R-:W-:Y:S01]  /*3b870*/  VIADD R9, R6, 0x59 ;  /* 0x0000005906097836 */ /* 0x000fe20000000000 */
[----:B------:R-:W-:Y:S01]  /*3b880*/  ISETP.LT.AND P0, PT, R8, UR12, !P0 ;  /* 0x0000000c08007c0c */ /* 0x000fe2000c701270 */
[----:B------:R-:W-:Y:S01]  /*3b890*/  ULDC UR10, c[0x0][0x228] ;  /* 0x00008a00000a7ab9 */ /* 0x000fe20000000800 */
[----:B-1----:R-:W-:Y:S01]  /*3b8a0*/  IADD3 R224, R0, UR4, RZ ;  /* 0x0000000400e07c10 */ /* 0x002fe2000fffe0ff */
[----:B------:R-:W-:Y:S01]  /*3b8b0*/  ULDC UR4, c[0x0][0x22c] ;  /* 0x00008b0000047ab9 */ /* 0x000fe20000000800 */
[----:B------:R-:W-:Y:S01]  /*3b8c0*/  ISETP.LT.AND P6, PT, R7, UR14, !P4 ;  /* 0x0000000e07007c0c */ /* 0x000fe2000e7c1270 */
[----:B------:R-:W-:Y:S01]  /*3b8d0*/  ULDC UR12, c[0x0][0x228] ;  /* 0x00008a00000c7ab9 */ /* 0x000fe20000000800 */
[----:B------:R-:W-:Y:S01]  /*3b8e0*/  ISETP.LT.AND P4, PT, R8, UR18, !P4 ;  /* 0x0000001208007c0c */ /* 0x000fe2000e781270 */
[C---:B------:R-:W-:Y:S01]  /*3b8f0*/  VIADD R0, R224.reuse, UR6 ;  /* 0x00000006e0007c36 */ /* 0x040fe20008000000 */
[----:B------:R-:W-:Y:S01]  /*3b900*/  ISETP.GE.AND P1, PT, R9, UR8, PT ;  /* 0x0000000809007c0c */ /* 0x000fe2000bf26270 */
[----:B------:R-:W-:Y:S01]  /*3b910*/  IMAD.WIDE R10, R224, 0x4, R2 ;  /* 0x00000004e00a7825 */ /* 0x000fe200078e0202 */
[----:B------:R-:W-:Y:S01]  /*3b920*/  IADD3 R9, R6, 0x5a, RZ ;  /* 0x0000005a06097810 */ /* 0x000fe20007ffe0ff */
[----:B------:R-:W-:Y:S01]  /*3b930*/  ULDC UR14, c[0x0][0x228] ;  /* 0x00008a00000e7ab9 */ /* 0x000fe20000000800 */
[----:B------:R-:W-:Y:S01]  /*3b940*/  ULDC UR18, c[0x0][0x228] ;  /* 0x00008a0000127ab9 */ /* 0x000fe20000000800 */
[----:B------:R-:W-:Y:S01]  /*3b950*/  IMAD.WIDE R224, R224, 0x4, R4 ;  /* 0x00000004e0e07825 */ /* 0x000fe200078e0204 */
[----:B------:R-:W-:Y:S01]  /*3b960*/  @P2 STG.E desc[UR16][R10.64], R240 ;  /* 0x000000f00a002986 */ /* 0x000fe2000c101910 */
[----:B------:R-:W-:Y:S01]  /*3b970*/  ULDC UR6, c[0x0][0x248] ;  /* 0x0000920000067ab9 */ /* 0x000fe20000000800 */
[----:B------:R-:W-:Y:S01]  /*3b980*/  ULDC UR8, c[0x0][0x22c] ;  /* 0x00008b0000087ab9 */ /* 0x000fe20000000800 */
[C---:B--2---:R-:W-:Y:S01]  /*3b990*/  IMAD.WIDE R226, R0.reuse, 0x4, R2 ;  /* 0x0000000400e27825 */ /* 0x044fe200078e0202 */
[----:B------:R1:W-:Y:S03]  /*3b9a0*/  @P0 STG.E desc[UR16][R224.64], R247 ;  /* 0x000000f7e0000986 */ /* 0x0003e6000c101910 */
[----:B----4-:R-:W-:Y:S01]  /*3b9b0*/  IMAD.WIDE R248, R0, 0x4, R4 ;  /* 0x0000000400f87825 */ /* 0x010fe200078e0204 */
[----:B------:R-:W-:Y:S01]  /*3b9c0*/  @P6 STG.E desc[UR16][R226.64], R246 ;  /* 0x000000f6e2006986 */ /* 0x000fe2000c101910 */
[----:B------:R-:W-:Y:S01]  /*3b9d0*/  ISETP.GE.AND P2, PT, R9, UR4, PT ;  /* 0x0000000409007c0c */ /* 0x000fe2000bf46270 */
[----:B------:R-:W-:-:S02]  /*3b9e0*/  ULDC UR4, c[0x0][0x248] ;  /* 0x0000920000047ab9 */ /* 0x000fc40000000800 */
[----:B------:R-:W-:Y:S01]  /*3b9f0*/  @P4 STG.E desc[UR16][R248.64], R245 ;  /* 0x000000f5f8004986 */ /* 0x000fe2000c101910 */
[C---:B------:R-:W-:Y:S02]  /*3ba00*/  ISETP.LT.AND P4, PT, R7.reuse, UR10, !P3 ;  /* 0x0000000a07007c0c */ /* 0x040fe4000df81270 */
[----:B------:R-:W-:Y:S01]  /*3ba10*/  ISETP.LT.AND P6, PT, R7, UR14, !P5 ;  /* 0x0000000e07007c0c */ /* 0x000fe2000efc1270 */
[----:B------:R-:W-:Y:S01]  /*3ba20*/  VIADD R9, R6, 0x5b ;  /* 0x0000005b06097836 */ /* 0x000fe20000000000 */
[----:B-1----:R-:W-:Y:S01]  /*3ba30*/  IADD3 R224, R0, UR4, RZ ;  /* 0x0000000400e07c10 */ /* 0x002fe2000fffe0ff */
[----:B------:R-:W-:Y:S01]  /*3ba40*/  ULDC UR4, c[0x0][0x22c] ;  /* 0x00008b0000047ab9 */ /* 0x000fe20000000800 */
[C---:B------:R-:W-:Y:S01]  /*3ba50*/  ISETP.LT.AND P3, PT, R8.reuse, UR12, !P3 ;  /* 0x0000000c08007c0c */ /* 0x040fe2000df61270 */
[----:B------:R-:W-:Y:S01]  /*3ba60*/  ULDC UR10, c[0x0][0x228] ;  /* 0x00008a00000a7ab9 */ /* 0x000fe20000000800 */
[----:B------:R-:W-:Y:S01]  /*3ba70*/  ISETP.LT.AND P5, PT, R8, UR18, !P5 ;  /* 0x0000001208007c0c */ /* 0x000fe2000efa1270 */
[C---:B------:R-:W-:Y:S01]  /*3ba80*/  IMAD.WIDE R10, R224.reuse, 0x4, R2 ;  /* 0x00000004e00a7825 */ /* 0x040fe200078e0202 */
[----:B------:R-:W-:Y:S01]  /*3ba90*/  ISETP.GE.AND P0, PT, R9, UR8, PT ;  /* 0x0000000809007c0c */ /* 0x000fe2000bf06270 */
[----:B------:R-:W-:Y:S01]  /*3baa0*/  ULDC UR12, c[0x0][0x228] ;  /* 0x00008a00000c7ab9 */ /* 0x000fe20000000800 */
[----:B------:R-:W-:Y:S01]  /*3bab0*/  ULDC UR14, c[0x0][0x228] ;  /* 0x00008a00000e7ab9 */ /* 0x000fe20000000800 */
[C---:B------:R-:W-:Y:S01]  /*3bac0*/  VIADD R0, R224.reuse, UR6 ;  /* 0x00000006e0007c36 */ /* 0x040fe20008000000 */
[----:B------:R1:W-:Y:S01]  /*3bad0*/  @P4 STG.E desc[UR16][R10.64], R244 ;  /* 0x000000f40a004986 */ /* 0x0003e2000c101910 */
[----:B------:R-:W-:Y:S01]  /*3bae0*/  IMAD.WIDE R224, R224, 0x4, R4 ;  /* 0x00000004e0e07825 */ /* 0x000fe200078e0204 */
[----:B------:R-:W-:Y:S01]  /*3baf0*/  IADD3 R9, R6, 0x5c, RZ ;  /* 0x0000005c06097810 */ /* 0x000fe20007ffe0ff */
[----:B------:R-:W-:Y:S01]  /*3bb00*/  ULDC UR18, c[0x0][0x228] ;  /* 0x00008a0000127ab9 */ /* 0x000fe20000000800 */
[----:B------:R-:W-:Y:S01]  /*3bb10*/  ULDC UR6, c[0x0][0x248] ;  /* 0x0000920000067ab9 */ /* 0x000fe20000000800 */
[----:B------:R-:W-:Y:S01]  /*3bb20*/  ULDC UR8, c[0x0][0x22c] ;  /* 0x00008b0000087ab9 */ /* 0x000fe20000000800 */
[----:B-1----:R-:W2:Y:S04]  /*3bb30*/  LDL.LU R10, [R1+0x6b0] ;  /* 0x0006b000010a7983 */ /* 0x002ea80000300800 */
[----:B------:R-:W4:Y:S04]  /*3bb40*/  LDL.LU R11, [R1+0xb0] ;  /* 0x0000b000010b7983 */ /* 0x000f280000300800 */
[----:B------:R-:W3:Y:S01]  /*3bb50*/  LDL.LU R233, [R1+0x4b0] ;  /* 0x0004b00001e97983 */ /* 0x000ee20000300800 */
[----:B------:R-:W-:-:S04]  /*3bb60*/  IMAD.WIDE R226, R0, 0x4, R2 ;  /* 0x0000000400e27825 */ /* 0x000fc800078e0202 */
[C---:B------:R-:W-:Y:S01]  /*3bb70*/  IMAD.WIDE R248, R0.reuse, 0x4, R4 ;  /* 0x0000000400f87825 */ /* 0x040fe200078e0204 */
[----:B------:R1:W-:Y:S01]  /*3bb80*/  @P3 STG.E desc[UR16][R224.64], R252 ;  /* 0x000000fce0003986 */ /* 0x0003e2000c101910 */
[----:B------:R-:W-:Y:S01]  /*3bb90*/  ISETP.GE.AND P4, PT, R9, UR4, PT ;  /* 0x0000000409007c0c */ /* 0x000fe2000bf86270 */
[----:B------:R-:W-:Y:S02]  /*3bba0*/  ULDC UR4, c[0x0][0x248] ;  /* 0x0000920000047ab9 */ /* 0x000fe40000000800 */
[----:B------:R-:W3:Y:S04]  /*3bbb0*/  LDL.LU R250, [R1+0x6b4] ;  /* 0x0006b40001fa7983 */ /* 0x000ee80000300800 */
[----:B------:R-:W3:Y:S01]  /*3bbc0*/  LDL.LU R235, [R1+0xb4] ;  /* 0x0000b40001eb7983 */ /* 0x000ee20000300800 */
[----:B-1----:R-:W-:-:S03]  /*3bbd0*/  IADD3 R224, R0, UR4, RZ ;  /* 0x0000000400e07c10 */ /* 0x002fc6000fffe0ff */
[----:B------:R-:W3:Y:S04]  /*3bbe0*/  LDL.LU R234, [R1+0x4b4] ;  /* 0x0004b40001ea7983 */ /* 0x000ee80000300800 */
[----:B--2---:R-:W-:Y:S01]  /*3bbf0*/  @P6 STG.E desc[UR16][R226.64], R10 ;  /* 0x0000000ae2006986 */ /* 0x004fe2000c101910 */
[----:B------:R-:W-:Y:S01]  /*3bc00*/  VIADD R9, R6, 0x5d ;  /* 0x0000005d06097836 */ /* 0x000fe20000000000 */
[----:B------:R-:W-:Y:S02]  /*3bc10*/  ULDC UR4, c[0x0][0x22c] ;  /* 0x00008b0000047ab9 */ /* 0x000fe40000000800 */
[----:B----4-:R1:W-:Y:S01]  /*3bc20*/  @P5 STG.E desc[UR16][R248.64], R11 ;  /* 0x0000000bf8005986 */ /* 0x0103e2000c101910 */
[----:B------:R-:W-:Y:S01]  /*3bc30*/  ISETP.LT.AND P5, PT, R7, UR10, !P1 ;  /* 0x0000000a07007c0c */ /* 0x000fe2000cfa1270 */
[----:B------:R-:W-:-:S02]  /*3bc40*/  VIADD R0, R224, UR6 ;  /* 0x00000006e0007c36 */ /* 0x000fc40008000000 */
[----:B------:R-:W2:Y:S01]  /*3bc50*/  LDL.LU R243, [R1+0x2b4] ;  /* 0x0002b40001f37983 */ /* 0x000ea20000300800 */
[----:B-1----:R-:W-:-:S03]  /*3bc60*/  IMAD.WIDE R10, R224, 0x4, R2 ;  /* 0x00000004e00a7825 */ /* 0x002fc600078e0202 */
[----:B------:R-:W4:Y:S01]  /*3bc70*/  LDL.LU R242, [R1+0x6b8] ;  /* 0x0006b80001f27983 */ /* 0x000f220000300800 */
[----:B------:R-:W-:Y:S01]  /*3bc80*/  ISETP.LT.AND P1, PT, R8, UR12, !P1 ;  /* 0x0000000c08007c0c */ /* 0x000fe2000cf21270 */
[----:B------:R-:W-:Y:S01]  /*3bc90*/  ULDC UR10, c[0x0][0x228] ;  /* 0x00008a00000a7ab9 */ /* 0x000fe20000000800 */
[----:B------:R-:W-:Y:S01]  /*3bca0*/  ISETP.LT.AND P6, PT, R7, UR14, !P2 ;  /* 0x0000000e07007c0c */ /* 0x000fe2000d7c1270 */
[----:B------:R-:W4:Y:S01]  /*3bcb0*/  LDL.LU R241, [R1+0xb8] ;  /* 0x0000b80001f17983 */ /* 0x000f220000300800 */
[----:B------:R-:W-:Y:S01]  /*3bcc0*/  IMAD.WIDE R224, R224, 0x4, R4 ;  /* 0x00000004e0e07825 */ /* 0x000fe200078e0204 */
[----:B------:R-:W-:Y:S01]  /*3bcd0*/  ISETP.GE.AND P3, PT, R9, UR8, PT ;  /* 0x0000000809007c0c */ /* 0x000fe2000bf66270 */
[----:B------:R-:W-:Y:S01]  /*3bce0*/  ULDC UR12, c[0x0][0x228] ;  /* 0x00008a00000c7ab9 */ /* 0x000fe20000000800 */
[----:B------:R-:W4:Y:S01]  /*3bcf0*/  LDL.LU R240, [R1+0x4b8] ;  /* 0x0004b80001f07983 */ /* 0x000f220000300800 */
[----:B------:R-:W-:-:S03]  /*3bd00*/  ULDC UR6, c[0x0][0x248] ;  /* 0x0000920000067ab9 */ /* 0x000fc60000000800 */
[----:B---3--:R1:W-:Y:S01]  /*3bd10*/  @P5 STG.E desc[UR16][R10.64], R233 ;  /* 0x000000e90a005986 */ /* 0x0083e2000c101910 */
[----:B------:R-:W-:Y:S01]  /*3bd20*/  ISETP.LT.AND P2, PT, R8, UR18, !P2 ;  /* 0x0000001208007c0c */ /* 0x000fe2000d741270 */
[----:B------:R-:W-:Y:S01]  /*3bd30*/  IMAD.WIDE R226, R0, 0x4, R2 ;  /* 0x0000000400e27825 */ /* 0x000fe200078e0202 */
[----:B------:R-:W-:Y:S01]  /*3bd40*/  IADD3 R9, R6, 0x5e, RZ ;  /* 0x0000005e06097810 */ /* 0x000fe20007ffe0ff */
[----:B------:R-:W3:Y:S01]  /*3bd50*/  LDL.LU R247, [R1+0x2b8] ;  /* 0x0002b80001f77983 */ /* 0x000ee20000300800 */
[----:B------:R-:W-:Y:S01]  /*3bd60*/  ULDC UR14, c[0x0][0x228] ;  /* 0x00008a00000e7ab9 */ /* 0x000fe20000000800 */
[----:B------:R-:W-:Y:S01]  /*3bd70*/  IMAD.WIDE R248, R0, 0x4, R4 ;  /* 0x0000000400f87825 */ /* 0x000fe200078e0204 */
[----:B------:R-:W-:Y:S01]  /*3bd80*/  ULDC UR18, c[0x0][0x228] ;  /* 0x00008a0000127ab9 */ /* 0x000fe20000000800 */
[----:B------:R-:W3:Y:S01]  /*3bd90*/  LDL.LU R246, [R1+0x6bc] ;  /* 0x0006bc0001f67983 */ /* 0x000ee20000300800 */
[----:B------:R-:W-:-:S03]  /*3bda0*/  ULDC UR8, c[0x0][0x22c] ;  /* 0x00008b0000087ab9 */ /* 0x000fc60000000800 */
[----:B------:R-:W3:Y:S04]  /*3bdb0*/  LDL.LU R245, [R1+0xbc] ;  /* 0x0000bc0001f57983 */ /* 0x000ee80000300800 */
[----:B------:R-:W3:Y:S04]  /*3bdc0*/  LDL.LU R244, [R1+0x4bc] ;  /* 0x0004bc0001f47983 */ /* 0x000ee80000300800 */
[----:B------:R-:W3:Y:S04]  /*3bdd0*/  LDL.LU R252, [R1+0x2bc] ;  /* 0x0002bc0001fc7983 */ /* 0x000ee80000300800 */
[----:B-1----:R-:W3:Y:S04]  /*3bde0*/  LDL.LU R233, [R1+0xe1c] ;  /* 0x000e1c0001e97983 */ /* 0x002ee80000300800 */
[----:B------:R-:W2:Y:S01]  /*3bdf0*/  LDL.LU R11, [R1+0x2b0] ;  /* 0x0002b000010b7983 */ /* 0x000ea20000300800 */
[----:B------:R-:W-:Y:S01]  /*3be00*/  ISETP.GE.AND P5, PT, R9, UR4, PT ;  /* 0x0000000409007c0c */ /* 0x000fe2000bfa6270 */
[----:B------:R-:W-:Y:S01]  /*3be10*/  ULDC UR4, c[0x0][0x248] ;  /* 0x0000920000047ab9 */ /* 0x000fe20000000800 */
[----:B------:R-:W-:Y:S01]  /*3be20*/  VIADD R9, R6, 0x5f ;  /* 0x0000005f06097836 */ /* 0x000fe20000000000 */
        /* <DEDUP_REMOVED lines=12> */
[----:B------:R-:W-:Y:S02]  /*3bef0*/  ULDC UR18, c[0x0][0x228] ;  /* 0x00008a0000127ab9 */ /* 0x000fe40000000800 */
[C---:B------:R-:W-:Y:S01]  /*3bf00*/  VIADD R0, R224.reuse, UR6 ;  /* 0x00000006e0007c36 */ /* 0x040fe20008000000 */
[----:B------:R-:W-:Y:S01]  /*3bf10*/  ISETP.GE.AND P1, PT, R9, UR8, PT ;  /* 0x0000000809007c0c */ /* 0x000fe2000bf26270 */
[----:B------:R-:W-:Y:S01]  /*3bf20*/  IMAD.WIDE R10, R224, 0x4, R2 ;  /* 0x00000004e00a7825 */ /* 0x000fe200078e0202 */
[----:B------:R-:W-:Y:S01]  /*3bf30*/  IADD3 R9, R6, 0x60, RZ ;  /* 0x0000006006097810 */ /* 0x000fe20007ffe0ff */
[----:B------:R-:W-:Y:S01]  /*3bf40*/  ULDC UR6, c[0x0][0x248] ;  /* 0x0000920000067ab9 */ /* 0x000fe20000000800 */
[----:B------:R-:W-:Y:S01]  /*3bf50*/  ULDC UR8, c[0x0][0x22c] ;  /* 0x00008b0000087ab9 */ /* 0x000fe20000000800 */
        /* <DEDUP_REMOVED lines=29> */
[----:B---3--:R1:W-:Y:S03]  /*3c130*/  @P3 STG.E desc[UR16][R224.64], R247 ;  /* 0x000000f7e0003986 */ /* 0x0083e6000c101910 */
        /* <DEDUP_REMOVED lines=25> */
[----:B------:R-:W3:Y:S04]  /*3c2d0*/  LDL.LU R11, [R1+0xc0] ;  /* 0x0000c000010b7983 */ /* 0x000ee80000300800 */
[----:B------:R-:W4:Y:S01]  /*3c2e0*/  LDL.LU R234, [R1+0x4c0] ;  /* 0x0004c00001ea7983 */ /* 0x000f220000300800 */
[----:B------:R-:W-:-:S04]  /*3c2f0*/  IMAD.WIDE R226, R0, 0x4, R2 ;  /* 0x0000000400e27825 */ /* 0x000fc800078e0202 */
[C---:B------:R-:W-:Y:S01]  /*3c300*/  IMAD.WIDE R248, R0.reuse, 0x4, R4 ;  /* 0x0000000400f87825 */ /* 0x040fe200078e0204 */
[----:B------:R1:W-:Y:S01]  /*3c310*/  @P1 STG.E desc[UR16][R224.64], R252 ;  /* 0x000000fce0001986 */ /* 0x0003e2000c101910 */
[----:B------:R-:W-:Y:S01]  /*3c320*/  ISETP.GE.AND P5, PT, R9, UR4, PT ;  /* 0x0000000409007c0c */ /* 0x000fe2000bfa6270 */
[----:B------:R-:W-:Y:S02]  /*3c330*/  ULDC UR4, c[0x0][0x248] ;  /* 0x0000920000047ab9 */ /* 0x000fe40000000800 */
[----:B------:R-:W4:Y:S04]  /*3c340*/  LDL.LU R250, [R1+0xc4] ;  /* 0x0000c40001fa7983 */ /* 0x000f280000300800 */
[----:B------:R-:W4:Y:S01]  /*3c350*/  LDL.LU R235, [R1+0x4c4] ;  /* 0x0004c40001eb7983 */ /* 0x000f220000300800 */
[----:B-1----:R-:W-:-:S03]  /*3c360*/  IADD3 R224, R0, UR4, RZ ;  /* 0x0000000400e07c10 */ /* 0x002fc6000fffe0ff */
[----:B------:R-:W4:Y:S04]  /*3c370*/  LDL.LU R243, [R1+0x2c4] ;  /* 0x0002c40001f37983 */ /* 0x000f280000300800 */
[----:B--2---:R-:W-:Y:S01]  /*3c380*/  @P6 STG.E desc[UR16][R226.64], R10 ;  /* 0x0000000ae2006986 */ /* 0x004fe2000c101910 */
[----:B------:R-:W-:Y:S01]  /*3c390*/  VIADD R9, R6, 0x65 ;  /* 0x0000006506097836 */ /* 0x000fe20000000000 */
[----:B------:R-:W-:Y:S02]  /*3c3a0*/  ULDC UR4, c[0x0][0x22c] ;  /* 0x00008b0000047ab9 */ /* 0x000fe40000000800 */
[----:B---3--:R1:W-:Y:S01]  /*3c3b0*/  @P2 STG.E desc[UR16][R248.64], R11 ;  /* 0x0000000bf8002986 */ /* 0x0083e2000c101910 */
[----:B------:R-:W-:Y:S01]  /*3c3c0*/  ISETP.LT.AND P2, PT, R7, UR10, !P0 ;  /* 0x0000000a07007c0c */ /* 0x000fe2000c741270 */
[----:B------:R-:W-:-:S02]  /*3c3d0*/  VIADD R0, R224, UR6 ;  /* 0x00000006e0007c36 */ /* 0x000fc40008000000 */
[----:B------:R-:W2:Y:S01]  /*3c3e0*/  LDL.LU R242, [R1+0x6c8] ;  /* 0x0006c80001f27983 */ /* 0x000ea20000300800 */
[----:B-1----:R-:W-:-:S03]  /*3c3f0*/  IMAD.WIDE R10, R224, 0x4, R2 ;  /* 0x00000004e00a7825 */ /* 0x002fc600078e0202 */
[----:B------:R-:W3:Y:S01]  /*3c400*/  LDL.LU R241, [R1+0xc8] ;  /* 0x0000c80001f17983 */ /* 0x000ee20000300800 */
[----:B------:R-:W-:Y:S01]  /*3c410*/  ISETP.LT.AND P0, PT, R8, UR12, !P0 ;  /* 0x0000000c08007c0c */ /* 0x000fe2000c701270 */
[----:B------:R-:W-:Y:S01]  /*3c420*/  ULDC UR10, c[0x0][0x228] ;  /* 0x00008a00000a7ab9 */ /* 0x000fe20000000800 */
[----:B------:R-:W-:Y:S01]  /*3c430*/  ISETP.LT.AND P6, PT, R7, UR14, !P4 ;  /* 0x0000000e07007c0c */ /* 0x000fe2000e7c1270 */
[----:B------:R-:W3:Y:S01]  /*3c440*/  LDL.LU R240, [R1+0x4c8] ;  /* 0x0004c80001f07983 */ /* 0x000ee20000300800 */
[----:B------:R-:W-:Y:S01]  /*3c450*/  IMAD.WIDE R224, R224, 0x4, R4 ;  /* 0x00000004e0e07825 */ /* 0x000fe200078e0204 */
[----:B------:R-:W-:Y:S01]  /*3c460*/  ISETP.GE.AND P1, PT, R9, UR8, PT ;  /* 0x0000000809007c0c */ /* 0x000fe2000bf26270 */
[----:B------:R-:W-:Y:S01]  /*3c470*/  ULDC UR12, c[0x0][0x228] ;  /* 0x00008a00000c7ab9 */ /* 0x000fe20000000800 */
[----:B------:R-:W3:Y:S01]  /*3c480*/  LDL.LU R247, [R1+0x2c8] ;  /* 0x0002c80001f77983 */ /* 0x000ee20000300800 */
[----:B------:R-:W-:-:S03]  /*3c490*/  ULDC UR6, c[0x0][0x248] ;  /* 0x0000920000067ab9 */ /* 0x000fc60000000800 */
[----:B----4-:R1:W-:Y:S01]  /*3c4a0*/  @P2 STG.E desc[UR16][R10.64], R234 ;  /* 0x000000ea0a002986 */ /* 0x0103e2000c101910 */
[----:B------:R-:W-:Y:S01]  /*3c4b0*/  ISETP.LT.AND P4, PT, R8, UR18, !P4 ;  /* 0x0000001208007c0c */ /* 0x000fe2000e781270 */
[----:B------:R-:W-:Y:S01]  /*3c4c0*/  IMAD.WIDE R226, R0, 0x4, R2 ;  /* 0x0000000400e27825 */ /* 0x000fe200078e0202 */
[----:B------:R-:W-:Y:S01]  /*3c4d0*/  IADD3 R9, R6, 0x66, RZ ;  /* 0x0000006606097810 */ /* 0x000fe20007ffe0ff */
[----:B------:R-:W4:Y:S01]  /*3c4e0*/  LDL.LU R246, [R1+0x6cc] ;  /* 0x0006cc0001f67983 */ /* 0x000f220000300800 */
[----:B------:R-:W-:Y:S01]  /*3c4f0*/  ULDC UR14, c[0x0][0x228] ;  /* 0x00008a00000e7ab9 */ /* 0x000fe20000000800 */
[----:B------:R-:W-:Y:S01]  /*3c500*/  IMAD.WIDE R248, R0, 0x4, R4 ;  /* 0x0000000400f87825 */ /* 0x000fe200078e0204 */
[----:B------:R-:W-:Y:S01]  /*3c510*/  ULDC UR18, c[0x0][0x228] ;  /* 0x00008a0000127ab9 */ /* 0x000fe20000000800 */
[----:B------:R-:W4:Y:S01]  /*3c520*/  LDL.LU R245, [R1+0xcc] ;  /* 0x0000cc0001f57983 */ /* 0x000f220000300800 */
[----:B------:R-:W-:-:S03]  /*3c530*/  ULDC UR8, c[0x0][0x22c] ;  /* 0x00008b0000087ab9 */ /* 0x000fc60000000800 */
[----:B------:R-:W4:Y:S04]  /*3c540*/  LDL.LU R244, [R1+0x4cc] ;  /* 0x0004cc0001f47983 */ /* 0x000f280000300800 */
[----:B------:R-:W4:Y:S04]  /*3c550*/  LDL.LU R252, [R1+0x2cc] ;  /* 0x0002cc0001fc7983 */ /* 0x000f280000300800 */
[----:B-1----:R-:W4:Y:S04]  /*3c560*/  LDL.LU R234, [R1+0xe18] ;  /* 0x000e180001ea7983 */ /* 0x002f280000300800 */
[----:B------:R-:W2:Y:S04]  /*3c570*/  LDL.LU R10, [R1+0x2c0] ;  /* 0x0002c000010a7983 */ /* 0x000ea80000300800 */
[----:B------:R-:W3:Y:S01]  /*3c580*/  LDL.LU R11, [R1+0x6c4] ;  /* 0x0006c400010b7983 */ /* 0x000ee20000300800 */
[----:B------:R-:W-:Y:S01]  /*3c590*/  ISETP.GE.AND P2, PT, R9, UR4, PT ;  /* 0x0000000409007c0c */ /* 0x000fe2000bf46270 */
[----:B------:R-:W-:Y:S01]  /*3c5a0*/  ULDC UR4, c[0x0][0x248] ;  /* 0x0000920000047ab9 */ /* 0x000fe20000000800 */
[----:B------:R-:W-:Y:S01]  /*3c5b0*/  VIADD R9, R6, 0x67 ;  /* 0x0000006706097836 */ /* 0x000fe20000000000 */
[----:B--2---:R1:W-:Y:S04]  /*3c5c0*/  @P0 STG.E desc[UR16][R224.64], R10 ;  /* 0x0000000ae0000986 */ /* 0x0043e8000c101910 */
[----:B---3--:R2:W-:Y:S01]  /*3c5d0*/  @P6 STG.E desc[UR16][R226.64], R11 ;  /* 0x0000000be2006986 */ /* 0x0085e2000c101910 */
        /* <DEDUP_REMOVED lines=13> */
[----:B--2---:R-:W-:Y:S01]  /*3c6b0*/  IMAD.WIDE R10, R224, 0x4, R2 ;  /* 0x00000004e00a7825 */ /* 0x004fe200078e0202 */
[----:B------:R-:W-:Y:S01]  /*3c6c0*/  IADD3 R9, R6, 0x68, RZ ;  /* 0x0000006806097810 */ /* 0x000fe20007ffe0ff */
[----:B------:R-:W-:Y:S01]  /*3c6d0*/  ULDC UR6, c[0x0][0x248] ;  /* 0x0000920000067ab9 */ /* 0x000fe20000000800 */
[----:B------:R-:W-:Y:S01]  /*3c6e0*/  ULDC UR8, c[0x0][0x22c] ;  /* 0x00008b0000087ab9 */ /* 0x000fe20000000800 */
[----:B------:R-:W-:Y:S01]  /*3c6f0*/  IMAD.WIDE R224, R224, 0x4, R4 ;  /* 0x00000004e0e07825 */ /* 0x000fe200078e0204 */
[----:B------:R-:W-:Y:S03]  /*3c700*/  @P4 STG.E desc[UR16][R10.64], R235 ;  /* 0x000000eb0a004986 */ /* 0x000fe6000c101910 */
[C---:B------:R-:W-:Y:S01]  /*3c710*/  IMAD.WIDE R226, R0.reuse, 0x4, R2 ;  /* 0x0000000400e27825 */ /* 0x040fe200078e0202 */
[----:B------:R1:W-:Y:S03]  /*3c720*/  @P3 STG.E desc[UR16][R224.64], R243 ;  /* 0x000000f3e0003986 */ /* 0x0003e6000c101910 */
[----:B---3--:R-:W-:Y:S01]  /*3c730*/  IMAD.WIDE R248, R0, 0x4, R4 ;  /* 0x0000000400f87825 */ /* 0x008fe200078e0204 */
        /* <DEDUP_REMOVED lines=25> */
[----:B---3--:R-:W-:Y:S01]  /*3c8d0*/  IMAD.WIDE R248, R0, 0x4, R4 ;  /* 0x0000000400f87825 */ /* 0x008fe200078e0204 */
[----:B----4-:R-:W-:Y:S01]  /*3c8e0*/  @P6 STG.E desc[UR16][R226.64], R246 ;  /* 0x000000f6e2006986 */ /* 0x010fe2000c101910 */
        /* <DEDUP_REMOVED lines=26> */
[----:B------:R-:W-:Y:S01]  /*3ca90*/  IMAD.WIDE R248, R0, 0x4, R4 ;  /* 0x0000000400f87825 */ /* 0x000fe200078e0204 */
[----:B------:R1:W-:Y:S01]  /*3caa0*/  @P0 STG.E desc[UR16][R224.64], R252 ;  /* 0x000000fce0000986 */ /* 0x0003e2000c101910 */
[----:B------:R-:W-:Y:S01]  /*3cab0*/  ISETP.GE.AND P2, PT, R9, UR4, PT ;  /* 0x0000000409007c0c */ /* 0x000fe2000bf46270 */
[----:B------:R-:W-:Y:S01]  /*3cac0*/  ULDC UR4, c[0x0][0x248] ;  /* 0x0000920000047ab9 */ /* 0x000fe20000000800 */
[----:B------:R-:W-:Y:S01]  /*3cad0*/  VIADD R9, R6, 0x6d ;  /* 0x0000006d06097836 */ /* 0x000fe20000000000 */
[----:B------:R-:W4:Y:S04]  /*3cae0*/  LDL.LU R250, [R1+0x4d4] ;  /* 0x0004d40001fa7983 */ /* 0x000f280000300800 */
[----:B------:R-:W4:Y:S01]  /*3caf0*/  LDL.LU R243, [R1+0x2d4] ;  /* 0x0002d40001f37983 */ /* 0x000f220000300800 */
[----:B-1----:R-:W-:-:S03]  /*3cb00*/  IADD3 R224, R0, UR4, RZ ;  /* 0x0000000400e07c10 */ /* 0x002fc6000fffe0ff */
[----:B------:R-:W4:Y:S01]  /*3cb10*/  LDL.LU R242, [R1+0x6d8] ;  /* 0x0006d80001f27983 */ /* 0x000f220000300800 */
[----:B------:R-:W-:Y:S01]  /*3cb20*/  ISETP.GE.AND P0, PT, R9, UR8, PT ;  /* 0x0000000809007c0c */ /* 0x000fe2000bf06270 */
[----:B------:R-:W-:Y:S02]  /*3cb30*/  ULDC UR4, c[0x0][0x22c] ;  /* 0x00008b0000047ab9 */ /* 0x000fe40000000800 */
[----:B------:R-:W4:Y:S01]  /*3cb40*/  LDL.LU R241, [R1+0xd8] ;  /* 0x0000d80001f17983 */ /* 0x000f220000300800 */
[----:B------:R-:W-:-:S03]  /*3cb50*/  IADD3 R9, R6, 0x6e, RZ ;  /* 0x0000006e06097810 */ /* 0x000fc60007ffe0ff */
[----:B--2---:R-:W-:Y:S01]  /*3cb60*/  @P6 STG.E desc[UR16][R226.64], R10 ;  /* 0x0000000ae2006986 */ /* 0x004fe2000c101910 */
[----:B------:R-:W-:Y:S01]  /*3cb70*/  VIADD R0, R224, UR6 ;  /* 0x00000006e0007c36 */ /* 0x000fe20008000000 */
[----:B------:R-:W-:Y:S02]  /*3cb80*/  ULDC UR8, c[0x0][0x22c] ;  /* 0x00008b0000087ab9 */ /* 0x000fe40000000800 */
[----:B------:R-:W2:Y:S01]  /*3cb90*/  LDL.LU R240, [R1+0x4d8] ;  /* 0x0004d80001f07983 */ /* 0x000ea20000300800 */
[C---:B------:R-:W-:Y:S01]  /*3cba0*/  ISETP.LT.AND P6, PT, R7.reuse, UR14, !P5 ;  /* 0x0000000e07007c0c */ /* 0x040fe2000efc1270 */
[----:B------:R-:W-:Y:S01]  /*3cbb0*/  ULDC UR14, c[0x0][0x228] ;  /* 0x00008a00000e7ab9 */ /* 0x000fe20000000800 */
[----:B------:R-:W-:Y:S01]  /*3cbc0*/  ULDC UR6, c[0x0][0x248] ;  /* 0x0000920000067ab9 */ /* 0x000fe20000000800 */
[----:B---3--:R1:W-:Y:S01]  /*3cbd0*/  @P4 STG.E desc[UR16][R248.64], R11 ;  /* 0x0000000bf8004986 */ /* 0x0083e2000c101910 */
[----:B------:R-:W-:Y:S01]  /*3cbe0*/  ISETP.LT.AND P4, PT, R7, UR10, !P3 ;  /* 0x0000000a07007c0c */ /* 0x000fe2000df81270 */
[----:B------:R-:W-:-:S02]  /*3cbf0*/  ULDC UR10, c[0x0][0x228] ;  /* 0x00008a00000a7ab9 */ /* 0x000fc40000000800 */
[----:B------:R-:W3:Y:S04]  /*3cc00*/  LDL.LU R247, [R1+0x2d8] ;  /* 0x0002d80001f77983 */ /* 0x000ee80000300800 */
[----:B------:R-:W3:Y:S01]  /*3cc10*/  LDL.LU R246, [R1+0x6dc] ;  /* 0x0006dc0001f67983 */ /* 0x000ee20000300800 */
[----:B-1----:R-:W-:-:S03]  /*3cc20*/  IMAD.WIDE R10, R224, 0x4, R2 ;  /* 0x00000004e00a7825 */ /* 0x002fc600078e0202 */
[----:B------:R-:W3:Y:S04]  /*3cc30*/  LDL.LU R245, [R1+0xdc] ;  /* 0x0000dc0001f57983 */ /* 0x000ee80000300800 */
[----:B------:R-:W3:Y:S04]  /*3cc40*/  LDL.LU R244, [R1+0x4dc] ;  /* 0x0004dc0001f47983 */ /* 0x000ee80000300800 */
[----:B------:R-:W3:Y:S04]  /*3cc50*/  LDL.LU R252, [R1+0x2dc] ;  /* 0x0002dc0001fc7983 */ /* 0x000ee80000300800 */
[----:B----4-:R1:W-:Y:S01]  /*3cc60*/  @P4 STG.E desc[UR16][R10.64], R235 ;  /* 0x000000eb0a004986 */ /* 0x0103e2000c101910 */
[----:B------:R-:W-:-:S02]  /*3cc70*/  ISETP.GE.AND P4, PT, R9, UR4, PT ;  /* 0x0000000409007c0c */ /* 0x000fc4000bf86270 */
[C---:B------:R-:W-:Y:S02]  /*3cc80*/  ISETP.LT.AND P3, PT, R8.reuse, UR12, !P3 ;  /* 0x0000000c08007c0c */ /* 0x040fe4000df61270 */
[----:B------:R-:W-:Y:S01]  /*3cc90*/  ISETP.LT.AND P5, PT, R8, UR18, !P5 ;  /* 0x0000001208007c0c */ /* 0x000fe2000efa1270 */
[----:B------:R-:W-:Y:S01]  /*3cca0*/  IMAD.WIDE R224, R224, 0x4, R4 ;  /* 0x00000004e0e07825 */ /* 0x000fe200078e0204 */
[----:B------:R-:W-:Y:S01]  /*3ccb0*/  ULDC UR4, c[0x0][0x248] ;  /* 0x0000920000047ab9 */ /* 0x000fe20000000800 */
[----:B------:R-:W-:Y:S01]  /*3ccc0*/  ULDC UR12, c[0x0][0x228] ;  /* 0x00008a00000c7ab9 */ /* 0x000fe20000000800 */
[----:B------:R-:W-:Y:S01]  /*3ccd0*/  ULDC UR18, c[0x0][0x228] ;  /* 0x00008a0000127ab9 */ /* 0x000fe20000000800 */
[----:B-1----:R-:W4:Y:S04]  /*3cce0*/  LDL.LU R235, [R1+0xe14] ;  /* 0x000e140001eb7983 */ /* 0x002f280000300800 */
[----:B------:R-:W2:Y:S04]  /*3ccf0*/  LDL.LU R10, [R1+0x6d4] ;  /* 0x0006d400010a7983 */ /* 0x000ea80000300800 */
[----:B------:R-:W3:Y:S04]  /*3cd00*/  LDL.LU R11, [R1+0xd4] ;  /* 0x0000d400010b7983 */ /* 0x000ee80000300800 */
[----:B------:R-:W4:Y:S01]  /*3cd10*/  LDL.LU R9, [R1+0x2d0] ;  /* 0x0002d00001097983 */ /* 0x000f220000300800 */
[----:B------:R-:W-:-:S04]  /*3cd20*/  IMAD.WIDE R226, R0, 0x4, R2 ;  /* 0x0000000400e27825 */ /* 0x000fc800078e0202 */
[----:B------:R-:W-:Y:S01]  /*3cd30*/  IMAD.WIDE R248, R0, 0x4, R4 ;  /* 0x0000000400f87825 */ /* 0x000fe200078e0204 */
[----:B----4-:R1:W-:Y:S04]  /*3cd40*/  @P3 STG.E desc[UR16][R224.64], R9 ;  /* 0x00000009e0003986 */ /* 0x0103e8000c101910 */
[----:B--2---:R-:W-:Y:S01]  /*3cd50*/  @P6 STG.E desc[UR16][R226.64], R10 ;  /* 0x0000000ae2006986 */ /* 0x004fe2000c101910 */
[C---:B------:R-:W-:Y:S01]  /*3cd60*/  ISETP.LT.AND P6, PT, R7.reuse, UR14, !P2 ;  /* 0x0000000e07007c0c */ /* 0x040fe2000d7c1270 */
[----:B------:R-:W-:Y:S02]  /*3cd70*/  ULDC UR14, c[0x0][0x228] ;  /* 0x00008a00000e7ab9 */ /* 0x000fe40000000800 */
[----:B---3--:R2:W-:Y:S01]  /*3cd80*/  @P5 STG.E desc[UR16][R248.64], R11 ;  /* 0x0000000bf8005986 */ /* 0x0085e2000c101910 */
[----:B------:R-:W-:Y:S01]  /*3cd90*/  ISETP.LT.AND P5, PT, R7, UR10, !P1 ;  /* 0x0000000a07007c0c */ /* 0x000fe2000cfa1270 */
[----:B------:R-:W-:Y:S01]  /*3cda0*/  ULDC UR10, c[0x0][0x228] ;  /* 0x00008a00000a7ab9 */ /* 0x000fe20000000800 */
[----:B------:R-:W-:Y:S01]  /*3cdb0*/  ISETP.LT.AND P1, PT, R8, UR12, !P1 ;  /* 0x0000000c08007c0c */ /* 0x000fe2000cf21270 */
[----:B-1----:R-:W-:Y:S01]  /*3cdc0*/  VIADD R9, R6, 0x6f ;  /* 0x0000006f06097836 */ /* 0x002fe20000000000 */
[----:B------:R-:W-:Y:S01]  /*3cdd0*/  IADD3 R224, R0, UR4, RZ ;  /* 0x0000000400e07c10 */ /* 0x000fe2000fffe0ff */
[----:B------:R-:W-:Y:S01]  /*3cde0*/  ULDC UR4, c[0x0][0x22c] ;  /* 0x00008b0000047ab9 */ /* 0x000fe20000000800 */
[----:B------:R-:W-:Y:S01]  /*3cdf0*/  ISETP.LT.AND P2, PT, R8, UR18, !P2 ;  /* 0x0000001208007c0c */ /* 0x000fe2000d741270 */
[----:B------:R-:W-:Y:S01]  /*3ce00*/  ULDC UR12, c[0x0][0x228] ;  /* 0x00008a00000c7ab9 */ /* 0x000fe20000000800 */
[----:B------:R-:W-:Y:S01]  /*3ce10*/  ISETP.GE.AND P3, PT, R9, UR8, PT ;  /* 0x0000000809007c0c */ /* 0x000fe2000bf66270 */
[----:B------:R-:W-:-:S02]  /*3ce20*/  VIADD R0, R224, UR6 ;  /* 0x00000006e0007c36 */ /* 0x000fc40008000000 */
[----:B--2---:R-:W-:Y:S01]  /*3ce30*/  IMAD.WIDE R10, R224, 0x4, R2 ;  /* 0x00000004e00a7825 */ /* 0x004fe200078e0202 */
[----:B------:R-:W-:Y:S01]  /*3ce40*/  IADD3 R9, R6, 0x70, RZ ;  /* 0x0000007006097810 */ /* 0x000fe20007ffe0ff */
[----:B------:R-:W-:Y:S01]  /*3ce50*/  ULDC UR18, c[0x0][0x228] ;  /* 0x00008a0000127ab9 */ /* 0x000fe20000000800 */
[----:B------:R-:W-:Y:S01]  /*3ce60*/  ULDC UR6, c[0x0][0x248] ;  /* 0x0000920000067ab9 */ /* 0x000fe20000000800 */
[----:B------:R-:W-:Y:S01]  /*3ce70*/  IMAD.WIDE R224, R224, 0x4, R4 ;  /* 0x00000004e0e07825 */ /* 0x000fe200078e0204 */
[----:B------:R-:W-:Y:S01]  /*3ce80*/  @P5 STG.E desc[UR16][R10.64], R250 ;  /* 0x000000fa0a005986 */ /* 0x000fe2000c101910 */
[----:B------:R-:W-:Y:S02]  /*3ce90*/  ULDC UR8, c[0x0][0x22c] ;  /* 0x00008b0000087ab9 */ /* 0x000fe40000000800 */
[C---:B------:R-:W-:Y:S01]  /*3cea0*/  IMAD.WIDE R226, R0.reuse, 0x4, R2 ;  /* 0x0000000400e27825 */ /* 0x040fe200078e0202 */
[----:B------:R1:W-:Y:S03]  /*3ceb0*/  @P1 STG.E desc[UR16][R224.64], R243 ;  /* 0x000000f3e0001986 */ /* 0x0003e6000c101910 */
[----:B------:R-:W-:Y:S01]  /*3cec0*/  IMAD.WIDE R248, R0, 0x4, R4 ;  /* 0x0000000400f87825 */ /* 0x000fe200078e0204 */
        /* <DEDUP_REMOVED lines=81> */
[----:B----4-:R1:W-:Y:S01]  /*3d3e0*/  @P5 STG.E desc[UR16][R10.64], R240 ;  /* 0x000000f00a005986 */ /* 0x0103e2000c101910 */
[----:B------:R-:W-:Y:S02]  /*3d3f0*/  ISETP.GE.AND P5, PT, R9, UR4, PT ;  /* 0x0000000409007c0c */ /* 0x000fe4000bfa6270 */
[----:B------:R-:W-:-:S02]  /*3d400*/  ISETP.LT.AND P1, PT, R8, UR12, !P1 ;  /* 0x0000000c08007c0c */ /* 0x000fc4000cf21270 */
        /* <DEDUP_REMOVED lines=10> */
[C---:B------:R-:W-:Y:S01]  /*3d4b0*/  IMAD.WIDE R248, R0.reuse, 0x4, R4 ;  /* 0x0000000400f87825 */ /* 0x040fe200078e0204 */
[----:B----4-:R1:W-:Y:S04]  /*3d4c0*/  @P1 STG.E desc[UR16][R224.64], R9 ;  /* 0x00000009e0001986 */ /* 0x0103e8000c101910 */
[----:B--2---:R-:W-:Y:S04]  /*3d4d0*/  @P6 STG.E desc[UR16][R226.64], R10 ;  /* 0x0000000ae2006986 */ /* 0x004fe8000c101910 */
[----:B---3--:R2:W-:Y:S01]  /*3d4e0*/  @P2 STG.E desc[UR16][R248.64], R11 ;  /* 0x0000000bf8002986 */ /* 0x0085e2000c101910 */
[C---:B------:R-:W-:Y:S01]  /*3d4f0*/  ISETP.LT.AND P2, PT, R7.reuse, UR10, !P0 ;  /* 0x0000000a07007c0c */ /* 0x040fe2000c741270 */
[----:B------:R-:W-:Y:S01]  /*3d500*/  ULDC UR10, c[0x0][0x228] ;  /* 0x00008a00000a7ab9 */ /* 0x000fe20000000800 */
[----:B-1----:R-:W-:Y:S01]  /*3d510*/  IADD3 R224, R0, UR4, RZ ;  /* 0x0000000400e07c10 */ /* 0x002fe2000fffe0ff */
[----:B------:R-:W-:Y:S01]  /*3d520*/  VIADD R9, R6, 0x77 ;  /* 0x0000007706097836 */ /* 0x000fe20000000000 */
[----:B------:R-:W-:Y:S01]  /*3d530*/  ISETP.LT.AND P0, PT, R8, UR12, !P0 ;  /* 0x0000000c08007c0c */ /* 0x000fe2000c701270 */
[----:B------:R-:W-:Y:S01]  /*3d540*/  ULDC UR4, c[0x0][0x22c] ;  /* 0x00008b0000047ab9 */ /* 0x000fe20000000800 */
[----:B------:R-:W-:Y:S01]  /*3d550*/  ISETP.LT.AND P6, PT, R7, UR14, !P4 ;  /* 0x0000000e07007c0c */ /* 0x000fe2000e7c1270 */
[----:B--2---:R-:W-:-:S04]  /*3d560*/  IMAD.WIDE R10, R224, 0x4, R2 ;  /* 0x00000004e00a7825 */ /* 0x004fc800078e0202 */
[----:B------:R-:W-:Y:S02]  /*3d570*/  VIADD R0, R224, UR6 ;  /* 0x00000006e0007c36 */ /* 0x000fe40008000000 */
[----:B------:R1:W-:Y:S01]  /*3d580*/  @P2 STG.E desc[UR16][R10.64], R241 ;  /* 0x000000f10a002986 */ /* 0x0003e2000c101910 */
[----:B------:R-:W-:Y:S01]  /*3d590*/  ISETP.LT.AND P4, PT, R8, UR18, !P4 ;  /* 0x0000001208007c0c */ /* 0x000fe2000e781270 */
[----:B------:R-:W-:Y:S01]  /*3d5a0*/  IMAD.WIDE R224, R224, 0x4, R4 ;  /* 0x00000004e0e07825 */ /* 0x000fe200078e0204 */
[----:B------:R-:W-:Y:S01]  /*3d5b0*/  ISETP.GE.AND P1, PT, R9, UR8, PT ;  /* 0x0000000809007c0c */ /* 0x000fe2000bf26270 */
[----:B------:R-:W-:Y:S01]  /*3d5c0*/  ULDC UR12, c[0x0][0x228] ;  /* 0x00008a00000c7ab9 */ /* 0x000fe20000000800 */
[----:B------:R-:W-:Y:S01]  /*3d5d0*/  ULDC UR14, c[0x0][0x228] ;  /* 0x00008a00000e7ab9 */ /* 0x000fe20000000800 */
[----:B------:R-:W-:Y:S01]  /*3d5e0*/  ULDC UR6, c[0x0][0x248] ;  /* 0x0000920000067ab9 */ /* 0x000fe20000000800 */
[----:B-1----:R-:W2:Y:S01]  /*3d5f0*/  LDL.LU R241, [R1+0xe0c] ;  /* 0x000e0c0001f17983 */ /* 0x002ea20000300800 */
[----:B------:R-:W-:Y:S01]  /*3d600*/  IMAD.WIDE R226, R0, 0x4, R2 ;  /* 0x0000000400e27825 */ /* 0x000fe200078e0202 */
[----:B------:R-:W-:Y:S01]  /*3d610*/  IADD3 R9, R6, 0x78, RZ ;  /* 0x0000007806097810 */ /* 0x000fe20007ffe0ff */
[----:B------:R-:W-:Y:S01]  /*3d620*/  ULDC UR18, c[0x0][0x228] ;  /* 0x00008a0000127ab9 */ /* 0x000fe20000000800 */
[----:B------:R-:W3:Y:S01]  /*3d630*/  LDL.LU R11, [R1+0x2e4] ;  /* 0x0002e400010b7983 */ /* 0x000ee20000300800 */
[----:B------:R-:W-:Y:S01]  /*3d640*/  IMAD.WIDE R248, R0, 0x4, R4 ;  /* 0x0000000400f87825 */ /* 0x000fe200078e0204 */
[----:B------:R-:W-:Y:S01]  /*3d650*/  ISETP.GE.AND P2, PT, R9, UR4, PT ;  /* 0x0000000409007c0c */ /* 0x000fe2000bf46270 */
[----:B------:R-:W-:Y:S01]  /*3d660*/  ULDC UR4, c[0x0][0x248] ;  /* 0x0000920000047ab9 */ /* 0x000fe20000000800 */
[----:B------:R-:W-:Y:S01]  /*3d670*/  ULDC UR8, c[0x0][0x22c] ;  /* 0x00008b0000087ab9 */ /* 0x000fe20000000800 */
[----:B------:R-:W-:Y:S01]  /*3d680*/  VIADD R9, R6, 0x79 ;  /* 0x0000007906097836 */ /* 0x000fe20000000000 */
[----:B---3--:R1:W-:Y:S04]  /*3d690*/  @P0 STG.E desc[UR16][R224.64], R11 ;  /* 0x0000000be0000986 */ /* 0x0083e8000c101910 */
        /* <DEDUP_REMOVED lines=20> */
[C---:B---3--:R-:W-:Y:S01]  /*3d7e0*/  IMAD.WIDE R226, R0.reuse, 0x4, R2 ;  /* 0x0000000400e27825 */ /* 0x048fe200078e0202 */
        /* <DEDUP_REMOVED lines=25> */
[----:B-1----:R-:W3:Y:S04]  /*3d980*/  LDL.LU R10, [R1+0x6f0] ;  /* 0x0006f000010a7983 */ /* 0x002ee80000300800 */
[----:B------:R-:W4:Y:S04]  /*3d990*/  LDL.LU R11, [R1+0xf0] ;  /* 0x0000f000010b7983 */ /* 0x000f280000300800 */
[----:B------:R-:W2:Y:S01]  /*3d9a0*/  LDL.LU R242, [R1+0x4f0] ;  /* 0x0004f00001f27983 */ /* 0x000ea20000300800 */
[----:B------:R-:W-:-:S04]  /*3d9b0*/  IMAD.WIDE R226, R0, 0x4, R2 ;  /* 0x0000000400e27825 */ /* 0x000fc800078e0202 */
[----:B------:R-:W-:Y:S01]  /*3d9c0*/  IMAD.WIDE R248, R0, 0x4, R4 ;  /* 0x0000000400f87825 */ /* 0x000fe200078e0204 */
[----:B------:R1:W-:Y:S01]  /*3d9d0*/  @P1 STG.E desc[UR16][R224.64], R252 ;  /* 0x000000fce0001986 */ /* 0x0003e2000c101910 */
[----:B------:R-:W-:Y:S01]  /*3d9e0*/  ISETP.GE.AND P5, PT, R9, UR4, PT ;  /* 0x0000000409007c0c */ /* 0x000fe2000bfa6270 */
[----:B------:R-:W-:Y:S01]  /*3d9f0*/  ULDC UR4, c[0x0][0x248] ;  /* 0x0000920000047ab9 */ /* 0x000fe20000000800 */
[----:B------:R-:W-:Y:S01]  /*3da00*/  VIADD R9, R6, 0x7d ;  /* 0x0000007d06097836 */ /* 0x000fe20000000000 */
[----:B------:R-:W2:Y:S04]  /*3da10*/  LDL.LU R243, [R1+0x4f4] ;  /* 0x0004f40001f37983 */ /* 0x000ea80000300800 */
[----:B------:R-:W2:Y:S01]  /*3da20*/  LDL.LU R244, [R1+0x4f8] ;  /* 0x0004f80001f47983 */ /* 0x000ea20000300800 */
[----:B-1----:R-:W-:-:S03]  /*3da30*/  IADD3 R224, R0, UR4, RZ ;  /* 0x0000000400e07c10 */ /* 0x002fc6000fffe0ff */
[----:B------:R-:W2:Y:S01]  /*3da40*/  LDL.LU R250, [R1+0x2f8] ;  /* 0x0002f80001fa7983 */ /* 0x000ea20000300800 */
[----:B------:R-:W-:Y:S01]  /*3da50*/  ISETP.GE.AND P1, PT, R9, UR8, PT ;  /* 0x0000000809007c0c */ /* 0x000fe2000bf26270 */
[----:B------:R-:W-:Y:S01]  /*3da60*/  ULDC UR4, c[0x0][0x22c] ;  /* 0x00008b0000047ab9 */ /* 0x000fe20000000800 */
[----:B------:R-:W-:Y:S01]  /*3da70*/  IADD3 R9, R6, 0x7e, RZ ;  /* 0x0000007e06097810 */ /* 0x000fe20007ffe0ff */
[----:B------:R-:W2:Y:S04]  /*3da80*/  LDL.LU R247, [R1+0x6fc] ;  /* 0x0006fc0001f77983 */ /* 0x000ea80000300800 */
[----:B---3--:R-:W-:Y:S01]  /*3da90*/  @P6 STG.E desc[UR16][R226.64], R10 ;  /* 0x0000000ae2006986 */ /* 0x008fe2000c101910 */
[----:B------:R-:W-:Y:S01]  /*3daa0*/  VIADD R0, R224, UR6 ;  /* 0x00000006e0007c36 */ /* 0x000fe20008000000 */
[----:B------:R-:W-:-:S02]  /*3dab0*/  ULDC UR8, c[0x0][0x22c] ;  /* 0x00008b0000087ab9 */ /* 0x000fc40000000800 */
[----:B------:R-:W3:Y:S01]  /*3dac0*/  LDL.LU R245, [R1+0xfc] ;  /* 0x0000fc0001f57983 */ /* 0x000ee20000300800 */
[C---:B------:R-:W-:Y:S01]  /*3dad0*/  ISETP.LT.AND P6, PT, R7.reuse, UR14, !P4 ;  /* 0x0000000e07007c0c */ /* 0x040fe2000e7c1270 */
[----:B------:R-:W-:Y:S01]  /*3dae0*/  ULDC UR14, c[0x0][0x228] ;  /* 0x00008a00000e7ab9 */ /* 0x000fe20000000800 */
[----:B------:R-:W-:Y:S01]  /*3daf0*/  ULDC UR6, c[0x0][0x248] ;  /* 0x0000920000067ab9 */ /* 0x000fe20000000800 */
[----:B----4-:R1:W-:Y:S01]  /*3db00*/  @P2 STG.E desc[UR16][R248.64], R11 ;  /* 0x0000000bf8002986 */ /* 0x0103e2000c101910 */
[----:B------:R-:W-:Y:S01]  /*3db10*/  ISETP.LT.AND P2, PT, R7, UR10, !P0 ;  /* 0x0000000a07007c0c */ /* 0x000fe2000c741270 */
[----:B------:R-:W-:Y:S02]  /*3db20*/  ULDC UR10, c[0x0][0x228] ;  /* 0x00008a00000a7ab9 */ /* 0x000fe40000000800 */
[----:B------:R-:W4:Y:S04]  /*3db30*/  LDL.LU R246, [R1+0x4fc] ;  /* 0x0004fc0001f67983 */ /* 0x000f280000300800 */
[----:B------:R-:W4:Y:S01]  /*3db40*/  LDL.LU R252, [R1+0x2fc] ;  /* 0x0002fc0001fc7983 */ /* 0x000f220000300800 */
[----:B-1----:R-:W-:-:S05]  /*3db50*/  IMAD.WIDE R10, R224, 0x4, R2 ;  /* 0x00000004e00a7825 */ /* 0x002fca00078e0202 */
[----:B--2---:R1:W-:Y:S01]  /*3db60*/  @P2 STG.E desc[UR16][R10.64], R242 ;  /* 0x000000f20a002986 */ /* 0x0043e2000c101910 */
[----:B------:R-:W-:Y:S02]  /*3db70*/  ISETP.GE.AND P2, PT, R9, UR4, PT ;  /* 0x0000000409007c0c */ /* 0x000fe4000bf46270 */
[C---:B------:R-:W-:Y:S02]  /*3db80*/  ISETP.LT.AND P0, PT, R8.reuse, UR12, !P0 ;  /* 0x0000000c08007c0c */ /* 0x040fe4000c701270 */
[----:B------:R-:W-:Y:S01]  /*3db90*/  ISETP.LT.AND P4, PT, R8, UR18, !P4 ;  /* 0x0000001208007c0c */ /* 0x000fe2000e781270 */
[----:B------:R-:W-:Y:S01]  /*3dba0*/  IMAD.WIDE R224, R224, 0x4, R4 ;  /* 0x00000004e0e07825 */ /* 0x000fe200078e0204 */
[----:B------:R-:W-:Y:S01]  /*3dbb0*/  ULDC UR4, c[0x0][0x248] ;  /* 0x0000920000047ab9 */ /* 0x000fe20000000800 */
[----:B------:R-:W-:Y:S01]  /*3dbc0*/  ULDC UR12, c[0x0][0x228] ;  /* 0x00008a00000c7ab9 */ /* 0x000fe20000000800 */
[----:B------:R-:W-:Y:S01]  /*3dbd0*/  ULDC UR18, c[0x0][0x228] ;  /* 0x00008a0000127ab9 */ /* 0x000fe20000000800 */
[----:B-1----:R-:W2:Y:S04]  /*3dbe0*/  LDL.LU R242, [R1+0xe08] ;  /* 0x000e080001f27983 */ /* 0x002ea80000300800 */
[----:B------:R-:W3:Y:S04]  /*3dbf0*/  LDL.LU R10, [R1+0x6f4] ;  /* 0x0006f400010a7983 */ /* 0x000ee80000300800 */
[----:B------:R-:W4:Y:S04]  /*3dc00*/  LDL.LU R11, [R1+0xf4] ;  /* 0x0000f400010b7983 */ /* 0x000f280000300800 */
[----:B------:R-:W2:Y:S01]  /*3dc10*/  LDL.LU R9, [R1+0x2f0] ;  /* 0x0002f00001097983 */ /* 0x000ea20000300800 */
[----:B------:R-:W-:-:S04]  /*3dc20*/  IMAD.WIDE R226, R0, 0x4, R2 ;  /* 0x0000000400e27825 */ /* 0x000fc800078e0202 */
[C---:B------:R-:W-:Y:S01]  /*3dc30*/  IMAD.WIDE R248, R0.reuse, 0x4, R4 ;  /* 0x0000000400f87825 */ /* 0x040fe200078e0204 */
[----:B--2---:R1:W-:Y:S04]  /*3dc40*/  @P0 STG.E desc[UR16][R224.64], R9 ;  /* 0x00000009e0000986 */ /* 0x0043e8000c101910 */
[----:B---3--:R-:W-:Y:S04]  /*3dc50*/  @P6 STG.E desc[UR16][R226.64], R10 ;  /* 0x0000000ae2006986 */ /* 0x008fe8000c101910 */
[----:B----4-:R2:W-:Y:S01]  /*3dc60*/  @P4 STG.E desc[UR16][R248.64], R11 ;  /* 0x0000000bf8004986 */ /* 0x0105e2000c101910 */
[----:B------:R-:W-:Y:S01]  /*3dc70*/  ISETP.LT.AND P4, PT, R7, UR10, !P3 ;  /* 0x0000000a07007c0c */ /* 0x000fe2000df81270 */
[----:B------:R-:W-:Y:S01]  /*3dc80*/  ULDC UR10, c[0x0][0x228] ;  /* 0x00008a00000a7ab9 */ /* 0x000fe20000000800 */
[----:B-1----:R-:W-:Y:S01]  /*3dc90*/  IADD3 R224, R0, UR4, RZ ;  /* 0x0000000400e07c10 */ /* 0x002fe2000fffe0ff */
[----:B------:R-:W-:Y:S01]  /*3dca0*/  VIADD R9, R6, 0x7f ;  /* 0x0000007f06097836 */ /* 0x000fe20000000000 */
[----:B------:R-:W-:-:S04]  /*3dcb0*/  ULDC UR4, c[0x0][0x22c] ;  /* 0x00008b0000047ab9 */ /* 0x000fc80000000800 */
[----:B------:R-:W-:Y:S01]  /*3dcc0*/  ISETP.GE.AND P0, PT, R9, UR8, PT ;  /* 0x0000000809007c0c */ /* 0x000fe2000bf06270 */
[----:B--2---:R-:W-:Y:S01]  /*3dcd0*/  IMAD.WIDE R10, R224, 0x4, R2 ;  /* 0x00000004e00a7825 */ /* 0x004fe200078e0202 */
[----:B------:R-:W-:Y:S01]  /*3dce0*/  IADD3 R9, R6, 0x80, RZ ;  /* 0x0000008006097810 */ /* 0x000fe20007ffe0ff */
[----:B------:R-:W-:-:S03]  /*3dcf0*/  ULDC UR8, c[0x0][0x22c] ;  /* 0x00008b0000087ab9 */ /* 0x000fc60000000800 */
[----:B------:R1:W-:Y:S01]  /*3dd00*/  @P4 STG.E desc[UR16][R10.64], R243 ;  /* 0x000000f30a004986 */ /* 0x0003e2000c101910 */
[----:B------:R-:W-:Y:S02]  /*3dd10*/  ISETP.GE.AND P4, PT, R9, UR4, PT ;  /* 0x0000000409007c0c */ /* 0x000fe4000bf86270 */
[----:B------:R-:W-:Y:S02]  /*3dd20*/  ISETP.LT.AND P3, PT, R8, UR12, !P3 ;  /* 0x0000000c08007c0c */ /* 0x000fe4000df61270 */
[----:B------:R-:W-:Y:S01]  /*3dd30*/  ISETP.LT.AND P6, PT, R7, UR14, !P5 ;  /* 0x0000000e07007c0c */ /* 0x000fe2000efc1270 */
[----:B------:R-:W-:Y:S01]  /*3dd40*/  VIADD R0, R224, UR6 ;  /* 0x00000006e0007c36 */ /* 0x000fe20008000000 */
[----:B-1----:R-:W2:Y:S01]  /*3dd50*/  LDL.LU R243, [R1+0xe04] ;  /* 0x000e040001f37983 */ /* 0x002ea20000300800 */
[----:B------:R-:W-:Y:S01]  /*3dd60*/  ISETP.LT.AND P5, PT, R8, UR18, !P5 ;  /* 0x0000001208007c0c */ /* 0x000fe2000efa1270 */
[----:B------:R-:W-:Y:S01]  /*3dd70*/  IMAD.WIDE R224, R224, 0x4, R4 ;  /* 0x00000004e0e07825 */ /* 0x000fe200078e0204 */
[----:B------:R-:W-:Y:S01]  /*3dd80*/  ULDC UR4, c[0x0][0x248] ;  /* 0x0000920000047ab9 */ /* 0x000fe20000000800 */
[----:B------:R-:W3:Y:S01]  /*3dd90*/  LDL.LU R10, [R1+0x6f8] ;  /* 0x0006f800010a7983 */ /* 0x000ee20000300800 */
[----:B------:R-:W-:Y:S01]  /*3dda0*/  ULDC UR12, c[0x0][0x228] ;  /* 0x00008a00000c7ab9 */ /* 0x000fe20000000800 */
[----:B------:R-:W-:Y:S01]  /*3ddb0*/  IMAD.WIDE R226, R0, 0x4, R2 ;  /* 0x0000000400e27825 */ /* 0x000fe200078e0202 */
[----:B------:R-:W-:Y:S01]  /*3ddc0*/  ULDC UR14, c[0x0][0x228] ;  /* 0x00008a00000e7ab9 */ /* 0x000fe20000000800 */
[----:B------:R-:W4:Y:S01]  /*3ddd0*/  LDL.LU R11, [R1+0xf8] ;  /* 0x0000f800010b7983 */ /* 0x000f220000300800 */
[----:B------:R-:W-:Y:S01]  /*3dde0*/  ULDC UR18, c[0x0][0x228] ;  /* 0x00008a0000127ab9 */ /* 0x000fe20000000800 */
[----:B------:R-:W-:-:S02]  /*3ddf0*/  ULDC UR6, c[0x0][0x248] ;  /* 0x0000920000067ab9 */ /* 0x000fc40000000800 */
[----:B------:R-:W2:Y:S01]  /*3de00*/  LDL.LU R9, [R1+0x2f4] ;  /* 0x0002f40001097983 */ /* 0x000ea20000300800 */
[----:B------:R-:W-:-:S03]  /*3de10*/  IMAD.WIDE R248, R0, 0x4, R4 ;  /* 0x0000000400f87825 */ /* 0x000fc600078e0204 */
[----:B--2---:R1:W-:Y:S04]  /*3de20*/  @P3 STG.E desc[UR16][R224.64], R9 ;  /* 0x00000009e0003986 */ /* 0x0043e8000c101910 */
[----:B---3--:R-:W-:Y:S01]  /*3de30*/  @P6 STG.E desc[UR16][R226.64], R10 ;  /* 0x0000000ae2006986 */ /* 0x008fe2000c101910 */
[C---:B------:R-:W-:Y:S01]  /*3de40*/  ISETP.LT.AND P6, PT, R7.reuse, UR14, !P2 ;  /* 0x0000000e07007c0c */ /* 0x040fe2000d7c1270 */
[----:B------:R-:W-:Y:S02]  /*3de50*/  ULDC UR14, c[0x0][0x228] ;  /* 0x00008a00000e7ab9 */ /* 0x000fe40000000800 */
[----:B----4-:R2:W-:Y:S01]  /*3de60*/  @P5 STG.E desc[UR16][R248.64], R11 ;  /* 0x0000000bf8005986 */ /* 0x0105e2000c101910 */
        /* <DEDUP_REMOVED lines=15> */
[----:B------:R1:W-:Y:S01]  /*3df60*/  @P5 STG.E desc[UR16][R10.64], R244 ;  /* 0x000000f40a005986 */ /* 0x0003e2000c101910 */
[----:B------:R-:W-:Y:S02]  /*3df70*/  ULDC UR8, c[0x0][0x22c] ;  /* 0x00008b0000087ab9 */ /* 0x000fe40000000800 */
[C---:B------:R-:W-:Y:S01]  /*3df80*/  IMAD.WIDE R226, R0.reuse, 0x4, R2 ;  /* 0x0000000400e27825 */ /* 0x040fe200078e0202 */
[----:B------:R2:W-:Y:S03]  /*3df90*/  @P1 STG.E desc[UR16][R224.64], R250 ;  /* 0x000000fae0001986 */ /* 0x0005e6000c101910 */
[----:B------:R-:W-:Y:S01]  /*3dfa0*/  IMAD.WIDE R248, R0, 0x4, R4 ;  /* 0x0000000400f87825 */ /* 0x000fe200078e0204 */
[----:B------:R-:W-:Y:S01]  /*3dfb0*/  @P6 STG.E desc[UR16][R226.64], R247 ;  /* 0x000000f7e2006986 */ /* 0x000fe2000c101910 */
[----:B------:R-:W-:Y:S01]  /*3dfc0*/  ISETP.GE.AND P5, PT, R9, UR4, PT ;  /* 0x0000000409007c0c */ /* 0x000fe2000bfa6270 */
[----:B------:R-:W-:-:S02]  /*3dfd0*/  ULDC UR4, c[0x0][0x248] ;  /* 0x0000920000047ab9 */ /* 0x000fc40000000800 */
[----:B------:R3:W-:Y:S01]  /*3dfe0*/  @P2 STG.E desc[UR16][R248.64], R245 ;  /* 0x000000f5f8002986 */ /* 0x0007e2000c101910 */
[----:B------:R-:W-:-:S03]  /*3dff0*/  ISETP.LT.AND P2, PT, R7, UR10, !P0 ;  /* 0x0000000a07007c0c */ /* 0x000fc6000c741270 */
[----:B-1----:R-:W4:Y:S01]  /*3e000*/  LDL.LU R244, [R1+0xe00] ;  /* 0x000e000001f47983 */ /* 0x002f220000300800 */
[----:B--2---:R-:W-:Y:S02]  /*3e010*/  IADD3 R224, R0, UR4, RZ ;  /* 0x0000000400e07c10 */ /* 0x004fe4000fffe0ff */
[----:B------:R-:W-:Y:S01]  /*3e020*/  ISETP.LT.AND P6, PT, R7, UR14, !P4 ;  /* 0x0000000e07007c0c */ /* 0x000fe2000e7c1270 */
[----:B------:R-:W-:Y:S01]  /*3e030*/  VIADD R9, R6, 0x83 ;  /* 0x0000008306097836 */ /* 0x000fe20000000000 */
[----:B------:R-:W-:Y:S01]  /*3e040*/  ISETP.LT.AND P0, PT, R8, UR12, !P0 ;  /* 0x0000000c08007c0c */ /* 0x000fe2000c701270 */
[----:B------:R-:W-:Y:S01]  /*3e050*/  IMAD.WIDE R10, R224, 0x4, R2 ;  /* 0x00000004e00a7825 */ /* 0x000fe200078e0202 */
[----:B------:R-:W-:Y:S01]  /*3e060*/  ULDC UR10, c[0x0][0x228] ;  /* 0x00008a00000a7ab9 */ /* 0x000fe20000000800 */
[----:B---3--:R-:W2:Y:S01]  /*3e070*/  LDL.LU R245, [R1+0x500] ;  /* 0x0005000001f57983 */ /* 0x008ea20000300800 */
[----:B------:R-:W-:Y:S01]  /*3e080*/  ISETP.LT.AND P4, PT, R8, UR18, !P4 ;  /* 0x0000001208007c0c */ /* 0x000fe2000e781270 */
[C---:B------:R-:W-:Y:S01]  /*3e090*/  VIADD R0, R224.reuse, UR6 ;  /* 0x00000006e0007c36 */ /* 0x040fe20008000000 */
[----:B------:R-:W-:Y:S01]  /*3e0a0*/  ISETP.GE.AND P1, PT, R9, UR8, PT ;  /* 0x0000000809007c0c */ /* 0x000fe2000bf26270 */
[----:B------:R1:W-:Y:S01]  /*3e0b0*/  @P2 STG.E desc[UR16][R10.64], R246 ;  /* 0x000000f60a002986 */ /* 0x0003e2000c101910 */
[----:B------:R-:W-:Y:S01]  /*3e0c0*/  IMAD.WIDE R224, R224, 0x4, R4 ;  /* 0x00000004e0e07825 */ /* 0x000fe200078e0204 */
[----:B------:R-:W-:Y:S01]  /*3e0d0*/  IADD3 R9, R6, 0x84, RZ ;  /* 0x0000008406097810 */ /* 0x000fe20007ffe0ff */
[----:B------:R-:W-:Y:S01]  /*3e0e0*/  ULDC UR4, c[0x0][0x22c] ;  /* 0x00008b0000047ab9 */ /* 0x000fe20000000800 */
[----:B------:R-:W-:Y:S01]  /*3e0f0*/  ULDC UR8, c[0x0][0x22c] ;  /* 0x00008b0000087ab9 */ /* 0x000fe20000000800 */
[----:B------:R-:W-:Y:S01]  /*3e100*/  ULDC UR12, c[0x0][0x228] ;  /* 0x00008a00000c7ab9 */ /* 0x000fe20000000800 */
[----:B------:R-:W-:Y:S01]  /*3e110*/  ULDC UR14, c[0x0][0x228] ;  /* 0x00008a00000e7ab9 */ /* 0x000fe20000000800 */
[----:B------:R-:W-:Y:S01]  /*3e120*/  ULDC UR18, c[0x0][0x228] ;  /* 0x00008a0000127ab9 */ /* 0x000fe20000000800 */
[----:B------:R-:W-:Y:S01]  /*3e130*/  ULDC UR6, c[0x0][0x248] ;  /* 0x0000920000067ab9 */ /* 0x000fe20000000800 */
[----:B-1----:R-:W3:Y:S04]  /*3e140*/  LDL.LU R10, [R1+0x700] ;  /* 0x00070000010a7983 */ /* 0x002ee80000300800 */
[----:B------:R-:W4:Y:S01]  /*3e150*/  LDL.LU R11, [R1+0x100] ;  /* 0x00010000010b7983 */ /* 0x000f220000300800 */
[----:B------:R-:W-:-:S04]  /*3e160*/  IMAD.WIDE R226, R0, 0x4, R2 ;  /* 0x0000000400e27825 */ /* 0x000fc800078e0202 */
[----:B------:R-:W-:Y:S01]  /*3e170*/  IMAD.WIDE R248, R0, 0x4, R4 ;  /* 0x0000000400f87825 */ /* 0x000fe200078e0204 */
[----:B------:R1:W-:Y:S01]  /*3e180*/  @P0 STG.E desc[UR16][R224.64], R252 ;  /* 0x000000fce0000986 */ /* 0x0003e2000c101910 */
[----:B------:R-:W-:Y:S01]  /*3e190*/  ISETP.GE.AND P2, PT, R9, UR4, PT ;  /* 0x0000000409007c0c */ /* 0x000fe2000bf46270 */
[----:B------:R-:W-:Y:S01]  /*3e1a0*/  ULDC UR4, c[0x0][0x248] ;  /* 0x0000920000047ab9 */ /* 0x000fe20000000800 */
[----:B------:R-:W-:Y:S01]  /*3e1b0*/  VIADD R9, R6, 0x85 ;  /* 0x0000008506097836 */ /* 0x000fe20000000000 */
        /* <DEDUP_REMOVED lines=12> */
[----:B------:R-:W-:Y:S02]  /*3e280*/  ULDC UR6, c[0x0][0x248] ;  /* 0x0000920000067ab9 */ /* 0x000fe40000000800 */
[----:B----4-:R1:W-:Y:S01]  /*3e290*/  @P4 STG.E desc[UR16][R248.64], R11 ;  /* 0x0000000bf8004986 */ /* 0x0103e2000c101910 */
[----:B------:R-:W-:Y:S01]  /*3e2a0*/  ISETP.LT.AND P4, PT, R7, UR10, !P3 ;  /* 0x0000000a07007c0c */ /* 0x000fe2000df81270 */
[----:B------:R-:W-:Y:S01]  /*3e2b0*/  ULDC UR10, c[0x0][0x228] ;  /* 0x00008a00000a7ab9 */ /* 0x000fe20000000800 */
[----:B------:R-:W-:Y:S01]  /*3e2c0*/  ULDC UR14, c[0x0][0x228] ;  /* 0x00008a00000e7ab9 */ /* 0x000fe20000000800 */
[----:B-1----:R-:W-:-:S10]  /*3e2d0*/  IMAD.WIDE R10, R224, 0x4, R2 ;  /* 0x00000004e00a7825 */ /* 0x002fd400078e0202 */
        /* <DEDUP_REMOVED lines=9> */
[----:B------:R-:W4:Y:S04]  /*3e370*/  LDL.LU R10, [R1+0x704] ;  /* 0x00070400010a7983 */ /* 0x000f280000300800 */
[----:B------:R-:W3:Y:S04]  /*3e380*/  LDL.LU R11, [R1+0x104] ;  /* 0x00010400010b7983 */ /* 0x000ee80000300800 */
[----:B------:R-:W2:Y:S01]  /*3e390*/  LDL.LU R9, [R1+0x300] ;  /* 0x0003000001097983 */ /* 0x000ea20000300800 */
[----:B------:R-:W-:-:S04]  /*3e3a0*/  IMAD.WIDE R226, R0, 0x4, R2 ;  /* 0x0000000400e27825 */ /* 0x000fc800078e0202 */
[C---:B------:R-:W-:Y:S01]  /*3e3b0*/  IMAD.WIDE R248, R0.reuse, 0x4, R4 ;  /* 0x0000000400f87825 */ /* 0x040fe200078e0204 */
[----:B--2---:R1:W-:Y:S04]  /*3e3c0*/  @P3 STG.E desc[UR16][R224.64], R9 ;  /* 0x00000009e0003986 */ /* 0x0043e8000c101910 */
[----:B----4-:R-:W-:Y:S04]  /*3e3d0*/  @P6 STG.E desc[UR16][R226.64], R10 ;  /* 0x0000000ae2006986 */ /* 0x010fe8000c101910 */
[----:B---3--:R2:W-:Y:S01]  /*3e3e0*/  @P5 STG.E desc[UR16][R248.64], R11 ;  /* 0x0000000bf8005986 */ /* 0x0085e2000c101910 */
        /* <DEDUP_REMOVED lines=11> */
[----:B------:R-:W-:Y:S01]  /*3e4a0*/  ISETP.LT.AND P1, PT, R8, UR12, !P1 ;  /* 0x0000000c08007c0c */ /* 0x000fe2000cf21270 */
[C---:B------:R-:W-:Y:S01]  /*3e4b0*/  VIADD R0, R224.reuse, UR6 ;  /* 0x00000006e0007c36 */ /* 0x040fe20008000000 */
[C---:B------:R-:W-:Y:S01]  /*3e4c0*/  ISETP.LT.AND P6, PT, R7.reuse, UR14, !P2 ;  /* 0x0000000e07007c0c */ /* 0x040fe2000d7c1270 */
[----:B-1----:R-:W2:Y:S01]  /*3e4d0*/  LDL.LU R246, [R1+0xdf8] ;  /* 0x000df80001f67983 */ /* 0x002ea20000300800 */
[----:B------:R-:W-:Y:S01]  /*3e4e0*/  IMAD.WIDE R224, R224, 0x4, R4 ;  /* 0x00000004e0e07825 */ /* 0x000fe200078e0204 */
[----:B------:R-:W-:Y:S01]  /*3e4f0*/  ULDC UR4, c[0x0][0x248] ;  /* 0x0000920000047ab9 */ /* 0x000fe20000000800 */
[----:B------:R-:W-:Y:S01]  /*3e500*/  ULDC UR6, c[0x0][0x248] ;  /* 0x0000920000067ab9 */ /* 0x000fe20000000800 */
[----:B------:R-:W3:Y:S01]  /*3e510*/  LDL.LU R10, [R1+0x708] ;  /* 0x00070800010a7983 */ /* 0x000ee20000300800 */
[----:B------:R-:W-:Y:S01]  /*3e520*/  IMAD.WIDE R226, R0, 0x4, R2 ;  /* 0x0000000400e27825 */ /* 0x000fe200078e0202 */
[----:B------:R-:W-:Y:S01]  /*3e530*/  ULDC UR12, c[0x0][0x228] ;  /* 0x00008a00000c7ab9 */ /* 0x000fe20000000800 */
[----:B------:R-:W-:Y:S01]  /*3e540*/  ULDC UR14, c[0x0][0x228] ;  /* 0x00008a00000e7ab9 */ /* 0x000fe20000000800 */
[----:B------:R-:W4:Y:S04]  /*3e550*/  LDL.LU R11, [R1+0x108] ;  /* 0x00010800010b7983 */ /* 0x000f280000300800 */
[----:B------:R-:W2:Y:S01]  /*3e560*/  LDL.LU R9, [R1+0x304] ;  /* 0x0003040001097983 */ /* 0x000ea20000300800 */
[----:B------:R-:W-:Y:S01]  /*3e570*/  ISETP.LT.AND P2, PT, R8, UR18, !P2 ;  /* 0x0000001208007c0c */ /* 0x000fe2000d741270 */
[----:B------:R-:W-:Y:S01]  /*3e580*/  IMAD.WIDE R248, R0, 0x4, R4 ;  /* 0x0000000400f87825 */ /* 0x000fe200078e0204 */
[----:B------:R-:W-:Y:S01]  /*3e590*/  ULDC UR18, c[0x0][0x228] ;  /* 0x00008a0000127ab9 */ /* 0x000fe20000000800 */
[----:B--2---:R1:W-:Y:S01]  /*3e5a0*/  @P1 STG.E desc[UR16][R224.64], R9 ;  /* 0x00000009e0001986 */ /* 0x0043e2000c101910 */
[----:B------:R-:W-:Y:S01]  /*3e5b0*/  ISETP.LT.AND P1, PT, R7, UR8, !P0 ;  /* 0x0000000807007c0c */ /* 0x000fe2000c721270 */
[----:B------:R-:W-:-:S02]  /*3e5c0*/  ULDC UR8, c[0x0][0x22c] ;  /* 0x00008b0000087ab9 */ /* 0x000fc40000000800 */
[----:B---3--:R-:W-:Y:S06]  /*3e5d0*/  @P6 STG.E desc[UR16][R226.64], R10 ;  /* 0x0000000ae2006986 */ /* 0x008fec000c101910 */
[----:B----4-:R2:W-:Y:S01]  /*3e5e0*/  @P2 STG.E desc[UR16][R248.64], R11 ;  /* 0x0000000bf8002986 */ /* 0x0105e2000c101910 */
        /* <DEDUP_REMOVED lines=8> */
[----:B------:R-:W-:-:S03]  /*3e670*/  ISETP.GE.AND P1, PT, R9, UR27, PT ;  /* 0x0000001b09007c0c */ /* 0x000fc6000bf26270 */
[----:B-1----:R-:W2:Y:S04]  /*3e680*/  LDL.LU R247, [R1+0xdf4] ;  /* 0x000df40001f77983 */ /* 0x002ea80000300800 */
[----:B------:R-:W3:Y:S04]  /*3e690*/  LDL.LU R10, [R1+0x70c] ;  /* 0x00070c00010a7983 */ /* 0x000ee80000300800 */
[----:B------:R-:W4:Y:S04]  /*3e6a0*/  LDL.LU R11, [R1+0x10c] ;  /* 0x00010c00010b7983 */ /* 0x000f280000300800 */
[----:B------:R-:W2:Y:S01]  /*3e6b0*/  LDL.LU R9, [R1+0x308] ;  /* 0x0003080001097983 */ /* 0x000ea20000300800 */
[----:B------:R-:W-:Y:S01]  /*3e6c0*/  ISETP.LT.AND P0, PT, R8, UR10, !P0 ;  /* 0x0000000a08007c0c */ /* 0x000fe2000c701270 */
[C---:B------:R-:W-:Y:S01]  /*3e6d0*/  VIADD R0, R224.reuse, UR6 ;  /* 0x00000006e0007c36 */ /* 0x040fe20008000000 */
[----:B------:R-:W-:Y:S01]  /*3e6e0*/  ISETP.LT.AND P6, PT, R7, UR12, !P4 ;  /* 0x0000000c07007c0c */ /* 0x000fe2000e7c1270 */
[----:B------:R-:W-:Y:S01]  /*3e6f0*/  IMAD.WIDE R224, R224, 0x4, R4 ;  /* 0x00000004e0e07825 */ /* 0x000fe200078e0204 */
[----:B------:R-:W-:Y:S01]  /*3e700*/  ISETP.LT.AND P4, PT, R8, UR14, !P4 ;  /* 0x0000000e08007c0c */ /* 0x000fe2000e781270 */
[----:B------:R-:W-:Y:S01]  /*3e710*/  ULDC UR10, c[0x0][0x228] ;  /* 0x00008a00000a7ab9 */ /* 0x000fe20000000800 */
[----:B------:R-:W-:Y:S01]  /*3e720*/  ULDC UR12, c[0x0][0x228] ;  /* 0x00008a00000c7ab9 */ /* 0x000fe20000000800 */
[----:B------:R-:W-:Y:S01]  /*3e730*/  IMAD.WIDE R226, R0, 0x4, R2 ;  /* 0x0000000400e27825 */ /* 0x000fe200078e0202 */
[----:B------:R-:W-:Y:S01]  /*3e740*/  ULDC UR14, c[0x0][0x228] ;  /* 0x00008a00000e7ab9 */ /* 0x000fe20000000800 */
[----:B------:R-:W-:-:S02]  /*3e750*/  ULDC UR6, c[0x0][0x248] ;  /* 0x0000920000067ab9 */ /* 0x000fc40000000800 */
[C---:B------:R-:W-:Y:S02]  /*3e760*/  IMAD.WIDE R248, R0.reuse, 0x4, R4 ;  /* 0x0000000400f87825 */ /* 0x040fe400078e0204 */
[----:B--2---:R1:W-:Y:S01]  /*3e770*/  @P0 STG.E desc[UR16][R224.64], R9 ;  /* 0x00000009e0000986 */ /* 0x0043e2000c101910 */
[C---:B------:R-:W-:Y:S01]  /*3e780*/  ISETP.LT.AND P0, PT, R7.reuse, UR10, !P3 ;  /* 0x0000000a07007c0c */ /* 0x040fe2000df01270 */
[----:B------:R-:W-:Y:S02]  /*3e790*/  ULDC UR10, c[0x0][0x228] ;  /* 0x00008a00000a7ab9 */ /* 0x000fe40000000800 */
[----:B---3--:R-:W-:Y:S04]  /*3e7a0*/  @P6 STG.E desc[UR16][R226.64], R10 ;  /* 0x0000000ae2006986 */ /* 0x008fe8000c101910 */
[----:B----4-:R2:W-:Y:S01]  /*3e7b0*/  @P4 STG.E desc[UR16][R248.64], R11 ;  /* 0x0000000bf8004986 */ /* 0x0105e2000c101910 */
[----:B-1----:R-:W-:Y:S01]  /*3e7c0*/  IADD3 R225, R0, UR4, RZ ;  /* 0x0000000400e17c10 */ /* 0x002fe2000fffe0ff */
[----:B------:R-:W-:Y:S01]  /*3e7d0*/  VIADD R9, R6, 0x8a ;  /* 0x0000008a06097836 */ /* 0x000fe20000000000 */
[----:B------:R-:W-:Y:S01]  /*3e7e0*/  ISETP.LT.AND P3, PT, R8, UR12, !P3 ;  /* 0x0000000c08007c0c */ /* 0x000fe2000df61270 */
[----:B------:R-:W-:Y:S01]  /*3e7f0*/  ULDC UR4, c[0x0][0x22c] ;  /* 0x00008b0000047ab9 */ /* 0x000fe20000000800 */
[----:B------:R-:W-:Y:S01]  /*3e800*/  ISETP.LT.AND P6, PT, R7, UR14, !P5 ;  /* 0x0000000e07007c0c */ /* 0x000fe2000efc1270 */
[----:B--2---:R-:W-:-:S04]  /*3e810*/  IMAD.WIDE R10, R225, 0x4, R2 ;  /* 0x00000004e10a7825 */ /* 0x004fc800078e0202 */
[C---:B------:R-:W-:Y:S01]  /*3e820*/  VIADD R0, R225.reuse, UR6 ;  /* 0x00000006e1007c36 */ /* 0x040fe20008000000 */
[----:B------:R1:W-:Y:S01]  /*3e830*/  @P0 STG.E desc[UR16][R10.64], R252 ;  /* 0x000000fc0a000986 */ /* 0x0003e2000c101910 */
[----:B------:R-:W-:Y:S01]  /*3e840*/  ISETP.LT.AND P5, PT, R8, UR18, !P5 ;  /* 0x0000001208007c0c */ /* 0x000fe2000efa1270 */
[----:B------:R-:W-:Y:S01]  /*3e850*/  IMAD.WIDE R224, R225, 0x4, R4 ;  /* 0x00000004e1e07825 */ /* 0x000fe200078e0204 */
[----:B------:R-:W-:Y:S01]  /*3e860*/  ISETP.GE.AND P4, PT, R9, UR8, PT ;  /* 0x0000000809007c0c */ /* 0x000fe2000bf86270 */
[----:B------:R-:W-:Y:S01]  /*3e870*/  ULDC UR12, c[0x0][0x228] ;  /* 0x00008a00000c7ab9 */ /* 0x000fe20000000800 */
[----:B------:R-:W-:Y:S01]  /*3e880*/  ULDC UR14, c[0x0][0x228] ;  /* 0x00008a00000e7ab9 */ /* 0x000fe20000000800 */
[C---:B------:R-:W-:Y:S01]  /*3e890*/  IMAD.WIDE R226, R0.reuse, 0x4, R2 ;  /* 0x0000000400e27825 */ /* 0x040fe200078e0202 */
[----:B------:R-:W-:Y:S01]  /*3e8a0*/  ULDC UR6, c[0x0][0x248] ;  /* 0x0000920000067ab9 */ /* 0x000fe20000000800 */
[----:B-1----:R-:W2:Y:S02]  /*3e8b0*/  LDL.LU R252, [R1+0xdf0] ;  /* 0x000df00001fc7983 */ /* 0x002ea40000300800 */
[----:B------:R-:W-:Y:S01]  /*3e8c0*/  IMAD.WIDE R248, R0, 0x4, R4 ;  /* 0x0000000400f87825 */ /* 0x000fe200078e0204 */
[----:B------:R-:W-:Y:S01]  /*3e8d0*/  ULDC UR18, c[0x0][0x228] ;  /* 0x00008a0000127ab9 */ /* 0x000fe20000000800 */
[----:B------:R1:W-:Y:S01]  /*3e8e0*/  @P3 STG.E desc[UR16][R224.64], R250 ;  /* 0x000000fae0003986 */ /* 0x0003e2000c101910 */
[----:B------:R-:W-:Y:S01]  /*3e8f0*/  IADD3 R9, R6, 0x8b, RZ ;  /* 0x0000008b06097810 */ /* 0x000fe20007ffe0ff */
[----:B------:R-:W-:-:S02]  /*3e900*/  ULDC UR8, c[0x0][0x22c] ;  /* 0x00008b0000087ab9 */ /* 0x000fc40000000800 */
[----:B------:R-:W3:Y:S04]  /*3e910*/  LDL.LU R11, [R1+0x710] ;  /* 0x00071000010b7983 */ /* 0x000ee80000300800 */
[----:B-1----:R-:W4:Y:S01]  /*3e920*/  LDL.LU R250, [R1+0x718] ;  /* 0x0007180001fa7983 */ /* 0x002f220000300800 */
[----:B------:R-:W-:Y:S01]  /*3e930*/  ISETP.GE.AND P0, PT, R9, UR4, PT ;  /* 0x0000000409007c0c */ /* 0x000fe2000bf06270 */
[----:B------:R-:W-:Y:S01]  /*3e940*/  ULDC UR4, c[0x0][0x248] ;  /* 0x0000920000047ab9 */ /* 0x000fe20000000800 */
[C---:B------:R-:W-:Y:S01]  /*3e950*/  ISETP.LT.AND P3, PT, R7.reuse, UR10, !P2 ;  /* 0x0000000a07007c0c */ /* 0x040fe2000d761270 */
[----:B------:R-:W-:Y:S01]  /*3e960*/  VIADD R9, R6, 0x8c ;  /* 0x0000008c06097836 */ /* 0x000fe20000000000 */
[----:B------:R-:W-:Y:S01]  /*3e970*/  ISETP.LT.AND P2, PT, R8, UR12, !P2 ;  /* 0x0000000c08007c0c */ /* 0x000fe2000d741270 */
[----:B------:R-:W-:Y:S01]  /*3e980*/  ULDC UR10, c[0x0][0x228] ;  /* 0x00008a00000a7ab9 */ /* 0x000fe20000000800 */
[----:B---3--:R-:W-:Y:S01]  /*3e990*/  @P6 STG.E desc[UR16][R226.64], R11 ;  /* 0x0000000be2006986 */ /* 0x008fe2000c101910 */
[----:B------:R-:W-:Y:S01]  /*3e9a0*/  IADD3 R225, R0, UR4, RZ ;  /* 0x0000000400e17c10 */ /* 0x000fe2000fffe0ff */
[----:B------:R-:W-:Y:S01]  /*3e9b0*/  ULDC UR4, c[0x0][0x22c] ;  /* 0x00008b0000047ab9 */ /* 0x000fe20000000800 */
[----:B------:R-:W-:Y:S01]  /*3e9c0*/  ULDC UR12, c[0x0][0x228] ;  /* 0x00008a00000c7ab9 */ /* 0x000fe20000000800 */
[----:B------:R1:W-:Y:S04]  /*3e9d0*/  @P5 STG.E desc[UR16][R248.64], R244 ;  /* 0x000000f4f8005986 */ /* 0x0003e8000c101910 */
[----:B-1----:R-:W3:Y:S01]  /*3e9e0*/  LDL.LU R244, [R1+0x714] ;  /* 0x0007140001f47983 */ /* 0x002ee20000300800 */
[----:B------:R-:W-:Y:S01]  /*3e9f0*/  ISETP.LT.AND P6, PT, R7, UR14, !P4 ;  /* 0x0000000e07007c0c */ /* 0x000fe2000e7c1270 */
[----:B------:R-:W-:Y:S01]  /*3ea00*/  IMAD.WIDE R10, R225, 0x4, R2 ;  /* 0x00000004e10a7825 */ /* 0x000fe200078e0202 */
[----:B------:R-:W-:Y:S01]  /*3ea10*/  ISETP.GE.AND P5, PT, R9, UR8, PT ;  /* 0x0000000809007c0c */ /* 0x000fe2000bfa6270 */
[----:B------:R-:W-:Y:S01]  /*3ea20*/  ULDC UR14, c[0x0][0x228] ;  /* 0x00008a00000e7ab9 */ /* 0x000fe20000000800 */
[----:B------:R-:W-:Y:S01]  /*3ea30*/  ISETP.LT.AND P4, PT, R8, UR18, !P4 ;  /* 0x0000001208007c0c */ /* 0x000fe2000e781270 */
[C---:B------:R-:W-:Y:S01]  /*3ea40*/  VIADD R9, R225.reuse, UR6 ;  /* 0x00000006e1097c36 */ /* 0x040fe20008000000 */
[----:B------:R-:W-:Y:S01]  /*3ea50*/  IADD3 R0, R6, 0x8d, RZ ;  /* 0x0000008d06007810 */ /* 0x000fe20007ffe0ff */
[----:B------:R-:W-:Y:S01]  /*3ea60*/  IMAD.WIDE R224, R225, 0x4, R4 ;  /* 0x00000004e1e07825 */ /* 0x000fe200078e0204 */
[----:B------:R1:W-:Y:S01]  /*3ea70*/  @P3 STG.E desc[UR16][R10.64], R240 ;  /* 0x000000f00a003986 */ /* 0x0003e2000c101910 */
[----:B------:R-:W-:Y:S01]  /*3ea80*/  ULDC UR6, c[0x0][0x248] ;  /* 0x0000920000067ab9 */ /* 0x000fe20000000800 */
[----:B------:R-:W-:Y:S01]  /*3ea90*/  ULDC UR8, c[0x0][0x22c] ;  /* 0x00008b0000087ab9 */ /* 0x000fe20000000800 */
[----:B------:R-:W-:Y:S01]  /*3eaa0*/  IMAD.WIDE R226, R9, 0x4, R2 ;  /* 0x0000000409e27825 */ /* 0x000fe200078e0202 */
[----:B------:R2:W-:Y:S01]  /*3eab0*/  @P2 STG.E desc[UR16][R224.64], R232 ;  /* 0x000000e8e0002986 */ /* 0x0005e2000c101910 */
[----:B------:R-:W-:Y:S01]  /*3eac0*/  ISETP.GE.AND P3, PT, R0, UR4, PT ;  /* 0x0000000400007c0c */ /* 0x000fe2000bf66270 */
[----:B------:R-:W-:Y:S01]  /*3ead0*/  ULDC UR4, c[0x0][0x248] ;  /* 0x0000920000047ab9 */ /* 0x000fe20000000800 */
[----:B------:R-:W-:Y:S01]  /*3eae0*/  ISETP.LT.AND P2, PT, R7, UR10, !P0 ;  /* 0x0000000a07007c0c */ /* 0x000fe2000c741270 */
[C---:B------:R-:W-:Y:S01]  /*3eaf0*/  IMAD.WIDE R248, R9.reuse, 0x4, R4 ;  /* 0x0000000409f87825 */ /* 0x040fe200078e0204 */
[----:B------:R-:W-:Y:S01]  /*3eb00*/  ISETP.LT.AND P0, PT, R8, UR12, !P0 ;  /* 0x0000000c08007c0c */ /* 0x000fe2000c701270 */
[----:B------:R-:W-:Y:S01]  /*3eb10*/  ULDC UR18, c[0x0][0x228] ;  /* 0x00008a0000127ab9 */ /* 0x000fe20000000800 */
[----:B------:R-:W-:Y:S01]  /*3eb20*/  IADD3 R9, R9, UR4, RZ ;  /* 0x0000000409097c10 */ /* 0x000fe2000fffe0ff */
[----:B------:R-:W-:Y:S01]  /*3eb30*/  VIADD R0, R6, 0x8e ;  /* 0x0000008e06007836 */ /* 0x000fe20000000000 */
[----:B------:R-:W-:Y:S01]  /*3eb40*/  ULDC UR4, c[0x0][0x22c] ;  /* 0x00008b0000047ab9 */ /* 0x000fe20000000800 */
[----:B------:R-:W-:Y:S01]  /*3eb50*/  ULDC UR10, c[0x0][0x228] ;  /* 0x00008a00000a7ab9 */ /* 0x000fe20000000800 */
[----:B------:R-:W-:Y:S01]  /*3eb60*/  ULDC UR12, c[0x0][0x228] ;  /* 0x00008a00000c7ab9 */ /* 0x000fe20000000800 */
[----:B-1----:R-:W-:-:S04]  /*3eb70*/  IMAD.WIDE R10, R9, 0x4, R2 ;  /* 0x00000004090a7825 */ /* 0x002fc800078e0202 */
[----:B--2---:R-:W-:Y:S01]  /*3eb80*/  IMAD.WIDE R224, R9, 0x4, R4 ;  /* 0x0000000409e07825 */ /* 0x004fe200078e0204 */
[----:B---3--:R-:W-:Y:S01]  /*3eb90*/  @P6 STG.E desc[UR16][R226.64], R244 ;  /* 0x000000f4e2006986 */ /* 0x008fe2000c101910 */
[----:B------:R-:W-:Y:S01]  /*3eba0*/  ISETP.LT.AND P6, PT, R7, UR14, !P5 ;  /* 0x0000000e07007c0c */ /* 0x000fe2000efc1270 */
[----:B------:R-:W-:Y:S02]  /*3ebb0*/  ULDC UR14, c[0x0][0x228] ;  /* 0x00008a00000e7ab9 */ /* 0x000fe40000000800 */
[----:B------:R1:W-:Y:S01]  /*3ebc0*/  @P4 STG.E desc[UR16][R248.64], R245 ;  /* 0x000000f5f8004986 */ /* 0x0003e2000c101910 */
[----:B------:R-:W-:Y:S01]  /*3ebd0*/  ISETP.GE.AND P4, PT, R0, UR8, PT ;  /* 0x0000000800007c0c */ /* 0x000fe2000bf86270 */
[----:B------:R-:W-:Y:S01]  /*3ebe0*/  ULDC UR8, c[0x0][0x22c] ;  /* 0x00008b0000087ab9 */ /* 0x000fe20000000800 */
[----:B------:R-:W-:Y:S01]  /*3ebf0*/  IADD3 R0, R6, 0x8f, RZ ;  /* 0x0000008f06007810 */ /* 0x000fe20007ffe0ff */
[----:B------:R-:W-:Y:S01]  /*3ec00*/  @P2 STG.E desc[UR16][R10.64], R241 ;  /* 0x000000f10a002986 */ /* 0x000fe2000c101910 */
[----:B------:R-:W-:Y:S01]  /*3ec10*/  ISETP.LT.AND P5, PT, R8, UR18, !P5 ;  /* 0x0000001208007c0c */ /* 0x000fe2000efa1270 */
[----:B------:R-:W-:Y:S01]  /*3ec20*/  ULDC UR18, c[0x0][0x228] ;  /* 0x00008a0000127ab9 */ /* 0x000fe20000000800 */
[----:B-1----:R-:W-:Y:S01]  /*3ec30*/  VIADD R249, R9, UR6 ;  /* 0x0000000609f97c36 */ /* 0x002fe20008000000 */
[----:B------:R-:W-:Y:S01]  /*3ec40*/  ISETP.GE.AND P2, PT, R0, UR4, PT ;  /* 0x0000000400007c0c */ /* 0x000fe2000bf46270 */
[----:B------:R1:W-:Y:S01]  /*3ec50*/  @P0 STG.E desc[UR16][R224.64], R233 ;  /* 0x000000e9e0000986 */ /* 0x0003e2000c101910 */
[----:B------:R-:W-:Y:S01]  /*3ec60*/  ULDC UR4, c[0x0][0x248] ;  /* 0x0000920000047ab9 */ /* 0x000fe20000000800 */
[----:B------:R-:W-:Y:S01]  /*3ec70*/  IMAD.WIDE R226, R249, 0x4, R2 ;  /* 0x00000004f9e27825 */ /* 0x000fe200078e0202 */
[----:B------:R-:W-:Y:S01]  /*3ec80*/  ISETP.LT.AND P0, PT, R7, UR10, !P3 ;  /* 0x0000000a07007c0c */ /* 0x000fe2000df01270 */
[----:B------:R-:W-:Y:S01]  /*3ec90*/  ULDC UR6, c[0x0][0x248] ;  /* 0x0000920000067ab9 */ /* 0x000fe20000000800 */
[C---:B------:R-:W-:Y:S01]  /*3eca0*/  ISETP.LT.AND P3, PT, R8.reuse, UR12, !P3 ;  /* 0x0000000c08007c0c */ /* 0x040fe2000df61270 */
[----:B------:R-:W-:Y:S01]  /*3ecb0*/  IMAD.WIDE R244, R249, 0x4, R4 ;  /* 0x00000004f9f47825 */ /* 0x000fe200078e0204 */
[----:B----4-:R2:W-:Y:S01]  /*3ecc0*/  @P6 STG.E desc[UR16][R226.64], R250 ;  /* 0x000000fae2006986 */ /* 0x0105e2000c101910 */
[----:B------:R-:W-:Y:S01]  /*3ecd0*/  ISETP.LT.AND P6, PT, R7, UR14, !P4 ;  /* 0x0000000e07007c0c */ /* 0x000fe2000e7c1270 */
[----:B------:R-:W-:Y:S01]  /*3ece0*/  ULDC UR10, c[0x0][0x228] ;  /* 0x00008a00000a7ab9 */ /* 0x000fe20000000800 */
[----:B------:R-:W-:-:S02]  /*3ecf0*/  ISETP.LT.AND P4, PT, R8, UR18, !P4 ;  /* 0x0000001208007c0c */ /* 0x000fc4000e781270 */
[----:B-1----:R-:W-:Y:S01]  /*3ed00*/  IADD3 R225, R249, UR4, RZ ;  /* 0x00000004f9e17c10 */ /* 0x002fe2000fffe0ff */
[----:B------:R-:W-:Y:S01]  /*3ed10*/  VIADD R0, R6, 0x90 ;  /* 0x0000009006007836 */ /* 0x000fe20000000000 */
[----:B------:R-:W-:Y:S01]  /*3ed20*/  @P5 STG.E desc[UR16][R244.64], R246 ;  /* 0x000000f6f4005986 */ /* 0x000fe2000c101910 */
[----:B------:R-:W-:Y:S01]  /*3ed30*/  ULDC UR4, c[0x0][0x22c] ;  /* 0x00008b0000047ab9 */ /* 0x000fe20000000800 */
[----:B------:R-:W-:Y:S01]  /*3ed40*/  ULDC UR12, c[0x0][0x228] ;  /* 0x00008a00000c7ab9 */ /* 0x000fe20000000800 */
[C---:B------:R-:W-:Y:S01]  /*3ed50*/  VIADD R9, R225.reuse, UR6 ;  /* 0x00000006e1097c36 */ /* 0x040fe20008000000 */
[----:B------:R-:W-:Y:S01]  /*3ed60*/  ULDC UR14, c[0x0][0x228] ;  /* 0x00008a00000e7ab9 */ /* 0x000fe20000000800 */
[C---:B------:R-:W-:Y:S01]  /*3ed70*/  IMAD.WIDE R10, R225.reuse, 0x4, R2 ;  /* 0x00000004e10a7825 */ /* 0x040fe200078e0202 */
[----:B------:R-:W-:Y:S01]  /*3ed80*/  ISETP.GE.AND P5, PT, R0, UR8, PT ;  /* 0x0000000800007c0c */ /* 0x000fe2000bfa6270 */
[----:B------:R-:W-:Y:S01]  /*3ed90*/  ULDC UR6, c[0x0][0x248] ;  /* 0x0000920000067ab9 */ /* 0x000fe20000000800 */
[----:B------:R-:W-:Y:S01]  /*3eda0*/  ULDC UR18, c[0x0][0x228] ;  /* 0x00008a0000127ab9 */ /* 0x000fe20000000800 */
[----:B------:R-:W-:Y:S01]  /*3edb0*/  IMAD.WIDE R224, R225, 0x4, R4 ;  /* 0x00000004e1e07825 */ /* 0x000fe200078e0204 */
[----:B------:R-:W-:Y:S01]  /*3edc0*/  IADD3 R0, R6, 0x91, RZ ;  /* 0x0000009106007810 */ /* 0x000fe20007ffe0ff */
[----:B------:R-:W1:Y:S01]  /*3edd0*/  LDS.128 R248, [R251] ;  /* 0x00000000fbf87984 */ /* 0x000e620000000c00 */
[----:B------:R-:W-:Y:S01]  /*3ede0*/  ULDC UR8, c[0x0][0x22c] ;  /* 0x00008b0000087ab9 */ /* 0x000fe20000000800 */
[----:B--2---:R-:W-:-:S02]  /*3edf0*/  IMAD.WIDE R226, R9, 0x4, R2 ;  /* 0x0000000409e27825 */ /* 0x004fc400078e0202 */
[----:B------:R2:W-:Y:S02]  /*3ee00*/  @P0 STG.E desc[UR16][R10.64], R242 ;  /* 0x000000f20a000986 */ /* 0x0005e4000c101910 */
[----:B------:R-:W-:Y:S02]  /*3ee10*/  IMAD.WIDE R232, R9, 0x4, R4 ;  /* 0x0000000409e87825 */ /* 0x000fe400078e0204 */
[----:B------:R3:W-:Y:S01]  /*3ee20*/  @P3 STG.E desc[UR16][R224.64], R234 ;  /* 0x000000eae0003986 */ /* 0x0007e2000c101910 */
[----:B------:R-:W-:Y:S01]  /*3ee30*/  ISETP.GE.AND P0, PT, R0, UR4, PT ;  /* 0x0000000400007c0c */ /* 0x000fe2000bf06270 */
[----:B------:R-:W-:Y:S02]  /*3ee40*/  ULDC UR4, c[0x0][0x248] ;  /* 0x0000920000047ab9 */ /* 0x000fe40000000800 */
[----:B------:R4:W-:Y:S04]  /*3ee50*/  @P6 STG.E desc[UR16][R226.64], R252 ;  /* 0x000000fce2006986 */ /* 0x0009e8000c101910 */
[----:B------:R4:W-:Y:S01]  /*3ee60*/  @P4 STG.E desc[UR16][R232.64], R247 ;  /* 0x000000f7e8004986 */ /* 0x0009e2000c101910 */
[----:B------:R-:W-:Y:S01]  /*3ee70*/  ISETP.LT.AND P4, PT, R7, UR10, !P2 ;  /* 0x0000000a07007c0c */ /* 0x000fe2000d781270 */
[----:B------:R-:W-:Y:S01]  /*3ee80*/  VIADD R0, R6, 0x92 ;  /* 0x0000009206007836 */ /* 0x000fe20000000000 */
[----:B------:R-:W-:Y:S01]  /*3ee90*/  ISETP.LT.AND P2, PT, R8, UR12, !P2 ;  /* 0x0000000c08007c0c */ /* 0x000fe2000d741270 */
[----:B------:R-:W-:Y:S01]  /*3eea0*/  ULDC UR10, c[0x0][0x228] ;  /* 0x00008a00000a7ab9 */ /* 0x000fe20000000800 */
[----:B------:R-:W-:Y:S01]  /*3eeb0*/  IADD3 R9, R9, UR4, RZ ;  /* 0x0000000409097c10 */ /* 0x000fe2000fffe0ff */
[----:B------:R-:W-:Y:S01]  /*3eec0*/  ULDC UR4, c[0x0][0x22c] ;  /* 0x00008b0000047ab9 */ /* 0x000fe20000000800 */
[----:B------:R-:W-:Y:S01]  /*3eed0*/  ISETP.LT.AND P6, PT, R7, UR14, !P5 ;  /* 0x0000000e07007c0c */ /* 0x000fe2000efc1270 */
[----:B------:R-:W-:-:S02]  /*3eee0*/  ULDC UR12, c[0x0][0x228] ;  /* 0x00008a00000c7ab9 */ /* 0x000fc40000000800 */
[C---:B--2---:R-:W-:Y:S01]  /*3eef0*/  IMAD.WIDE R10, R9.reuse, 0x4, R2 ;  /* 0x00000004090a7825 */ /* 0x044fe200078e0202 */
[----:B------:R-:W-:Y:S01]  /*3ef00*/  ISETP.LT.AND P5, PT, R8, UR18, !P5 ;  /* 0x0000001208007c0c */ /* 0x000fe2000efa1270 */
[----:B------:R-:W-:Y:S01]  /*3ef10*/  ULDC UR14, c[0x0][0x228] ;  /* 0x00008a00000e7ab9 */ /* 0x000fe20000000800 */
[----:B------:R-:W-:Y:S01]  /*3ef20*/  ISETP.GE.AND P3, PT, R0, UR8, PT ;  /* 0x0000000800007c0c */ /* 0x000fe2000bf66270 */
[C---:B------:R-:W-:Y:S02]  /*3ef30*/  VIADD R241, R9.reuse, UR6 ;  /* 0x0000000609f17c36 */ /* 0x040fe40008000000 */
[----:B---3--:R-:W-:Y:S01]  /*3ef40*/  IMAD.WIDE R224, R9, 0x4, R4 ;  /* 0x0000000409e07825 */ /* 0x008fe200078e0204 */
[----:B------:R-:W-:Y:S01]  /*3ef50*/  IADD3 R0, R6, 0x93, RZ ;  /* 0x0000009306007810 */ /* 0x000fe20007ffe0ff */
[----:B------:R-:W-:Y:S01]  /*3ef60*/  @P4 STG.E desc[UR16][R10.64], R243 ;  /* 0x000000f30a004986 */ /* 0x000fe2000c101910 */
[----:B------:R-:W-:Y:S01]  /*3ef70*/  ULDC UR6, c[0x0][0x248] ;  /* 0x0000920000067ab9 */ /* 0x000fe20000000800 */
[----:B----4-:R-:W-:Y:S01]  /*3ef80*/  IMAD.WIDE R226, R241, 0x4, R2 ;  /* 0x00000004f1e27825 */ /* 0x010fe200078e0202 */
[----:B------:R-:W-:Y:S01]  /*3ef90*/  ISETP.GE.AND P4, PT, R0, UR4, PT ;  /* 0x0000000400007c0c */ /* 0x000fe2000bf86270 */
[----:B------:R2:W-:Y:S01]  /*3efa0*/  @P2 STG.E desc[UR16][R224.64], R235 ;  /* 0x000000ebe0002986 */ /* 0x0005e2000c101910 */
[----:B------:R-:W-:Y:S01]  /*3efb0*/  ISETP.LT.AND P2, PT, R7, UR10, !P0 ;  /* 0x0000000a07007c0c */ /* 0x000fe2000c741270 */
[----:B------:R-:W-:Y:S01]  /*3efc0*/  ULDC UR4, c[0x0][0x248] ;  /* 0x0000920000047ab9 */ /* 0x000fe20000000800 */
[----:B------:R-:W-:Y:S01]  /*3efd0*/  ISETP.LT.AND P0, PT, R8, UR12, !P0 ;  /* 0x0000000c08007c0c */ /* 0x000fe2000c701270 */
[----:B------:R-:W-:Y:S01]  /*3efe0*/  IMAD.WIDE R232, R241, 0x4, R4 ;  /* 0x00000004f1e87825 */ /* 0x000fe200078e0204 */
[----:B------:R3:W-:Y:S01]  /*3eff0*/  @P6 STG.E desc[UR16][R226.64], R12 ;  /* 0x0000000ce2006986 */ /* 0x0007e2000c101910 */
[----:B------:R-:W-:Y:S01]  /*3f000*/  ISETP.LT.AND P6, PT, R7, UR14, !P3 ;  /* 0x0000000e07007c0c */ /* 0x000fe2000dfc1270 */
[----:B------:R-:W-:Y:S01]  /*3f010*/  ULDC UR8, c[0x0][0x22c] ;  /* 0x00008b0000087ab9 */ /* 0x000fe20000000800 */
[----:B------:R-:W-:Y:S01]  /*3f020*/  VIADD R0, R6, 0x94 ;  /* 0x0000009406007836 */ /* 0x000fe20000000000 */
[----:B------:R-:W-:Y:S01]  /*3f030*/  ULDC UR18, c[0x0][0x228] ;  /* 0x00008a0000127ab9 */ /* 0x000fe20000000800 */
[----:B------:R-:W-:Y:S01]  /*3f040*/  ULDC UR10, c[0x0][0x228] ;  /* 0x00008a00000a7ab9 */ /* 0x000fe20000000800 */
[----:B--2---:R-:W-:Y:S01]  /*3f050*/  IADD3 R225, R241, UR4, RZ ;  /* 0x00000004f1e17c10 */ /* 0x004fe2000fffe0ff */
[----:B------:R2:W-:Y:S01]  /*3f060*/  @P5 STG.E desc[UR16][R232.64], R20 ;  /* 0x00000014e8005986 */ /* 0x0005e2000c101910 */
[----:B------:R-:W-:Y:S01]  /*3f070*/  ISETP.GE.AND P5, PT, R0, UR8, PT ;  /* 0x0000000800007c0c */ /* 0x000fe2000bfa6270 */
[----:B------:R-:W-:Y:S01]  /*3f080*/  ULDC UR4, c[0x0][0x22c] ;  /* 0x00008b0000047ab9 */ /* 0x000fe20000000800 */
[----:B------:R-:W-:Y:S01]  /*3f090*/  ULDC UR12, c[0x0][0x228] ;  /* 0x00008a00000c7ab9 */ /* 0x000fe20000000800 */
[C---:B------:R-:W-:Y:S01]  /*3f0a0*/  VIADD R9, R225.reuse, UR6 ;  /* 0x00000006e1097c36 */ /* 0x040fe20008000000 */
[----:B------:R-:W-:Y:S01]  /*3f0b0*/  ULDC UR14, c[0x0][0x228] ;  /* 0x00008a00000e7ab9 */ /* 0x000fe20000000800 */
[C---:B------:R-:W-:Y:S01]  /*3f0c0*/  IMAD.WIDE R10, R225.reuse, 0x4, R2 ;  /* 0x00000004e10a7825 */ /* 0x040fe200078e0202 */
[----:B------:R-:W-:Y:S01]  /*3f0d0*/  IADD3 R0, R6, 0x95, RZ ;  /* 0x0000009506007810 */ /* 0x000fe20007ffe0ff */
[----:B------:R-:W-:Y:S01]  /*3f0e0*/  ULDC UR6, c[0x0][0x248] ;  /* 0x0000920000067ab9 */ /* 0x000fe20000000800 */
[----:B------:R-:W-:Y:S01]  /*3f0f0*/  ISETP.LT.AND P3, PT, R8, UR18, !P3 ;  /* 0x0000001208007c0c */ /* 0x000fe2000df61270 */
[----:B------:R-:W-:Y:S01]  /*3f100*/  IMAD.WIDE R224, R225, 0x4, R4 ;  /* 0x00000004e1e07825 */ /* 0x000fe200078e0204 */
[----:B------:R4:W-:Y:S01]  /*3f110*/  @P2 STG.E desc[UR16][R10.64], R28 ;  /* 0x0000001c0a002986 */ /* 0x0009e2000c101910 */
[----:B------:R-:W-:Y:S01]  /*3f120*/  ISETP.GE.AND P2, PT, R0, UR4, PT ;  /* 0x0000000400007c0c */ /* 0x000fe2000bf46270 */
[----:B------:R-:W-:Y:S01]  /*3f130*/  ULDC UR4, c[0x0][0x248] ;  /* 0x0000920000047ab9 */ /* 0x000fe20000000800 */
[----:B---3--:R-:W-:Y:S01]  /*3f140*/  IMAD.WIDE R226, R9, 0x4, R2 ;  /* 0x0000000409e27825 */ /* 0x008fe200078e0202 */
[----:B------:R-:W-:Y:S01]  /*3f150*/  @P0 STG.E desc[UR16][R224.64], R24 ;  /* 0x00000018e0000986 */ /* 0x000fe2000c101910 */
[----:B------:R-:W-:Y:S01]  /*3f160*/  ISETP.LT.AND P0, PT, R7, UR10, !P4 ;  /* 0x0000000a07007c0c */ /* 0x000fe2000e701270 */
[----:B------:R-:W-:Y:S01]  /*3f170*/  ULDC UR18, c[0x0][0x228] ;  /* 0x00008a0000127ab9 */ /* 0x000fe20000000800 */
[C---:B--2---:R-:W-:Y:S01]  /*3f180*/  IMAD.WIDE R232, R9.reuse, 0x4, R4 ;  /* 0x0000000409e87825 */ /* 0x044fe200078e0204 */
[----:B------:R2:W-:Y:S01]  /*3f190*/  @P6 STG.E desc[UR16][R226.64], R13 ;  /* 0x0000000de2006986 */ /* 0x0005e2000c101910 */
[----:B------:R-:W-:Y:S01]  /*3f1a0*/  ISETP.LT.AND P4, PT, R8, UR12, !P4 ;  /* 0x0000000c08007c0c */ /* 0x000fe2000e781270 */
[----:B------:R-:W-:Y:S01]  /*3f1b0*/  ULDC UR8, c[0x0][0x22c] ;  /* 0x00008b0000087ab9 */ /* 0x000fe20000000800 */
[----:B------:R-:W-:Y:S01]  /*3f1c0*/  IADD3 R9, R9, UR4, RZ ;  /* 0x0000000409097c10 */ /* 0x000fe2000fffe0ff */
[----:B------:R-:W-:Y:S01]  /*3f1d0*/  VIADD R0, R6, 0x96 ;  /* 0x0000009606007836 */ /* 0x000fe20000000000 */
[----:B------:R-:W-:Y:S01]  /*3f1e0*/  ISETP.LT.AND P6, PT, R7, UR14, !P5 ;  /* 0x0000000e07007c0c */ /* 0x000fe2000efc1270 */
[----:B------:R3:W-:Y:S01]  /*3f1f0*/  @P3 STG.E desc[UR16][R232.64], R21 ;  /* 0x00000015e8003986 */ /* 0x0007e2000c101910 */
[----:B------:R-:W-:Y:S01]  /*3f200*/  ISETP.LT.AND P5, PT, R8, UR18, !P5 ;  /* 0x0000001208007c0c */ /* 0x000fe2000efa1270 */
[C---:B----4-:R-:W-:Y:S01]  /*3f210*/  IMAD.WIDE R10, R9.reuse, 0x4, R2 ;  /* 0x00000004090a7825 */ /* 0x050fe200078e0202 */
[----:B------:R-:W-:Y:S01]  /*3f220*/  ULDC UR4, c[0x0][0x22c] ;  /* 0x00008b0000047ab9 */ /* 0x000fe20000000800 */
[----:B------:R-:W-:Y:S01]  /*3f230*/  ULDC UR10, c[0x0][0x228] ;  /* 0x00008a00000a7ab9 */ /* 0x000fe20000000800 */
[----:B------:R-:W-:Y:S01]  /*3f240*/  ULDC UR12, c[0x0][0x228] ;  /* 0x00008a00000c7ab9 */ /* 0x000fe20000000800 */
[C---:B--2---:R-:W-:Y:S01]  /*3f250*/  VIADD R227, R9.reuse, UR6 ;  /* 0x0000000609e37c36 */ /* 0x044fe20008000000 */
[----:B------:R-:W-:Y:S01]  /*3f260*/  ISETP.GE.AND P3, PT, R0, UR8, PT ;  /* 0x0000000800007c0c */ /* 0x000fe2000bf66270 */
[----:B------:R-:W-:Y:S01]  /*3f270*/  IMAD.WIDE R12, R9, 0x4, R4 ;  /* 0x00000004090c7825 */ /* 0x000fe200078e0204 */
[----:B------:R-:W-:Y:S01]  /*3f280*/  IADD3 R0, R6, 0x97, RZ ;  /* 0x0000009706007810 */ /* 0x000fe20007ffe0ff */
[----:B------:R-:W-:Y:S01]  /*3f290*/  @P0 STG.E desc[UR16][R10.64], R29 ;  /* 0x0000001d0a000986 */ /* 0x000fe2000c101910 */
[----:B------:R-:W-:Y:S01]  /*3f2a0*/  ULDC UR14, c[0x0][0x228] ;  /* 0x00008a00000e7ab9 */ /* 0x000fe20000000800 */
[----:B---3--:R-:W-:Y:S01]  /*3f2b0*/  IMAD.WIDE R20, R227, 0x4, R2 ;  /* 0x00000004e3147825 */ /* 0x008fe200078e0202 */
[----:B------:R-:W-:Y:S01]  /*3f2c0*/  ULDC UR18, c[0x0][0x228] ;  /* 0x00008a0000127ab9 */ /* 0x000fe20000000800 */
[----:B------:R-:W-:-:S02]  /*3f2d0*/  ULDC UR6, c[0x0][0x248] ;  /* 0x0000920000067ab9 */ /* 0x000fc40000000800 */
[----:B------:R-:W-:Y:S01]  /*3f2e0*/  IMAD.WIDE R224, R227, 0x4, R4 ;  /* 0x00000004e3e07825 */ /* 0x000fe200078e0204 */
[----:B------:R2:W-:Y:S01]  /*3f2f0*/  @P4 STG.E desc[UR16][R12.64], R25 ;  /* 0x000000190c004986 */ /* 0x0005e2000c101910 */
[----:B------:R-:W-:Y:S01]  /*3f300*/  ISETP.GE.AND P0, PT, R0, UR4, PT ;  /* 0x0000000400007c0c */ /* 0x000fe2000bf06270 */
[----:B------:R-:W-:Y:S01]  /*3f310*/  ULDC UR4, c[0x0][0x248] ;  /* 0x0000920000047ab9 */ /* 0x000fe20000000800 */
[----:B------:R-:W-:Y:S01]  /*3f320*/  ULDC UR8, c[0x0][0x22c] ;  /* 0x00008b0000087ab9 */ /* 0x000fe20000000800 */
[----:B------:R3:W-:Y:S01]  /*3f330*/  @P6 STG.E desc[UR16][R20.64], R14 ;  /* 0x0000000e14006986 */ /* 0x0007e2000c101910 */
[C---:B------:R-:W-:Y:S01]  /*3f340*/  ISETP.LT.AND P6, PT, R7.reuse, UR14, !P3 ;  /* 0x0000000e07007c0c */ /* 0x040fe2000dfc1270 */
[----:B------:R-:W-:Y:S02]  /*3f350*/  VIADD R0, R6, 0x98 ;  /* 0x0000009806007836 */ /* 0x000fe40000000000 */
[----:B------:R-:W-:Y:S01]  /*3f360*/  @P5 STG.E desc[UR16][R224.64], R22 ;  /* 0x00000016e0005986 */ /* 0x000fe2000c101910 */
[----:B------:R-:W-:Y:S01]  /*3f370*/  ISETP.LT.AND P5, PT, R7, UR10, !P2 ;  /* 0x0000000a07007c0c */ /* 0x000fe2000d7a1270 */
[----:B------:R-:W-:Y:S01]  /*3f380*/  ULDC UR10, c[0x0][0x228] ;  /* 0x00008a00000a7ab9 */ /* 0x000fe20000000800 */
[C---:B------:R-:W-:Y:S01]  /*3f390*/  ISETP.LT.AND P2, PT, R8.reuse, UR12, !P2 ;  /* 0x0000000c08007c0c */ /* 0x040fe2000d741270 */
[----:B------:R-:W-:Y:S01]  /*3f3a0*/  ULDC UR12, c[0x0][0x228] ;  /* 0x00008a00000c7ab9 */ /* 0x000fe20000000800 */
[----:B--2---:R-:W-:Y:S01]  /*3f3b0*/  IADD3 R13, R227, UR4, RZ ;  /* 0x00000004e30d7c10 */ /* 0x004fe2000fffe0ff */
[----:B------:R-:W-:Y:S01]  /*3f3c0*/  ULDC UR4, c[0x0][0x22c] ;  /* 0x00008b0000047ab9 */ /* 0x000fe20000000800 */
[----:B------:R-:W-:Y:S01]  /*3f3d0*/  ISETP.LT.AND P3, PT, R8, UR18, !P3 ;  /* 0x0000001208007c0c */ /* 0x000fe2000df61270 */
[----:B------:R-:W-:Y:S01]  /*3f3e0*/  ULDC UR14, c[0x0][0x228] ;  /* 0x00008a00000e7ab9 */ /* 0x000fe20000000800 */
[----:B------:R-:W-:Y:S01]  /*3f3f0*/  ISETP.GE.AND P4, PT, R0, UR8, PT ;  /* 0x0000000800007c0c */ /* 0x000fe2000bf86270 */
[----:B------:R-:W-:-:S02]  /*3f400*/  VIADD R9, R13, UR6 ;  /* 0x000000060d097c36 */ /* 0x000fc40008000000 */
[C---:B------:R-:W-:Y:S01]  /*3f410*/  IMAD.WIDE R10, R13.reuse, 0x4, R2 ;  /* 0x000000040d0a7825 */ /* 0x040fe200078e0202 */
[----:B------:R-:W-:Y:S01]  /*3f420*/  IADD3 R0, R6, 0x99, RZ ;  /* 0x0000009906007810 */ /* 0x000fe20007ffe0ff */
[----:B------:R-:W-:Y:S01]  /*3f430*/  ULDC UR18, c[0x0][0x228] ;  /* 0x00008a0000127ab9 */ /* 0x000fe20000000800 */
[----:B------:R-:W-:Y:S01]  /*3f440*/  ULDC UR6, c[0x0][0x248] ;  /* 0x0000920000067ab9 */ /* 0x000fe20000000800 */
[----:B------:R-:W-:Y:S01]  /*3f450*/  IMAD.WIDE R12, R13, 0x4, R4 ;  /* 0x000000040d0c7825 */ /* 0x000fe200078e0204 */
[----:B------:R2:W-:Y:S01]  /*3f460*/  @P5 STG.E desc[UR16][R10.64], R30 ;  /* 0x0000001e0a005986 */ /* 0x0005e2000c101910 */
[----:B------:R-:W-:Y:S02]  /*3f470*/  ULDC UR8, c[0x0][0x22c] ;  /* 0x00008b0000087ab9 */ /* 0x000fe40000000800 */
[C---:B---3--:R-:W-:Y:S01]  /*3f480*/  IMAD.WIDE R20, R9.reuse, 0x4, R2 ;  /* 0x0000000409147825 */ /* 0x048fe200078e0202 */
[----:B------:R-:W-:Y:S03]  /*3f490*/  @P2 STG.E desc[UR16][R12.64], R26 ;  /* 0x0000001a0c002986 */ /* 0x000fe6000c101910 */
[----:B------:R-:W-:Y:S01]  /*3f4a0*/  IMAD.WIDE R24, R9, 0x4, R4 ;  /* 0x0000000409187825 */ /* 0x000fe200078e0204 */
[----:B------:R-:W-:Y:S01]  /*3f4b0*/  ISETP.GE.AND P5, PT, R0, UR4, PT ;  /* 0x0000000400007c0c */ /* 0x000fe2000bfa6270 */
[----:B------:R-:W-:Y:S01]  /*3f4c0*/  @P6 STG.E desc[UR16][R20.64], R15 ;  /* 0x0000000f14006986 */ /* 0x000fe2000c101910 */
[----:B------:R-:W-:-:S03]  /*3f4d0*/  ULDC UR4, c[0x0][0x248] ;  /* 0x0000920000047ab9 */ /* 0x000fc60000000800 */
[----:B------:R3:W-:Y:S01]  /*3f4e0*/  @P3 STG.E desc[UR16][R24.64], R23 ;  /* 0x0000001718003986 */ /* 0x0007e2000c101910 */
[----:B------:R-:W-:Y:S01]  /*3f4f0*/  ISETP.LT.AND P3, PT, R7, UR10, !P0 ;  /* 0x0000000a07007c0c */ /* 0x000fe2000c761270 */
[----:B------:R-:W-:Y:S01]  /*3f500*/  VIADD R0, R6, 0x9a ;  /* 0x0000009a06007836 */ /* 0x000fe20000000000 */
[C---:B------:R-:W-:Y:S01]  /*3f510*/  ISETP.LT.AND P0, PT, R8.reuse, UR12, !P0 ;  /* 0x0000000c08007c0c */ /* 0x040fe2000c701270 */
[----:B------:R-:W-:Y:S01]  /*3f520*/  ULDC UR10, c[0x0][0x228] ;  /* 0x00008a00000a7ab9 */ /* 0x000fe20000000800 */
[----:B------:R-:W-:Y:S01]  /*3f530*/  IADD3 R9, R9, UR4, RZ ;  /* 0x0000000409097c10 */ /* 0x000fe2000fffe0ff */
[----:B------:R-:W-:Y:S01]  /*3f540*/  ULDC UR4, c[0x0][0x22c] ;  /* 0x00008b0000047ab9 */ /* 0x000fe20000000800 */
[----:B------:R-:W-:Y:S01]  /*3f550*/  ISETP.LT.AND P6, PT, R7, UR14, !P4 ;  /* 0x0000000e07007c0c */ /* 0x000fe2000e7c1270 */
[----:B------:R-:W-:Y:S01]  /*3f560*/  ULDC UR12, c[0x0][0x228] ;  /* 0x00008a00000c7ab9 */ /* 0x000fe20000000800 */
[----:B------:R-:W-:Y:S01]  /*3f570*/  ISETP.LT.AND P4, PT, R8, UR18, !P4 ;  /* 0x0000001208007c0c */ /* 0x000fe2000e781270 */
[----:B--2---:R-:W-:Y:S01]  /*3f580*/  IMAD.WIDE R10, R9, 0x4, R2 ;  /* 0x00000004090a7825 */ /* 0x004fe200078e0202 */
[----:B------:R-:W-:Y:S01]  /*3f590*/  ISETP.GE.AND P2, PT, R0, UR8, PT ;  /* 0x0000000800007c0c */ /* 0x000fe2000bf46270 */
[----:B------:R-:W-:-:S02]  /*3f5a0*/  ULDC UR14, c[0x0][0x228] ;  /* 0x00008a00000e7ab9 */ /* 0x000fc40000000800 */
[C---:B---3--:R-:W-:Y:S02]  /*3f5b0*/  VIADD R23, R9.reuse, UR6 ;  /* 0x0000000609177c36 */ /* 0x048fe40008000000 */
[----:B------:R-:W-:Y:S01]  /*3f5c0*/  IMAD.WIDE R12, R9, 0x4, R4 ;  /* 0x00000004090c7825 */ /* 0x000fe200078e0204 */
[----:B------:R-:W-:Y:S01]  /*3f5d0*/  IADD3 R0, R6, 0x9b, RZ ;  /* 0x0000009b06007810 */ /* 0x000fe20007ffe0ff */
[----:B------:R-:W-:Y:S01]  /*3f5e0*/  @P3 STG.E desc[UR16][R10.64], R31 ;  /* 0x0000001f0a003986 */ /* 0x000fe2000c101910 */
[----:B------:R-:W-:Y:S01]  /*3f5f0*/  ULDC UR18, c[0x0][0x228] ;  /* 0x00008a0000127ab9 */ /* 0x000fe20000000800 */
[C---:B------:R-:W-:Y:S01]  /*3f600*/  IMAD.WIDE R14, R23.reuse, 0x4, R2 ;  /* 0x00000004170e7825 */ /* 0x040fe200078e0202 */
[----:B------:R-:W-:Y:S01]  /*3f610*/  ULDC UR6, c[0x0][0x248] ;  /* 0x0000920000067ab9 */ /* 0x000fe20000000800 */
[----:B------:R-:W-:Y:S02]  /*3f620*/  ULDC UR8, c[0x0][0x22c] ;  /* 0x00008b0000087ab9 */ /* 0x000fe40000000800 */
[----:B------:R-:W-:Y:S01]  /*3f630*/  IMAD.WIDE R20, R23, 0x4, R4 ;  /* 0x0000000417147825 */ /* 0x000fe200078e0204 */
[----:B------:R2:W-:Y:S01]  /*3f640*/  @P0 STG.E desc[UR16][R12.64], R27 ;  /* 0x0000001b0c000986 */ /* 0x0005e2000c101910 */
[----:B------:R-:W-:Y:S01]  /*3f650*/  ISETP.GE.AND P3, PT, R0, UR4, PT ;  /* 0x0000000400007c0c */ /* 0x000fe2000bf66270 */
[----:B------:R-:W-:-:S02]  /*3f660*/  ULDC UR4, c[0x0][0x248] ;  /* 0x0000920000047ab9 */ /* 0x000fc40000000800 */
[----:B------:R3:W-:Y:S01]  /*3f670*/  @P6 STG.E desc[UR16][R14.64], R16 ;  /* 0x000000100e006986 */ /* 0x0007e2000c101910 */
[C---:B------:R-:W-:Y:S01]  /*3f680*/  ISETP.LT.AND P6, PT, R7.reuse, UR14, !P2 ;  /* 0x0000000e07007c0c */ /* 0x040fe2000d7c1270 */
[----:B------:R-:W-:Y:S02]  /*3f690*/  VIADD R0, R6, 0x9c ;  /* 0x0000009c06007836 */ /* 0x000fe40000000000 */
[----:B------:R4:W-:Y:S01]  /*3f6a0*/  @P4 STG.E desc[UR16][R20.64], R36 ;  /* 0x0000002414004986 */ /* 0x0009e2000c101910 */
        /* <DEDUP_REMOVED lines=18> */
[----:B------:R3:W-:Y:S03]  /*3f7d0*/  @P5 STG.E desc[UR16][R12.64], R40 ;  /* 0x000000280c005986 */ /* 0x0007e6000c101910 */
[----:B----4-:R-:W-:Y:S01]  /*3f7e0*/  IMAD.WIDE R20, R9, 0x4, R4 ;  /* 0x0000000409147825 */ /* 0x010fe200078e0204 */
[----:B------:R-:W-:Y:S01]  /*3f7f0*/  @P6 STG.E desc[UR16][R14.64], R17 ;  /* 0x000000110e006986 */ /* 0x000fe2000c101910 */
[----:B------:R-:W-:Y:S01]  /*3f800*/  ISETP.GE.AND P4, PT, R0, UR4, PT ;  /* 0x0000000400007c0c */ /* 0x000fe2000bf86270 */
[----:B------:R-:W-:-:S02]  /*3f810*/  ULDC UR4, c[0x0][0x248] ;  /* 0x0000920000047ab9 */ /* 0x000fc40000000800 */
        /* <DEDUP_REMOVED lines=13> */
[C---:B---3--:R-:W-:Y:S01]  /*3f8f0*/  IMAD.WIDE R12, R9.reuse, 0x4, R4 ;  /* 0x00000004090c7825 */ /* 0x048fe200078e0204 */
[----:B------:R-:W-:Y:S01]  /*3f900*/  IADD3 R0, R6, 0x9f, RZ ;  /* 0x0000009f06007810 */ /* 0x000fe20007ffe0ff */
[----:B------:R-:W-:Y:S01]  /*3f910*/  @P2 STG.E desc[UR16][R10.64], R45 ;  /* 0x0000002d0a002986 */ /* 0x000fe2000c101910 */
[----:B------:R-:W-:Y:S01]  /*3f920*/  ULDC UR18, c[0x0][0x228] ;  /* 0x00008a0000127ab9 */ /* 0x000fe20000000800 */
[----:B----4-:R-:W-:Y:S01]  /*3f930*/  VIADD R21, R9, UR6 ;  /* 0x0000000609157c36 */ /* 0x010fe20008000000 */
[----:B------:R-:W-:Y:S01]  /*3f940*/  ISETP.GE.AND P2, PT, R0, UR4, PT ;  /* 0x0000000400007c0c */ /* 0x000fe2000bf46270 */
[----:B------:R2:W-:Y:S01]  /*3f950*/  @P3 STG.E desc[UR16][R12.64], R41 ;  /* 0x000000290c003986 */ /* 0x0005e2000c101910 */
[----:B------:R-:W-:Y:S01]  /*3f960*/  ISETP.LT.AND P3, PT, R7, UR10, !P4 ;  /* 0x0000000a07007c0c */ /* 0x000fe2000e761270 */
[----:B------:R-:W-:Y:S01]  /*3f970*/  ULDC UR4, c[0x0][0x248] ;  /* 0x0000920000047ab9 */ /* 0x000fe20000000800 */
[----:B------:R-:W-:Y:S01]  /*3f980*/  ISETP.LT.AND P4, PT, R8, UR12, !P4 ;  /* 0x0000000c08007c0c */ /* 0x000fe2000e781270 */
[C---:B------:R-:W-:Y:S01]  /*3f990*/  IMAD.WIDE R14, R21.reuse, 0x4, R2 ;  /* 0x00000004150e7825 */ /* 0x040fe200078e0202 */
[----:B------:R-:W-:Y:S01]  /*3f9a0*/  ULDC UR6, c[0x0][0x248] ;  /* 0x0000920000067ab9 */ /* 0x000fe20000000800 */
[----:B------:R-:W-:Y:S01]  /*3f9b0*/  ULDC UR8, c[0x0][0x22c] ;  /* 0x00008b0000087ab9 */ /* 0x000fe20000000800 */
[----:B------:R-:W-:Y:S01]  /*3f9c0*/  ULDC UR10, c[0x0][0x228] ;  /* 0x00008a00000a7ab9 */ /* 0x000fe20000000800 */
[C---:B------:R-:W-:Y:S01]  /*3f9d0*/  IMAD.WIDE R16, R21.reuse, 0x4, R4 ;  /* 0x0000000415107825 */ /* 0x040fe200078e0204 */
[----:B--2---:R-:W-:-:S03]  /*3f9e0*/  IADD3 R13, R21, UR4, RZ ;  /* 0x00000004150d7c10 */ /* 0x004fc6000fffe0ff */
[----:B------:R-:W-:Y:S01]  /*3f9f0*/  VIADD R0, R6, 0xa0 ;  /* 0x000000a006007836 */ /* 0x000fe20000000000 */
[----:B------:R2:W-:Y:S01]  /*3fa00*/  @P5 STG.E desc[UR16][R14.64], R18 ;  /* 0x000000120e005986 */ /* 0x0005e2000c101910 */
[----:B------:R-:W-:Y:S01]  /*3fa10*/  ISETP.LT.AND P5, PT, R7, UR14, !P0 ;  /* 0x0000000e07007c0c */ /* 0x000fe2000c7a1270 */
[----:B------:R-:W-:Y:S01]  /*3fa20*/  ULDC UR4, c[0x0][0x22c] ;  /* 0x00008b0000047ab9 */ /* 0x000fe20000000800 */
[C---:B------:R-:W-:Y:S01]  /*3fa30*/  VIADD R9, R13.reuse, UR6 ;  /* 0x000000060d097c36 */ /* 0x040fe20008000000 */
[----:B------:R3:W-:Y:S01]  /*3fa40*/  @P6 STG.E desc[UR16][R16.64], R38 ;  /* 0x0000002610006986 */ /* 0x0007e2000c101910 */
[C---:B------:R-:W-:Y:S01]  /*3fa50*/  IMAD.WIDE R10, R13.reuse, 0x4, R2 ;  /* 0x000000040d0a7825 */ /* 0x040fe200078e0202 */
[----:B------:R-:W-:Y:S01]  /*3fa60*/  ISETP.LT.AND P6, PT, R8, UR18, !P0 ;  /* 0x0000001208007c0c */ /* 0x000fe2000c7c1270 */
[----:B------:R-:W-:Y:S01]  /*3fa70*/  ULDC UR12, c[0x0][0x228] ;  /* 0x00008a00000c7ab9 */ /* 0x000fe20000000800 */
[----:B------:R-:W-:Y:S01]  /*3fa80*/  ISETP.GE.AND P0, PT, R0, UR8, PT ;  /* 0x0000000800007c0c */ /* 0x000fe2000bf06270 */
[----:B------:R-:W-:Y:S01]  /*3fa90*/  IMAD.WIDE R12, R13, 0x4, R4 ;  /* 0x000000040d0c7825 */ /* 0x000fe200078e0204 */
[----:B------:R-:W-:Y:S01]  /*3faa0*/  IADD3 R0, R6, 0xa1, RZ ;  /* 0x000000a106007810 */ /* 0x000fe20007ffe0ff */
[----:B------:R4:W-:Y:S01]  /*3fab0*/  @P3 STG.E desc[UR16][R10.64], R46 ;  /* 0x0000002e0a003986 */ /* 0x0009e2000c101910 */
[----:B------:R-:W-:Y:S01]  /*3fac0*/  ULDC UR14, c[0x0][0x228] ;  /* 0x00008a00000e7ab9 */ /* 0x000fe20000000800 */
[----:B--2---:R-:W-:Y:S01]  /*3fad0*/  IMAD.WIDE R14, R9, 0x4, R2 ;  /* 0x00000004090e7825 */ /* 0x004fe200078e0202 */
[----:B------:R-:W-:Y:S01]  /*3fae0*/  ISETP.GE.AND P3, PT, R0, UR4, PT ;  /* 0x0000000400007c0c */ /* 0x000fe2000bf66270 */
[----:B------:R2:W-:Y:S01]  /*3faf0*/  @P4 STG.E desc[UR16][R12.64], R42 ;  /* 0x0000002a0c004986 */ /* 0x0005e2000c101910 */
[----:B------:R-:W-:Y:S01]  /*3fb00*/  ISETP.LT.AND P4, PT, R7, UR10, !P2 ;  /* 0x0000000a07007c0c */ /* 0x000fe2000d781270 */
[----:B------:R-:W-:Y:S01]  /*3fb10*/  ULDC UR4, c[0x0][0x248] ;  /* 0x0000920000047ab9 */ /* 0x000fe20000000800 */
[----:B------:R-:W-:Y:S01]  /*3fb20*/  ISETP.LT.AND P2, PT, R8, UR12, !P2 ;  /* 0x0000000c08007c0c */ /* 0x000fe2000d741270 */
[C---:B---3--:R-:W-:Y:S01]  /*3fb30*/  IMAD.WIDE R16, R9.reuse, 0x4, R4 ;  /* 0x0000000409107825 */ /* 0x048fe200078e0204 */
[----:B------:R-:W-:Y:S01]  /*3fb40*/  IADD3 R9, R9, UR4, RZ ;  /* 0x0000000409097c10 */ /* 0x000fe2000fffe0ff */
[----:B------:R3:W-:Y:S01]  /*3fb50*/  @P5 STG.E desc[UR16][R14.64], R19 ;  /* 0x000000130e005986 */ /* 0x0007e2000c101910 */
[----:B------:R-:W-:Y:S01]  /*3fb60*/  ULDC UR18, c[0x0][0x228] ;  /* 0x00008a0000127ab9 */ /* 0x000fe20000000800 */
[----:B------:R-:W-:Y:S01]  /*3fb70*/  VIADD R0, R6, 0xa2 ;  /* 0x000000a206007836 */ /* 0x000fe20000000000 */
[----:B------:R-:W-:Y:S01]  /*3fb80*/  ULDC UR8, c[0x0][0x22c] ;  /* 0x00008b0000087ab9 */ /* 0x000fe20000000800 */
[----:B------:R1:W-:Y:S01]  /*3fb90*/  @P6 STG.E desc[UR16][R16.64], R39 ;  /* 0x0000002710006986 */ /* 0x0003e2000c101910 */
[----:B----4-:R-:W-:Y:S01]  /*3fba0*/  IMAD.WIDE R10, R9, 0x4, R2 ;  /* 0x00000004090a7825 */ /* 0x010fe200078e0202 */
[----:B------:R-:W-:Y:S01]  /*3fbb0*/  ISETP.LT.AND P5, PT, R7, UR14, !P0 ;  /* 0x0000000e07007c0c */ /* 0x000fe2000c7a1270 */
[----:B------:R-:W-:Y:S01]  /*3fbc0*/  ULDC UR6, c[0x0][0x248] ;  /* 0x0000920000067ab9 */ /* 0x000fe20000000800 */
[----:B------:R-:W-:Y:S01]  /*3fbd0*/  ISETP.LT.AND P6, PT, R8, UR18, !P0 ;  /* 0x0000001208007c0c */ /* 0x000fe2000c7c1270 */
[C---:B--2---:R-:W-:Y:S01]  /*3fbe0*/  IMAD.WIDE R12, R9.reuse, 0x4, R4 ;  /* 0x00000004090c7825 */ /* 0x044fe200078e0204 */
[----:B------:R-:W-:Y:S01]  /*3fbf0*/  ISETP.GE.AND P0, PT, R0, UR8, PT ;  /* 0x0000000800007c0c */ /* 0x000fe2000bf06270 */
[----:B------:R-:W-:Y:S01]  /*3fc00*/  ULDC UR4, c[0x0][0x22c] ;  /* 0x00008b0000047ab9 */ /* 0x000fe20000000800 */
[----:B------:R-:W-:Y:S01]  /*3fc10*/  IADD3 R0, R6, 0xa3, RZ ;  /* 0x000000a306007810 */ /* 0x000fe20007ffe0ff */
[----:B---3--:R-:W-:Y:S01]  /*3fc20*/  VIADD R19, R9, UR6 ;  /* 0x0000000609137c36 */ /* 0x008fe20008000000 */
[----:B------:R-:W-:Y:S01]  /*3fc30*/  @P4 STG.E desc[UR16][R10.64], R47 ;  /* 0x0000002f0a004986 */ /* 0x000fe2000c101910 */
[----:B------:R-:W-:Y:S01]  /*3fc40*/  ULDC UR10, c[0x0][0x228] ;  /* 0x00008a00000a7ab9 */ /* 0x000fe20000000800 */
[----:B------:R-:W-:Y:S01]  /*3fc50*/  ULDC UR12, c[0x0][0x228] ;  /* 0x00008a00000c7ab9 */ /* 0x000fe20000000800 */
        /* <DEDUP_REMOVED lines=9> */
[C---:B-1----:R-:W-:Y:S01]  /*3fcf0*/  IMAD.WIDE R16, R19.reuse, 0x4, R4 ;  /* 0x0000000413107825 */ /* 0x042fe200078e0204 */
[----:B------:R-:W-:Y:S01]  /*3fd00*/  ULDC UR8, c[0x0][0x22c] ;  /* 0x00008b0000087ab9 */ /* 0x000fe20000000800 */
[----:B------:R-:W-:Y:S01]  /*3fd10*/  ULDC UR10, c[0x0][0x228] ;  /* 0x00008a00000a7ab9 */ /* 0x000fe20000000800 */
[----:B--2---:R-:W-:Y:S01]  /*3fd20*/  IADD3 R13, R19, UR4, RZ ;  /* 0x00000004130d7c10 */ /* 0x004fe2000fffe0ff */
        /* <DEDUP_REMOVED lines=14> */
[----:B-1----:R-:W-:Y:S01]  /*3fe10*/  IMAD.WIDE R14, R9, 0x4, R2 ;  /* 0x00000004090e7825 */ /* 0x002fe200078e0202 */
[----:B------:R-:W-:Y:S01]  /*3fe20*/  ISETP.GE.AND P2, PT, R0, UR4, PT ;  /* 0x0000000400007c0c */ /* 0x000fe2000bf46270 */
[----:B------:R1:W-:Y:S01]  /*3fe30*/  @P3 STG.E desc[UR16][R12.64], R56 ;  /* 0x000000380c003986 */ /* 0x0003e2000c101910 */
[----:B------:R-:W-:Y:S01]  /*3fe40*/  ISETP.LT.AND P3, PT, R7, UR10, !P4 ;  /* 0x0000000a07007c0c */ /* 0x000fe2000e761270 */
[----:B------:R-:W-:Y:S01]  /*3fe50*/  ULDC UR4, c[0x0][0x248] ;  /* 0x0000920000047ab9 */ /* 0x000fe20000000800 */
[----:B------:R-:W-:Y:S01]  /*3fe60*/  ISETP.LT.AND P4, PT, R8, UR12, !P4 ;  /* 0x0000000c08007c0c */ /* 0x000fe2000e781270 */
[C---:B--2---:R-:W-:Y:S01]  /*3fe70*/  IMAD.WIDE R16, R9.reuse, 0x4, R4 ;  /* 0x0000000409107825 */ /* 0x044fe200078e0204 */
[----:B------:R-:W-:Y:S01]  /*3fe80*/  IADD3 R9, R9, UR4, RZ ;  /* 0x0000000409097c10 */ /* 0x000fe2000fffe0ff */
[----:B------:R2:W-:Y:S01]  /*3fe90*/  @P5 STG.E desc[UR16][R14.64], R33 ;  /* 0x000000210e005986 */ /* 0x0005e2000c101910 */
[----:B------:R-:W-:Y:S01]  /*3fea0*/  ULDC UR18, c[0x0][0x228] ;  /* 0x00008a0000127ab9 */ /* 0x000fe20000000800 */
[----:B------:R-:W-:Y:S01]  /*3feb0*/  VIADD R0, R6, 0xa6 ;  /* 0x000000a606007836 */ /* 0x000fe20000000000 */
[----:B------:R-:W-:Y:S01]  /*3fec0*/  ULDC UR8, c[0x0][0x22c] ;  /* 0x00008b0000087ab9 */ /* 0x000fe20000000800 */
[----:B------:R4:W-:Y:S01]  /*3fed0*/  @P6 STG.E desc[UR16][R16.64], R53 ;  /* 0x0000003510006986 */ /* 0x0009e2000c101910 */
[----:B---3--:R-:W-:Y:S01]  /*3fee0*/  IMAD.WIDE R10, R9, 0x4, R2 ;  /* 0x00000004090a7825 */ /* 0x008fe200078e0202 */
[----:B------:R-:W-:Y:S01]  /*3fef0*/  ISETP.LT.AND P5, PT, R7, UR14, !P0 ;  /* 0x0000000e07007c0c */ /* 0x000fe2000c7a1270 */
[----:B------:R-:W-:Y:S01]  /*3ff00*/  ULDC UR6, c[0x0][0x248] ;  /* 0x0000920000067ab9 */ /* 0x000fe20000000800 */
[----:B------:R-:W-:Y:S01]  /*3ff10*/  ISETP.LT.AND P6, PT, R8, UR18, !P0 ;  /* 0x0000001208007c0c */ /* 0x000fe2000c7c1270 */
[C---:B-1----:R-:W-:Y:S01]  /*3ff20*/  IMAD.WIDE R12, R9.reuse, 0x4, R4 ;  /* 0x00000004090c7825 */ /* 0x042fe200078e0204 */
[----:B------:R-:W-:Y:S01]  /*3ff30*/  ISETP.GE.AND P0, PT, R0, UR8, PT ;  /* 0x0000000800007c0c */ /* 0x000fe2000bf06270 */
[----:B------:R-:W-:Y:S01]  /*3ff40*/  ULDC UR4, c[0x0][0x22c] ;  /* 0x00008b0000047ab9 */ /* 0x000fe20000000800 */
[----:B------:R-:W-:Y:S01]  /*3ff50*/  IADD3 R0, R6, 0xa7, RZ ;  /* 0x000000a706007810 */ /* 0x000fe20007ffe0ff */
[----:B------:R-:W-:Y:S01]  /*3ff60*/  VIADD R19, R9, UR6 ;  /* 0x0000000609137c36 */ /* 0x000fe20008000000 */
        /* <DEDUP_REMOVED lines=8> */
[C---:B--2---:R-:W-:Y:S01]  /*3fff0*/  IMAD.WIDE R14, R19.reuse, 0x4, R2 ;  /* 0x00000004130e7825 */ /* 0x044fe200078e0202 */
[----:B------:R-:W-:Y:S01]  /*40000*/  ULDC UR6, c[0x0][0x248] ;  /* 0x0000920000067ab9 */ /* 0x000fe20000000800 */
[----:B------:R-:W-:Y:S01]  /*40010*/  ULDC UR14, c[0x0][0x228] ;  /* 0x00008a00000e7ab9 */ /* 0x000fe20000000800 */
[----:B------:R-:W-:Y:S01]  /*40020*/  ULDC UR18, c[0x0][0x228] ;  /* 0x00008a0000127ab9 */ /* 0x000fe20000000800 */
[C---:B----4-:R-:W-:Y:S01]  /*40030*/  IMAD.WIDE R16, R19.reuse, 0x4, R4 ;  /* 0x0000000413107825 */ /* 0x050fe200078e0204 */
[----:B------:R-:W-:Y:S01]  /*40040*/  ULDC UR8, c[0x0][0x22c] ;  /* 0x00008b0000087ab9 */ /* 0x000fe20000000800 */
[----:B------:R-:W-:Y:S01]  /*40050*/  ULDC UR10, c[0x0][0x228] ;  /* 0x00008a00000a7ab9 */ /* 0x000fe20000000800 */
[----:B-1----:R-:W-:Y:S01]  /*40060*/  IADD3 R13, R19, UR4, RZ ;  /* 0x00000004130d7c10 */ /* 0x002fe2000fffe0ff */
        /* <DEDUP_REMOVED lines=807> */
[----:B------:R-:W-:Y:S01]  /*432e0*/  ISETP.LT.AND P5, PT, R7, UR14, !P0 ;  /* 0x0000000e07007c0c */ /* 0x000fe2000c7a1270 */
[C---:B---3--:R-:W-:Y:S01]  /*432f0*/  IMAD.WIDE R10, R9.reuse, 0x4, R2 ;  /* 0x00000004090a7825 */ /* 0x048fe200078e0202 */
[----:B------:R-:W-:Y:S01]  /*43300*/  ISETP.LT.AND P6, PT, R8, UR18, !P0 ;  /* 0x0000001208007c0c */ /* 0x000fe2000c7c1270 */
[----:B------:R-:W-:Y:S01]  /*43310*/  ULDC UR6, c[0x0][0x248] ;  /* 0x0000920000067ab9 */ /* 0x000fe20000000800 */
[----:B------:R-:W-:Y:S01]  /*43320*/  ISETP.GE.AND P0, PT, R0, UR8, PT ;  /* 0x0000000800007c0c */ /* 0x000fe2000bf06270 */
[C---:B-1----:R-:W-:Y:S01]  /*43330*/  IMAD.WIDE R12, R9.reuse, 0x4, R4 ;  /* 0x00000004090c7825 */ /* 0x042fe200078e0204 */
[----:B------:R-:W-:Y:S01]  /*43340*/  IADD3 R0, R6, 0xe7, RZ ;  /* 0x000000e706007810 */ /* 0x000fe20007ffe0ff */
[----:B------:R-:W-:Y:S01]  /*43350*/  ULDC UR4, c[0x0][0x22c] ;  /* 0x00008b0000047ab9 */ /* 0x000fe20000000800 */
[----:B------:R-:W-:Y:S01]  /*43360*/  @P2 STG.E desc[UR16][R10.64], R201 ;  /* 0x000000c90a002986 */ /* 0x000fe2000c101910 */
[----:B------:R-:W-:Y:S01]  /*43370*/  VIADD R19, R9, UR6 ;  /* 0x0000000609137c36 */ /* 0x000fe20008000000 */
[----:B------:R-:W-:Y:S01]  /*43380*/  ULDC UR10, c[0x0][0x228] ;  /* 0x00008a00000a7ab9 */ /* 0x000fe20000000800 */
[----:B------:R-:W-:Y:S01]  /*43390*/  ULDC UR12, c[0x0][0x228] ;  /* 0x00008a00000c7ab9 */ /* 0x000fe20000000800 */
[----:B------:R1:W-:Y:S01]  /*433a0*/  @P3 STG.E desc[UR16][R12.64], R197 ;  /* 0x000000c50c003986 */ /* 0x0003e2000c101910 */
[----:B------:R-:W-:Y:S01]  /*433b0*/  ISETP.GE.AND P2, PT, R0, UR4, PT ;  /* 0x0000000400007c0c */ /* 0x000fe2000bf46270 */
[----:B--2---:R-:W-:Y:S01]  /*433c0*/  IMAD.WIDE R14, R19, 0x4, R2 ;  /* 0x00000004130e7825 */ /* 0x004fe200078e0202 */
[----:B------:R-:W-:Y:S01]  /*433d0*/  ISETP.LT.AND P3, PT, R7, UR10, !P4 ;  /* 0x0000000a07007c0c */ /* 0x000fe2000e761270 */
[----:B------:R-:W-:Y:S01]  /*433e0*/  ULDC UR4, c[0x0][0x248] ;  /* 0x0000920000047ab9 */ /* 0x000fe20000000800 */
[----:B------:R-:W-:Y:S01]  /*433f0*/  ISETP.LT.AND P4, PT, R8, UR12, !P4 ;  /* 0x0000000c08007c0c */ /* 0x000fe2000e781270 */
[C---:B----4-:R-:W-:Y:S01]  /*43400*/  IMAD.WIDE R16, R19.reuse, 0x4, R4 ;  /* 0x0000000413107825 */ /* 0x050fe200078e0204 */
[----:B------:R-:W-:Y:S01]  /*43410*/  ULDC UR14, c[0x0][0x228] ;  /* 0x00008a00000e7ab9 */ /* 0x000fe20000000800 */
[----:B------:R2:W-:Y:S01]  /*43420*/  @P5 STG.E desc[UR16][R14.64], R182 ;  /* 0x000000b60e005986 */ /* 0x0005e2000c101910 */
[----:B------:R-:W-:Y:S01]  /*43430*/  ULDC UR6, c[0x0][0x248] ;  /* 0x0000920000067ab9 */ /* 0x000fe20000000800 */
[----:B------:R-:W-:Y:S01]  /*43440*/  VIADD R0, R6, 0xe8 ;  /* 0x000000e806007836 */ /* 0x000fe20000000000 */
[----:B------:R-:W-:Y:S01]  /*43450*/  ULDC UR18, c[0x0][0x228] ;  /* 0x00008a0000127ab9 */ /* 0x000fe20000000800 */
[----:B-1----:R-:W-:Y:S01]  /*43460*/  IADD3 R13, R19, UR4, RZ ;  /* 0x00000004130d7c10 */ /* 0x002fe2000fffe0ff */
[----:B------:R1:W-:Y:S01]  /*43470*/  @P6 STG.E desc[UR16][R16.64], R138 ;  /* 0x0000008a10006986 */ /* 0x0003e2000c101910 */
[----:B------:R-:W-:Y:S01]  /*43480*/  ISETP.LT.AND P5, PT, R7, UR14, !P0 ;  /* 0x0000000e07007c0c */ /* 0x000fe2000c7a1270 */
[----:B------:R-:W-:Y:S01]  /*43490*/  ULDC UR8, c[0x0][0x22c] ;  /* 0x00008b0000087ab9 */ /* 0x000fe20000000800 */
[----:B------:R-:W-:Y:S01]  /*434a0*/  ISETP.LT.AND P6, PT, R8, UR18, !P0 ;  /* 0x0000001208007c0c */ /* 0x000fe2000c7c1270 */
        /* <DEDUP_REMOVED lines=16> */
[C---:B-1----:R-:W-:Y:S01]  /*435b0*/  IMAD.WIDE R16, R9.reuse, 0x4, R4 ;  /* 0x0000000409107825 */ /* 0x042fe200078e0204 */
[----:B------:R-:W-:Y:S01]  /*435c0*/  IADD3 R9, R9, UR4, RZ ;  /* 0x0000000409097c10 */ /* 0x000fe2000fffe0ff */
[----:B------:R1:W-:Y:S01]  /*435d0*/  @P5 STG.E desc[UR16][R14.64], R183 ;  /* 0x000000b70e005986 */ /* 0x0003e2000c101910 */
[----:B------:R-:W-:Y:S01]  /*435e0*/  ISETP.LT.AND P5, PT, R7, UR14, !P0 ;  /* 0x0000000e07007c0c */ /* 0x000fe2000c7a1270 */
[----:B------:R-:W-:Y:S01]  /*435f0*/  VIADD R0, R6, 0xea ;  /* 0x000000ea06007836 */ /* 0x000fe20000000000 */
[----:B------:R-:W-:Y:S01]  /*43600*/  ULDC UR18, c[0x0][0x228] ;  /* 0x00008a0000127ab9 */ /* 0x000fe20000000800 */
[----:B------:R4:W-:Y:S01]  /*43610*/  @P6 STG.E desc[UR16][R16.64], R139 ;  /* 0x0000008b10006986 */ /* 0x0009e2000c101910 */
[----:B------:R-:W-:Y:S01]  /*43620*/  ULDC UR8, c[0x0][0x22c] ;  /* 0x00008b0000087ab9 */ /* 0x000fe20000000800 */
[----:B------:R-:W-:Y:S01]  /*43630*/  ULDC UR6, c[0x0][0x248] ;  /* 0x0000920000067ab9 */ /* 0x000fe20000000800 */
[C---:B---3--:R-:W-:Y:S01]  /*43640*/  IMAD.WIDE R10, R9.reuse, 0x4, R2 ;  /* 0x00000004090a7825 */ /* 0x048fe200078e0202 */
[----:B------:R-:W-:Y:S01]  /*43650*/  ISETP.LT.AND P6, PT, R8, UR18, !P0 ;  /* 0x0000001208007c0c */ /* 0x000fe2000c7c1270 */
[----:B------:R-:W-:Y:S01]  /*43660*/  ULDC UR4, c[0x0][0x22c] ;  /* 0x00008b0000047ab9 */ /* 0x000fe20000000800 */
[----:B------:R-:W-:Y:S01]  /*43670*/  ISETP.GE.AND P0, PT, R0, UR8, PT ;  /* 0x0000000800007c0c */ /* 0x000fe2000bf06270 */
[C---:B--2---:R-:W-:Y:S01]  /*43680*/  IMAD.WIDE R12, R9.reuse, 0x4, R4 ;  /* 0x00000004090c7825 */ /* 0x044fe200078e0204 */
[----:B------:R-:W-:Y:S01]  /*43690*/  IADD3 R0, R6, 0xeb, RZ ;  /* 0x000000eb06007810 */ /* 0x000fe20007ffe0ff */
[----:B------:R-:W-:Y:S01]  /*436a0*/  ULDC UR10, c[0x0][0x228] ;  /* 0x00008a00000a7ab9 */ /* 0x000fe20000000800 */
[----:B------:R-:W-:Y:S01]  /*436b0*/  ULDC UR12, c[0x0][0x228] ;  /* 0x00008a00000c7ab9 */ /* 0x000fe20000000800 */
[----:B------:R-:W-:Y:S01]  /*436c0*/  VIADD R19, R9, UR6 ;  /* 0x0000000609137c36 */ /* 0x000fe20008000000 */
[----:B------:R-:W-:Y:S01]  /*436d0*/  @P4 STG.E desc[UR16][R10.64], R203 ;  /* 0x000000cb0a004986 */ /* 0x000fe2000c101910 */
[----:B------:R-:W-:Y:S01]  /*436e0*/  ISETP.GE.AND P4, PT, R0, UR4, PT ;  /* 0x0000000400007c0c */ /* 0x000fe2000bf86270 */
[----:B------:R-:W-:Y:S01]  /*436f0*/  ULDC UR4, c[0x0][0x248] ;  /* 0x0000920000047ab9 */ /* 0x000fe20000000800 */
[----:B-1----:R-:W-:Y:S01]  /*43700*/  IMAD.WIDE R14, R19, 0x4, R2 ;  /* 0x00000004130e7825 */ /* 0x002fe200078e0202 */
[----:B------:R1:W-:Y:S01]  /*43710*/  @P2 STG.E desc[UR16][R12.64], R199 ;  /* 0x000000c70c002986 */ /* 0x0003e2000c101910 */
[----:B------:R-:W-:Y:S01]  /*43720*/  ISETP.LT.AND P2, PT, R7, UR10, !P3 ;  /* 0x0000000a07007c0c */ /* 0x000fe2000df41270 */
[----:B------:R-:W-:Y:S01]  /*43730*/  ULDC UR14, c[0x0][0x228] ;  /* 0x00008a00000e7ab9 */ /* 0x000fe20000000800 */
[----:B------:R-:W-:Y:S01]  /*43740*/  ISETP.LT.AND P3, PT, R8, UR12, !P3 ;  /* 0x0000000c08007c0c */ /* 0x000fe2000df61270 */
[----:B----4-:R-:W-:Y:S01]  /*43750*/  IMAD.WIDE R16, R19, 0x4, R4 ;  /* 0x0000000413107825 */ /* 0x010fe200078e0204 */
[----:B------:R2:W-:Y:S01]  /*43760*/  @P5 STG.E desc[UR16][R14.64], R192 ;  /* 0x000000c00e005986 */ /* 0x0005e2000c101910 */
[----:B------:R-:W-:Y:S01]  /*43770*/  ISETP.LT.AND P5, PT, R7, UR14, !P0 ;  /* 0x0000000e07007c0c */ /* 0x000fe2000c7a1270 */
[----:B------:R-:W-:Y:S01]  /*43780*/  ULDC UR6, c[0x0][0x248] ;  /* 0x0000920000067ab9 */ /* 0x000fe20000000800 */
[----:B------:R-:W-:Y:S01]  /*43790*/  VIADD R0, R6, 0xec ;  /* 0x000000ec06007836 */ /* 0x000fe20000000000 */
[----:B------:R-:W-:Y:S01]  /*437a0*/  ULDC UR18, c[0x0][0x228] ;  /* 0x00008a0000127ab9 */ /* 0x000fe20000000800 */
[----:B------:R-:W-:Y:S01]  /*437b0*/  ULDC UR8, c[0x0][0x22c] ;  /* 0x00008b0000087ab9 */ /* 0x000fe20000000800 */
[----:B-1----:R-:W-:Y:S01]  /*437c0*/  IADD3 R13, R19, UR4, RZ ;  /* 0x00000004130d7c10 */ /* 0x002fe2000fffe0ff */
[----:B------:R1:W-:Y:S01]  /*437d0*/  @P6 STG.E desc[UR16][R16.64], R140 ;  /* 0x0000008c10006986 */ /* 0x0003e2000c101910 */
[----:B------:R-:W-:Y:S01]  /*437e0*/  ISETP.LT.AND P6, PT, R8, UR18, !P0 ;  /* 0x0000001208007c0c */ /* 0x000fe2000c7c1270 */
        /* <DEDUP_REMOVED lines=17> */
[C---:B-1----:R-:W-:Y:S01]  /*43900*/  IMAD.WIDE R16, R9.reuse, 0x4, R4 ;  /* 0x0000000409107825 */ /* 0x042fe200078e0204 */
[----:B------:R-:W-:Y:S01]  /*43910*/  ISETP.LT.AND P4, PT, R8, UR12, !P4 ;  /* 0x0000000c08007c0c */ /* 0x000fe2000e781270 */
[----:B------:R1:W-:Y:S01]  /*43920*/  @P5 STG.E desc[UR16][R14.64], R193 ;  /* 0x000000c10e005986 */ /* 0x0003e2000c101910 */
[----:B------:R-:W-:Y:S01]  /*43930*/  IADD3 R9, R9, UR4, RZ ;  /* 0x0000000409097c10 */ /* 0x000fe2000fffe0ff */
[----:B------:R-:W-:Y:S01]  /*43940*/  VIADD R0, R6, 0xee ;  /* 0x000000ee06007836 */ /* 0x000fe20000000000 */
[----:B------:R-:W-:Y:S01]  /*43950*/  ISETP.LT.AND P5, PT, R7, UR14, !P0 ;  /* 0x0000000e07007c0c */ /* 0x000fe2000c7a1270 */
[----:B------:R4:W-:Y:S01]  /*43960*/  @P6 STG.E desc[UR16][R16.64], R141 ;  /* 0x0000008d10006986 */ /* 0x0009e2000c101910 */
[----:B------:R-:W-:Y:S01]  /*43970*/  ULDC UR8, c[0x0][0x22c] ;  /* 0x00008b0000087ab9 */ /* 0x000fe20000000800 */
[----:B------:R-:W-:Y:S01]  /*43980*/  ISETP.LT.AND P6, PT, R8, UR18, !P0 ;  /* 0x0000001208007c0c */ /* 0x000fe2000c7c1270 */
[C---:B------:R-:W-:Y:S01]  /*43990*/  VIADD R19, R9.reuse, UR6 ;  /* 0x0000000609137c36 */ /* 0x040fe20008000000 */
[----:B------:R-:W-:Y:S01]  /*439a0*/  ISETP.GE.AND P0, PT, R0, UR8, PT ;  /* 0x0000000800007c0c */ /* 0x000fe2000bf06270 */
[C---:B---3--:R-:W-:Y:S01]  /*439b0*/  IMAD.WIDE R10, R9.reuse, 0x4, R2 ;  /* 0x00000004090a7825 */ /* 0x048fe200078e0202 */
[----:B------:R-:W-:Y:S01]  /*439c0*/  IADD3 R0, R6, 0xef, RZ ;  /* 0x000000ef06007810 */ /* 0x000fe20007ffe0ff */
[----:B------:R-:W-:Y:S01]  /*439d0*/  ULDC UR4, c[0x0][0x22c] ;  /* 0x00008b0000047ab9 */ /* 0x000fe20000000800 */
[----:B------:R-:W-:Y:S01]  /*439e0*/  ULDC UR10, c[0x0][0x228] ;  /* 0x00008a00000a7ab9 */ /* 0x000fe20000000800 */
[----:B--2---:R-:W-:Y:S01]  /*439f0*/  IMAD.WIDE R12, R9, 0x4, R4 ;  /* 0x00000004090c7825 */ /* 0x004fe200078e0204 */
[----:B------:R-:W-:Y:S01]  /*43a00*/  @P3 STG.E desc[UR16][R10.64], R205 ;  /* 0x000000cd0a003986 */ /* 0x000fe2000c101910 */
[----:B------:R-:W-:Y:S01]  /*43a10*/  ISETP.GE.AND P3, PT, R0, UR4, PT ;  /* 0x0000000400007c0c */ /* 0x000fe2000bf66270 */
[----:B------:R-:W-:Y:S01]  /*43a20*/  ULDC UR12, c[0x0][0x228] ;  /* 0x00008a00000c7ab9 */ /* 0x000fe20000000800 */
[----:B-1----:R-:W-:Y:S01]  /*43a30*/  IMAD.WIDE R14, R19, 0x4, R2 ;  /* 0x00000004130e7825 */ /* 0x002fe200078e0202 */
[----:B------:R1:W-:Y:S01]  /*43a40*/  @P4 STG.E desc[UR16][R12.64], R213 ;  /* 0x000000d50c004986 */ /* 0x0003e2000c101910 */
[----:B------:R-:W-:Y:S01]  /*43a50*/  ULDC UR4, c[0x0][0x248] ;  /* 0x0000920000047ab9 */ /* 0x000fe20000000800 */
[----:B------:R-:W-:Y:S01]  /*43a60*/  ULDC UR14, c[0x0][0x228] ;  /* 0x00008a00000e7ab9 */ /* 0x000fe20000000800 */
[----:B------:R-:W-:Y:S01]  /*43a70*/  ISETP.LT.AND P4, PT, R7, UR10, !P2 ;  /* 0x0000000a07007c0c */ /* 0x000fe2000d781270 */
[----:B------:R2:W-:Y:S01]  /*43a80*/  @P5 STG.E desc[UR16][R14.64], R194 ;  /* 0x000000c20e005986 */ /* 0x0005e2000c101910 */
[----:B------:R-:W-:Y:S01]  /*43a90*/  ISETP.LT.AND P2, PT, R8, UR12, !P2 ;  /* 0x0000000c08007c0c */ /* 0x000fe2000d741270 */
[----:B----4-:R-:W-:Y:S01]  /*43aa0*/  IMAD.WIDE R16, R19, 0x4, R4 ;  /* 0x0000000413107825 */ /* 0x010fe200078e0204 */
[----:B------:R-:W-:Y:S01]  /*43ab0*/  ISETP.LT.AND P5, PT, R7, UR14, !P0 ;  /* 0x0000000e07007c0c */ /* 0x000fe2000c7a1270 */
[----:B------:R-:W-:Y:S01]  /*43ac0*/  ULDC UR6, c[0x0][0x248] ;  /* 0x0000920000067ab9 */ /* 0x000fe20000000800 */
[----:B------:R-:W-:Y:S01]  /*43ad0*/  ULDC UR18, c[0x0][0x228] ;  /* 0x00008a0000127ab9 */ /* 0x000fe20000000800 */
[----:B------:R-:W-:Y:S01]  /*43ae0*/  VIADD R0, R6, 0xf0 ;  /* 0x000000f006007836 */ /* 0x000fe20000000000 */
        /* <DEDUP_REMOVED lines=8> */
[----:B------:R-:W-:Y:S01]  /*43b70*/  IMAD.WIDE R10, R13, 0x4, R2 ;  /* 0x000000040d0a7825 */ /* 0x000fe200078e0202 */
[----:B------:R-:W-:Y:S01]  /*43b80*/  ISETP.GE.AND P0, PT, R0, UR8, PT ;  /* 0x0000000800007c0c */ /* 0x000fe2000bf06270 */
[----:B------:R-:W-:-:S02]  /*43b90*/  ULDC UR6, c[0x0][0x228] ;  /* 0x00008a0000067ab9 */ /* 0x000fc40000000800 */
[----:B------:R-:W-:Y:S01]  /*43ba0*/  IMAD.WIDE R12, R13, 0x4, R4 ;  /* 0x000000040d0c7825 */ /* 0x000fe200078e0204 */
[----:B------:R-:W-:-:S03]  /*43bb0*/  IADD3 R0, R6, 0xf1, RZ ;  /* 0x000000f106007810 */ /* 0x000fc60007ffe0ff */
[C---:B--2---:R-:W-:Y:S01]  /*43bc0*/  IMAD.WIDE R14, R9.reuse, 0x4, R2 ;  /* 0x00000004090e7825 */ /* 0x044fe200078e0202 */
[----:B------:R2:W-:Y:S01]  /*43bd0*/  @P4 STG.E desc[UR16][R10.64], R206 ;  /* 0x000000ce0a004986 */ /* 0x0005e2000c101910 */
[----:B------:R-:W-:Y:S01]  /*43be0*/  ULDC UR8, c[0x0][0x228] ;  /* 0x00008a0000087ab9 */ /* 0x000fe20000000800 */
[----:B------:R-:W-:Y:S01]  /*43bf0*/  ISETP.GE.AND P4, PT, R0, UR4, PT ;  /* 0x0000000400007c0c */ /* 0x000fe2000bf86270 */
[----:B-1----:R-:W-:Y:S01]  /*43c00*/  IMAD.WIDE R16, R9, 0x4, R4 ;  /* 0x0000000409107825 */ /* 0x002fe200078e0204 */
[----:B------:R1:W-:Y:S01]  /*43c10*/  @P2 STG.E desc[UR16][R12.64], R214 ;  /* 0x000000d60c002986 */ /* 0x0003e2000c101910 */
[----:B------:R-:W-:-:S03]  /*43c20*/  ULDC UR4, c[0x0][0x248] ;  /* 0x0000920000047ab9 */ /* 0x000fc60000000800 */
[----:B------:R-:W-:Y:S01]  /*43c30*/  @P5 STG.E desc[UR16][R14.64], R195 ;  /* 0x000000c30e005986 */ /* 0x000fe2000c101910 */
[----:B------:R-:W-:Y:S01]  /*43c40*/  ISETP.LT.AND P5, PT, R7, UR6, !P3 ;  /* 0x0000000607007c0c */ /* 0x000fe2000dfa1270 */
[----:B------:R-:W-:Y:S01]  /*43c50*/  VIADD R0, R6, 0xf2 ;  /* 0x000000f206007836 */ /* 0x000fe20000000000 */
[----:B------:R-:W-:Y:S02]  /*43c60*/  ISETP.LT.AND P3, PT, R8, UR8, !P3 ;  /* 0x0000000808007c0c */ /* 0x000fe4000df61270 */
[----:B------:R-:W-:Y:S01]  /*43c70*/  IADD3 R9, R9, UR4, RZ ;  /* 0x0000000409097c10 */ /* 0x000fe2000fffe0ff */
[----:B------:R3:W-:Y:S01]  /*43c80*/  @P6 STG.E desc[UR16][R16.64], R143 ;  /* 0x0000008f10006986 */ /* 0x0007e2000c101910 */
[----:B------:R-:W-:Y:S01]  /*43c90*/  ISETP.LT.AND P6, PT, R7, UR10, !P0 ;  /* 0x0000000a07007c0c */ /* 0x000fe2000c7c1270 */
[----:B------:R-:W-:Y:S01]  /*43ca0*/  ULDC UR4, c[0x0][0x248] ;  /* 0x0000920000047ab9 */ /* 0x000fe20000000800 */
[----:B------:R-:W-:Y:S01]  /*43cb0*/  ULDC UR6, c[0x0][0x22c] ;  /* 0x00008b0000067ab9 */ /* 0x000fe20000000800 */
[C---:B--2---:R-:W-:Y:S01]  /*43cc0*/  IMAD.WIDE R10, R9.reuse, 0x4, R2 ;  /* 0x00000004090a7825 */ /* 0x044fe200078e0202 */
[----:B------:R-:W-:Y:S01]  /*43cd0*/  ISETP.GE.AND P2, PT, R0, UR6, PT ;  /* 0x0000000600007c0c */ /* 0x000fe2000bf46270 */
[----:B------:R-:W-:Y:S01]  /*43ce0*/  ULDC UR6, c[0x0][0x228] ;  /* 0x00008a0000067ab9 */ /* 0x000fe20000000800 */
[----:B------:R-:W-:Y:S01]  /*43cf0*/  ULDC UR8, c[0x0][0x228] ;  /* 0x00008a0000087ab9 */ /* 0x000fe20000000800 */
[----:B-1----:R-:W-:Y:S01]  /*43d00*/  IMAD.WIDE R12, R9, 0x4, R4 ;  /* 0x00000004090c7825 */ /* 0x002fe200078e0204 */
[----:B------:R-:W-:Y:S01]  /*43d10*/  IADD3 R0, R6, 0xf3, RZ ;  /* 0x000000f306007810 */ /* 0x000fe20007ffe0ff */
[----:B------:R-:W-:-:S02]  /*43d20*/  ULDC UR10, c[0x0][0x228] ;  /* 0x00008a00000a7ab9 */ /* 0x000fc40000000800 */
[----:B---3--:R-:W-:Y:S01]  /*43d30*/  VIADD R17, R9, UR4 ;  /* 0x0000000409117c36 */ /* 0x008fe20008000000 */
[----:B------:R1:W-:Y:S01]  /*43d40*/  @P5 STG.E desc[UR16][R10.64], R207 ;  /* 0x000000cf0a005986 */ /* 0x0003e2000c101910 */
[----:B------:R-:W-:Y:S01]  /*43d50*/  ULDC UR4, c[0x0][0x22c] ;  /* 0x00008b0000047ab9 */ /* 0x000fe20000000800 */
[----:B------:R-:W-:Y:S01]  /*43d60*/  ISETP.LT.AND P0, PT, R8, UR6, !P0 ;  /* 0x0000000608007c0c */ /* 0x000fe2000c701270 */
[----:B------:R-:W-:Y:S01]  /*43d70*/  IMAD.WIDE R14, R17, 0x4, R2 ;  /* 0x00000004110e7825 */ /* 0x000fe200078e0202 */
[----:B------:R2:W-:Y:S01]  /*43d80*/  @P3 STG.E desc[UR16][R12.64], R215 ;  /* 0x000000d70c003986 */ /* 0x0005e2000c101910 */
[----:B------:R-:W-:Y:S01]  /*43d90*/  ISETP.LT.AND P3, PT, R7, UR8, !P4 ;  /* 0x0000000807007c0c */ /* 0x000fe2000e761270 */
[----:B------:R-:W-:Y:S01]  /*43da0*/  ULDC UR6, c[0x0][0x228] ;  /* 0x00008a0000067ab9 */ /* 0x000fe20000000800 */
[----:B------:R-:W-:Y:S01]  /*43db0*/  ISETP.GE.AND P5, PT, R0, UR4, PT ;  /* 0x0000000400007c0c */ /* 0x000fe2000bfa6270 */
[----:B------:R-:W-:Y:S01]  /*43dc0*/  ULDC UR4, c[0x0][0x248] ;  /* 0x0000920000047ab9 */ /* 0x000fe20000000800 */
[----:B------:R-:W-:Y:S01]  /*43dd0*/  ISETP.LT.AND P4, PT, R8, UR10, !P4 ;  /* 0x0000000a08007c0c */ /* 0x000fe2000e781270 */
[----:B------:R3:W-:Y:S01]  /*43de0*/  @P6 STG.E desc[UR16][R14.64], R216 ;  /* 0x000000d80e006986 */ /* 0x0007e2000c101910 */
[----:B------:R-:W-:Y:S01]  /*43df0*/  VIADD R9, R17, UR4 ;  /* 0x0000000411097c36 */ /* 0x000fe20008000000 */
[----:B------:R-:W-:Y:S01]  /*43e00*/  ISETP.LT.AND P6, PT, R7, UR12, !P2 ;  /* 0x0000000c07007c0c */ /* 0x000fe2000d7c1270 */
[----:B------:R-:W-:Y:S01]  /*43e10*/  ULDC UR4, c[0x0][0x248] ;  /* 0x0000920000047ab9 */ /* 0x000fe20000000800 */
[----:B-1----:R-:W-:Y:S01]  /*43e20*/  IMAD.WIDE R10, R17, 0x4, R4 ;  /* 0x00000004110a7825 */ /* 0x002fe200078e0204 */
[----:B------:R-:W-:Y:S01]  /*43e30*/  IADD3 R0, R6, 0xf4, RZ ;  /* 0x000000f406007810 */ /* 0x000fe20007ffe0ff */
[----:B------:R-:W-:Y:S01]  /*43e40*/  ULDC UR8, c[0x0][0x228] ;  /* 0x00008a0000087ab9 */ /* 0x000fe20000000800 */
[----:B------:R-:W-:Y:S01]  /*43e50*/  ULDC UR10, c[0x0][0x228] ;  /* 0x00008a00000a7ab9 */ /* 0x000fe20000000800 */
[----:B--2---:R-:W-:Y:S01]  /*43e60*/  IMAD.WIDE R12, R9, 0x4, R2 ;  /* 0x00000004090c7825 */ /* 0x004fe200078e0202 */
[----:B------:R1:W-:Y:S01]  /*43e70*/  @P0 STG.E desc[UR16][R10.64], R220 ;  /* 0x000000dc0a000986 */ /* 0x0003e2000c101910 */
[----:B------:R-:W-:-:S02]  /*43e80*/  ULDC UR12, c[0x0][0x228] ;  /* 0x00008a00000c7ab9 */ /* 0x000fc40000000800 */
[C---:B------:R-:W-:Y:S01]  /*43e90*/  VIADD R19, R9.reuse, UR4 ;  /* 0x0000000409137c36 */ /* 0x040fe20008000000 */
[----:B------:R-:W-:Y:S01]  /*43ea0*/  ULDC UR4, c[0x0][0x22c] ;  /* 0x00008b0000047ab9 */ /* 0x000fe20000000800 */
[----:B---3--:R-:W-:Y:S01]  /*43eb0*/  IMAD.WIDE R14, R9, 0x4, R4 ;  /* 0x00000004090e7825 */ /* 0x008fe200078e0204 */
[----:B------:R-:W-:Y:S01]  /*43ec0*/  ISETP.LT.AND P2, PT, R8, UR6, !P2 ;  /* 0x0000000608007c0c */ /* 0x000fe2000d741270 */
[----:B------:R-:W-:Y:S01]  /*43ed0*/  @P3 STG.E desc[UR16][R12.64], R144 ;  /* 0x000000900c003986 */ /* 0x000fe2000c101910 */
[----:B------:R-:W-:Y:S01]  /*43ee0*/  ISETP.GE.AND P0, PT, R0, UR4, PT ;  /* 0x0000000400007c0c */ /* 0x000fe2000bf06270 */
[----:B------:R-:W-:Y:S01]  /*43ef0*/  IMAD.WIDE R16, R19, 0x4, R2 ;  /* 0x0000000413107825 */ /* 0x000fe200078e0202 */
[----:B------:R-:W-:Y:S01]  /*43f00*/  ULDC UR4, c[0x0][0x248] ;  /* 0x0000920000047ab9 */ /* 0x000fe20000000800 */
[----:B------:R2:W-:Y:S01]  /*43f10*/  @P4 STG.E desc[UR16][R14.64], R208 ;  /* 0x000000d00e004986 */ /* 0x0005e2000c101910 */
[----:B------:R-:W-:Y:S01]  /*43f20*/  ISETP.LT.AND P4, PT, R7, UR8, !P5 ;  /* 0x0000000807007c0c */ /* 0x000fe2000ef81270 */
[----:B-1----:R-:W-:Y:S01]  /*43f30*/  IMAD.WIDE R10, R19, 0x4, R4 ;  /* 0x00000004130a7825 */ /* 0x002fe200078e0204 */
[----:B------:R-:W-:Y:S01]  /*43f40*/  IADD3 R0, R6, 0xf6, RZ ;  /* 0x000000f606007810 */ /* 0x000fe20007ffe0ff */
[----:B------:R1:W-:Y:S01]  /*43f50*/  @P6 STG.E desc[UR16][R16.64], R217 ;  /* 0x000000d910006986 */ /* 0x0003e2000c101910 */
[----:B------:R-:W-:Y:S01]  /*43f60*/  ISETP.LT.AND P5, PT, R8, UR10, !P5 ;  /* 0x0000000a08007c0c */ /* 0x000fe2000efa1270 */
[----:B------:R-:W-:Y:S01]  /*43f70*/  ULDC UR6, c[0x0][0x228] ;  /* 0x00008a0000067ab9 */ /* 0x000fe20000000800 */
[----:B------:R-:W-:Y:S01]  /*43f80*/  ISETP.LT.AND P6, PT, R7, UR12, !P0 ;  /* 0x0000000c07007c0c */ /* 0x000fe2000c7c1270 */
[----:B------:R-:W-:Y:S01]  /*43f90*/  ULDC UR8, c[0x0][0x228] ;  /* 0x00008a0000087ab9 */ /* 0x000fe20000000800 */
[----:B------:R-:W-:Y:S01]  /*43fa0*/  ISETP.GE.AND P3, PT, R0, UR25, PT ;  /* 0x0000001900007c0c */ /* 0x000fe2000bf66270 */
[----:B--2---:R-:W-:Y:S01]  /*43fb0*/  VIADD R15, R19, UR4 ;  /* 0x00000004130f7c36 */ /* 0x004fe20008000000 */
[----:B------:R-:W-:Y:S01]  /*43fc0*/  ULDC UR4, c[0x0][0x248] ;  /* 0x0000920000047ab9 */ /* 0x000fe20000000800 */
[----:B------:R-:W-:Y:S01]  /*43fd0*/  VIADD R0, R6, 0xf5 ;  /* 0x000000f506007836 */ /* 0x000fe20000000000 */
[----:B------:R2:W-:Y:S01]  /*43fe0*/  @P2 STG.E desc[UR16][R10.64], R221 ;  /* 0x000000dd0a002986 */ /* 0x0005e2000c101910 */
[C---:B------:R-:W-:Y:S01]  /*43ff0*/  IMAD.WIDE R12, R15.reuse, 0x4, R2 ;  /* 0x000000040f0c7825 */ /* 0x040fe200078e0202 */
[C---:B------:R-:W-:Y:S01]  /*44000*/  IADD3 R9, R15.reuse, UR4, RZ ;  /* 0x000000040f097c10 */ /* 0x040fe2000fffe0ff */
[----:B------:R-:W-:Y:S01]  /*44010*/  ULDC UR10, c[0x0][0x228] ;  /* 0x00008a00000a7ab9 */ /* 0x000fe20000000800 */
[----:B------:R-:W-:Y:S01]  /*44020*/  ISETP.GE.AND P2, PT, R0, UR23, PT ;  /* 0x0000001700007c0c */ /* 0x000fe2000bf46270 */
[----:B------:R-:W-:Y:S01]  /*44030*/  IMAD.WIDE R14, R15, 0x4, R4 ;  /* 0x000000040f0e7825 */ /* 0x000fe200078e0204 */
[----:B------:R-:W-:Y:S01]  /*44040*/  ISETP.LT.AND P0, PT, R8, UR6, !P0 ;  /* 0x0000000608007c0c */ /* 0x000fe2000c701270 */
[----:B------:R-:W-:Y:S01]  /*44050*/  @P4 STG.E desc[UR16][R12.64], R145 ;  /* 0x000000910c004986 */ /* 0x000fe2000c101910 */
[----:B------:R-:W-:Y:S01]  /*44060*/  ULDC UR4, c[0x0][0x248] ;  /* 0x0000920000047ab9 */ /* 0x000fe20000000800 */
[----:B-1----:R-:W-:Y:S01]  /*44070*/  IMAD.WIDE R16, R9, 0x4, R2 ;  /* 0x0000000409107825 */ /* 0x002fe200078e0202 */
[----:B------:R-:W-:Y:S01]  /*44080*/  IADD3 R0, R6, 0xf8, RZ ;  /* 0x000000f806007810 */ /* 0x000fe20007ffe0ff */
[----:B------:R1:W-:Y:S01]  /*44090*/  @P5 STG.E desc[UR16][R14.64], R209 ;  /* 0x000000d10e005986 */ /* 0x0003e2000c101910 */
[C---:B------:R-:W-:Y:S01]  /*440a0*/  ISETP.LT.AND P5, PT, R7.reuse, UR8, !P2 ;  /* 0x0000000807007c0c */ /* 0x040fe2000d7a1270 */
[----:B------:R-:W-:Y:S01]  /*440b0*/  ULDC UR12, c[0x0][0x228] ;  /* 0x00008a00000c7ab9 */ /* 0x000fe20000000800 */
[----:B------:R-:W-:Y:S01]  /*440c0*/  ISETP.LT.AND P4, PT, R8, UR10, !P2 ;  /* 0x0000000a08007c0c */ /* 0x000fe2000d781270 */
[----:B------:R3:W-:Y:S01]  /*440d0*/  @P6 STG.E desc[UR16][R16.64], R218 ;  /* 0x000000da10006986 */ /* 0x0007e2000c101910 */
[----:B------:R-:W-:Y:S01]  /*440e0*/  ISETP.LT.AND P6, PT, R7, UR12, !P3 ;  /* 0x0000000c07007c0c */ /* 0x000fe2000dfc1270 */
[C---:B--2---:R-:W-:Y:S01]  /*440f0*/  IMAD.WIDE R10, R9.reuse, 0x4, R4 ;  /* 0x00000004090a7825 */ /* 0x044fe200078e0204 */
[----:B------:R-:W-:Y:S01]  /*44100*/  ISETP.GE.AND P2, PT, R0, UR21, PT ;  /* 0x0000001500007c0c */ /* 0x000fe2000bf46270 */
[----:B------:R-:W-:Y:S01]  /*44110*/  ULDC UR6, c[0x0][0x228] ;  /* 0x00008a0000067ab9 */ /* 0x000fe20000000800 */
[----:B------:R-:W-:Y:S01]  /*44120*/  ULDC UR8, c[0x0][0x228] ;  /* 0x00008a0000087ab9 */ /* 0x000fe20000000800 */
[----:B-1----:R-:W-:Y:S01]  /*44130*/  VIADD R15, R9, UR4 ;  /* 0x00000004090f7c36 */ /* 0x002fe20008000000 */
[----:B------:R-:W-:Y:S01]  /*44140*/  ULDC UR4, c[0x0][0x248] ;  /* 0x0000920000047ab9 */ /* 0x000fe20000000800 */
[----:B------:R-:W-:Y:S01]  /*44150*/  VIADD R0, R6, 0xf7 ;  /* 0x000000f706007836 */ /* 0x000fe20000000000 */
[----:B------:R-:W-:Y:S01]  /*44160*/  ULDC UR10, c[0x0][0x228] ;  /* 0x00008a00000a7ab9 */ /* 0x000fe20000000800 */
[----:B------:R-:W-:Y:S01]  /*44170*/  ULDC UR12, c[0x0][0x228] ;  /* 0x00008a00000c7ab9 */ /* 0x000fe20000000800 */
[C---:B------:R-:W-:Y:S01]  /*44180*/  IADD3 R19, R15.reuse, UR4, RZ ;  /* 0x000000040f137c10 */ /* 0x040fe2000fffe0ff */
[C---:B------:R-:W-:Y:S01]  /*44190*/  IMAD.WIDE R12, R15.reuse, 0x4, R2 ;  /* 0x000000040f0c7825 */ /* 0x040fe200078e0202 */
[----:B------:R1:W-:Y:S01]  /*441a0*/  @P0 STG.E desc[UR16][R10.64], R222 ;  /* 0x000000de0a000986 */ /* 0x0003e2000c101910 */
[----:B------:R-:W-:Y:S01]  /*441b0*/  ISETP.GE.AND P0, PT, R0, UR19, PT ;  /* 0x0000001300007c0c */ /* 0x000fe2000bf06270 */
[----:B------:R-:W-:Y:S01]  /*441c0*/  ULDC UR4, c[0x0][0x248] ;  /* 0x0000920000047ab9 */ /* 0x000fe20000000800 */
[----:B------:R-:W-:Y:S01]  /*441d0*/  IMAD.WIDE R14, R15, 0x4, R4 ;  /* 0x000000040f0e7825 */ /* 0x000fe200078e0204 */
[----:B------:R-:W-:Y:S01]  /*441e0*/  ISETP.LT.AND P3, PT, R8, UR6, !P3 ;  /* 0x0000000608007c0c */ /* 0x000fe2000df61270 */
[----:B------:R-:W-:Y:S02]  /*441f0*/  @P5 STG.E desc[UR16][R12.64], R146 ;  /* 0x000000920c005986 */ /* 0x000fe4000c101910 */
[----:B---3--:R-:W-:Y:S01]  /*44200*/  IMAD.WIDE R16, R19, 0x4, R2 ;  /* 0x0000000413107825 */ /* 0x008fe200078e0202 */
[----:B------:R-:W-:Y:S01]  /*44210*/  IADD3 R0, R6, 0xfa, RZ ;  /* 0x000000fa06007810 */ /* 0x000fe20007ffe0ff */
[----:B------:R2:W-:Y:S01]  /*44220*/  @P4 STG.E desc[UR16][R14.64], R210 ;  /* 0x000000d20e004986 */ /* 0x0005e2000c101910 */
[C---:B------:R-:W-:Y:S01]  /*44230*/  ISETP.LT.AND P5, PT, R7.reuse, UR8, !P0 ;  /* 0x0000000807007c0c */ /* 0x040fe2000c7a1270 */
[----:B------:R-:W-:Y:S01]  /*44240*/  ULDC UR6, c[0x0][0x228] ;  /* 0x00008a0000067ab9 */ /* 0x000fe20000000800 */
[----:B------:R-:W-:Y:S01]  /*44250*/  ISETP.LT.AND P4, PT, R8, UR10, !P0 ;  /* 0x0000000a08007c0c */ /* 0x000fe2000c781270 */
[----:B------:R3:W-:Y:S01]  /*44260*/  @P6 STG.E desc[UR16][R16.64], R219 ;  /* 0x000000db10006986 */ /* 0x0007e2000c101910 */
[----:B------:R-:W-:Y:S01]  /*44270*/  ISETP.LT.AND P6, PT, R7, UR12, !P2 ;  /* 0x0000000c07007c0c */ /* 0x000fe2000d7c1270 */
[C---:B-1----:R-:W-:Y:S01]  /*44280*/  IMAD.WIDE R10, R19.reuse, 0x4, R4 ;  /* 0x00000004130a7825 */ /* 0x042fe200078e0204 */
[----:B------:R-:W-:Y:S01]  /*44290*/  ISETP.GE.AND P0, PT, R0, UR15, PT ;  /* 0x0000000f00007c0c */ /* 0x000fe2000bf06270 */
[----:B------:R-:W-:Y:S01]  /*442a0*/  ULDC UR8, c[0x0][0x228] ;  /* 0x00008a0000087ab9 */ /* 0x000fe20000000800 */
[----:B------:R-:W-:Y:S01]  /*442b0*/  ULDC UR10, c[0x0][0x228] ;  /* 0x00008a00000a7ab9 */ /* 0x000fe20000000800 */
[----:B--2---:R-:W-:Y:S01]  /*442c0*/  VIADD R15, R19, UR4 ;  /* 0x00000004130f7c36 */ /* 0x004fe20008000000 */
[----:B------:R-:W-:Y:S01]  /*442d0*/  ULDC UR4, c[0x0][0x248] ;  /* 0x0000920000047ab9 */ /* 0x000fe20000000800 */
[----:B------:R-:W-:-:S03]  /*442e0*/  VIADD R0, R6, 0xf9 ;  /* 0x000000f906007836 */ /* 0x000fc60000000000 */
[C---:B------:R-:W-:Y:S01]  /*442f0*/  IADD3 R9, R15.reuse, UR4, RZ ;  /* 0x000000040f097c10 */ /* 0x040fe2000fffe0ff */
[C---:B------:R-:W-:Y:S01]  /*44300*/  IMAD.WIDE R12, R15.reuse, 0x4, R2 ;  /* 0x000000040f0c7825 */ /* 0x040fe200078e0202 */
[----:B------:R1:W-:Y:S01]  /*44310*/  @P3 STG.E desc[UR16][R10.64], R223 ;  /* 0x000000df0a003986 */ /* 0x0003e2000c101910 */
[----:B------:R-:W-:Y:S01]  /*44320*/  ISETP.GE.AND P3, PT, R0, UR13, PT ;  /* 0x0000000d00007c0c */ /* 0x000fe2000bf66270 */
[----:B------:R-:W-:Y:S01]  /*44330*/  ULDC UR4, c[0x0][0x248] ;  /* 0x0000920000047ab9 */ /* 0x000fe20000000800 */
[----:B------:R-:W-:Y:S01]  /*44340*/  IMAD.WIDE R14, R15, 0x4, R4 ;  /* 0x000000040f0e7825 */ /* 0x000fe200078e0204 */
[----:B------:R-:W-:-:S03]  /*44350*/  ISETP.LT.AND P2, PT, R8, UR6, !P2 ;  /* 0x0000000608007c0c */ /* 0x000fc6000d741270 */
[----:B---3--:R-:W-:Y:S01]  /*44360*/  IMAD.WIDE R16, R9, 0x4, R2 ;  /* 0x0000000409107825 */ /* 0x008fe200078e0202 */
[----:B------:R2:W-:Y:S01]  /*44370*/  @P5 STG.E desc[UR16][R12.64], R147 ;  /* 0x000000930c005986 */ /* 0x0005e2000c101910 */
[----:B------:R-:W-:Y:S02]  /*44380*/  IADD3 R0, R6, 0xfc, RZ ;  /* 0x000000fc06007810 */ /* 0x000fe40007ffe0ff */
[----:B------:R-:W-:Y:S01]  /*44390*/  ISETP.LT.AND P5, PT, R7, UR8, !P3 ;  /* 0x0000000807007c0c */ /* 0x000fe2000dfa1270 */
[----:B------:R3:W-:Y:S01]  /*443a0*/  @P4 STG.E desc[UR16][R14.64], R211 ;  /* 0x000000d30e004986 */ /* 0x0007e2000c101910 */
[----:B------:R-:W-:Y:S01]  /*443b0*/  VIADD R19, R9, UR4 ;  /* 0x0000000409137c36 */ /* 0x000fe20008000000 */
[----:B------:R-:W-:Y:S01]  /*443c0*/  ISETP.LT.AND P4, PT, R8, UR10, !P3 ;  /* 0x0000000a08007c0c */ /* 0x000fe2000df81270 */
[----:B------:R-:W-:Y:S01]  /*443d0*/  ULDC UR4, c[0x0][0x248] ;  /* 0x0000920000047ab9 */ /* 0x000fe20000000800 */
[----:B------:R4:W-:Y:S01]  /*443e0*/  @P6 STG.E desc[UR16][R16.64], R228 ;  /* 0x000000e410006986 */ /* 0x0009e2000c101910 */
[----:B------:R-:W-:Y:S01]  /*443f0*/  ISETP.LT.AND P6, PT, R7, UR10, !P0 ;  /* 0x0000000a07007c0c */ /* 0x000fe2000c7c1270 */
[----:B-1----:R-:W-:Y:S01]  /*44400*/  IMAD.WIDE R10, R9, 0x4, R4 ;  /* 0x00000004090a7825 */ /* 0x002fe200078e0204 */
[----:B------:R-:W-:Y:S01]  /*44410*/  ISETP.GE.AND P3, PT, R0, UR5, PT ;  /* 0x0000000500007c0c */ /* 0x000fe2000bf66270 */
[----:B------:R-:W-:Y:S01]  /*44420*/  ULDC UR5, c[0x0][0x248] ;  /* 0x0000920000057ab9 */ /* 0x000fe20000000800 */
[C---:B------:R-:W-:Y:S01]  /*44430*/  IADD3 R21, R19.reuse, UR4, RZ ;  /* 0x0000000413157c10 */ /* 0x040fe2000fffe0ff */
[----:B------:R-:W-:Y:S01]  /*44440*/  VIADD R0, R6, 0xfb ;  /* 0x000000fb06007836 */ /* 0x000fe20000000000 */
[----:B------:R1:W-:Y:S01]  /*44450*/  @P2 STG.E desc[UR16][R10.64], R236 ;  /* 0x000000ec0a002986 */ /* 0x0003e2000c101910 */
[----:B--2---:R-:W-:Y:S01]  /*44460*/  IMAD.WIDE R12, R19, 0x4, R2 ;  /* 0x00000004130c7825 */ /* 0x004fe200078e0202 */
[----:B------:R-:W-:-:S02]  /*44470*/  ULDC UR4, c[0x0][0x248] ;  /* 0x0000920000047ab9 */ /* 0x000fc40000000800 */
[----:B------:R-:W-:Y:S01]  /*44480*/  ISETP.GE.AND P2, PT, R0, UR11, PT ;  /* 0x0000000b00007c0c */ /* 0x000fe2000bf46270 */
[----:B---3--:R-:W-:Y:S01]  /*44490*/  IMAD.WIDE R14, R19, 0x4, R4 ;  /* 0x00000004130e7825 */ /* 0x008fe200078e0204 */
[----:B------:R-:W-:-:S03]  /*444a0*/  ISETP.LT.AND P0, PT, R8, UR10, !P0 ;  /* 0x0000000a08007c0c */ /* 0x000fc6000c701270 */
[----:B----4-:R-:W-:Y:S01]  /*444b0*/  IMAD.WIDE R16, R21, 0x4, R2 ;  /* 0x0000000415107825 */ /* 0x010fe200078e0202 */
[----:B------:R2:W-:Y:S01]  /*444c0*/  @P5 STG.E desc[UR16][R12.64], R148 ;  /* 0x000000940c005986 */ /* 0x0005e2000c101910 */
[----:B------:R-:W-:Y:S02]  /*444d0*/  ISETP.LT.AND P5, PT, R7, UR10, !P2 ;  /* 0x0000000a07007c0c */ /* 0x000fe4000d7a1270 */
[----:B------:R-:W-:Y:S01]  /*444e0*/  VIADD R9, R21, UR4 ;  /* 0x0000000415097c36 */ /* 0x000fe20008000000 */
[----:B------:R3:W-:Y:S01]  /*444f0*/  @P4 STG.E desc[UR16][R14.64], R248 ;  /* 0x000000f80e004986 */ /* 0x0007e2000c101910 */
[----:B------:R-:W-:Y:S01]  /*44500*/  ISETP.LT.AND P4, PT, R8, UR10, !P2 ;  /* 0x0000000a08007c0c */ /* 0x000fe2000d781270 */
[----:B------:R-:W-:Y:S02]  /*44510*/  ULDC UR4, c[0x0][0x248] ;  /* 0x0000920000047ab9 */ /* 0x000fe40000000800 */
[----:B------:R4:W-:Y:S01]  /*44520*/  @P6 STG.E desc[UR16][R16.64], R229 ;  /* 0x000000e510006986 */ /* 0x0009e2000c101910 */
[----:B------:R-:W-:Y:S01]  /*44530*/  ISETP.LT.AND P6, PT, R7, UR10, !P3 ;  /* 0x0000000a07007c0c */ /* 0x000fe2000dfc1270 */
[----:B-1----:R-:W-:Y:S01]  /*44540*/  IMAD.WIDE R10, R21, 0x4, R4 ;  /* 0x00000004150a7825 */ /* 0x002fe200078e0204 */
[----:B------:R-:W-:Y:S01]  /*44550*/  IADD3 R19, R9, UR4, RZ ;  /* 0x0000000409137c10 */ /* 0x000fe2000fffe0ff */
[----:B------:R-:W-:Y:S01]  /*44560*/  ULDC UR4, c[0x0][0x248] ;  /* 0x0000920000047ab9 */ /* 0x000fe20000000800 */
[C---:B------:R-:W-:Y:S01]  /*44570*/  IADD3 R0, R6.reuse, 0xfe, RZ ;  /* 0x000000fe06007810 */ /* 0x040fe20007ffe0ff */
[----:B------:R-:W-:-:S02]  /*44580*/  VIADD R6, R6, 0xfd ;  /* 0x000000fd06067836 */ /* 0x000fc40000000000 */
[C---:B--2---:R-:W-:Y:S01]  /*44590*/  IMAD.WIDE R12, R9.reuse, 0x4, R2 ;  /* 0x00000004090c7825 */ /* 0x044fe200078e0202 */
[----:B------:R-:W-:Y:S03]  /*445a0*/  @P0 STG.E desc[UR16][R10.64], R237 ;  /* 0x000000ed0a000986 */ /* 0x000fe6000c101910 */
[----:B---3--:R-:W-:Y:S01]  /*445b0*/  IMAD.WIDE R14, R9, 0x4, R4 ;  /* 0x00000004090e7825 */ /* 0x008fe200078e0204 */
[----:B------:R-:W-:-:S03]  /*445c0*/  ISETP.GE.AND P0, PT, R6, UR7, PT ;  /* 0x0000000706007c0c */ /* 0x000fc6000bf06270 */
[C---:B----4-:R-:W-:Y:S01]  /*445d0*/  IMAD.WIDE R16, R19.reuse, 0x4, R2 ;  /* 0x0000000413107825 */ /* 0x050fe200078e0202 */
[----:B------:R-:W-:Y:S01]  /*445e0*/  @P5 STG.E desc[UR16][R12.64], R149 ;  /* 0x000000950c005986 */ /* 0x000fe2000c101910 */
[----:B------:R-:W-:Y:S02]  /*445f0*/  ISETP.GE.AND P2, PT, R0, UR9, PT ;  /* 0x0000000900007c0c */ /* 0x000fe4000bf46270 */
[----:B------:R-:W-:Y:S01]  /*44600*/  ISETP.LT.AND P3, PT, R8, UR10, !P3 ;  /* 0x0000000a08007c0c */ /* 0x000fe2000df61270 */
[----:B------:R1:W-:Y:S01]  /*44610*/  @P4 STG.E desc[UR16][R14.64], R249 ;  /* 0x000000f90e004986 */ /* 0x0003e2000c101910 */
[----:B------:R-:W-:Y:S01]  /*44620*/  IADD3 R21, R19, UR4, RZ ;  /* 0x0000000413157c10 */ /* 0x000fe2000fffe0ff */
[----:B------:R-:W-:Y:S02]  /*44630*/  ULDC UR4, c[0x0][0x248] ;  /* 0x0000920000047ab9 */ /* 0x000fe40000000800 */
[----:B------:R2:W-:Y:S01]  /*44640*/  @P6 STG.E desc[UR16][R16.64], R230 ;  /* 0x000000e610006986 */ /* 0x0005e2000c101910 */
[----:B------:R-:W-:-:S02]  /*44650*/  ISETP.LT.AND P6, PT, R7, UR10, !P0 ;  /* 0x0000000a07007c0c */ /* 0x000fc4000c7c1270 */
[C---:B------:R-:W-:Y:S02]  /*44660*/  ISETP.LT.AND P0, PT, R8.reuse, UR10, !P0 ;  /* 0x0000000a08007c0c */ /* 0x040fe4000c701270 */
[----:B------:R-:W-:Y:S02]  /*44670*/  ISETP.LT.AND P5, PT, R7, UR10, !P2 ;  /* 0x0000000a07007c0c */ /* 0x000fe4000d7a1270 */
[C---:B------:R-:W-:Y:S01]  /*44680*/  ISETP.LT.AND P2, PT, R8.reuse, UR10, !P2 ;  /* 0x0000000a08007c0c */ /* 0x040fe2000d741270 */
[----:B-1----:R-:W-:Y:S01]  /*44690*/  VIADD R15, R21, UR5 ;  /* 0x00000005150f7c36 */ /* 0x002fe20008000000 */
[----:B------:R-:W-:Y:S01]  /*446a0*/  ISETP.LT.AND P4, PT, R7, UR10, !P1 ;  /* 0x0000000a07007c0c */ /* 0x000fe2000cf81270 */
[----:B------:R-:W-:Y:S01]  /*446b0*/  IMAD.WIDE R6, R19, 0x4, R4 ;  /* 0x0000000413067825 */ /* 0x000fe200078e0204 */
[----:B------:R-:W-:-:S03]  /*446c0*/  ISETP.LT.AND P1, PT, R8, UR10, !P1 ;  /* 0x0000000a08007c0c */ /* 0x000fc6000cf21270 */
[----:B------:R-:W-:Y:S01]  /*446d0*/  IMAD.WIDE R8, R21, 0x4, R2 ;  /* 0x0000000415087825 */ /* 0x000fe200078e0202 */
[----:B--2---:R-:W-:-:S03]  /*446e0*/  IADD3 R17, R15, UR4, RZ ;  /* 0x000000040f117c10 */ /* 0x004fc6000fffe0ff */
[----:B------:R-:W-:Y:S01]  /*446f0*/  IMAD.WIDE R10, R21, 0x4, R4 ;  /* 0x00000004150a7825 */ /* 0x000fe200078e0204 */
[----:B------:R1:W-:Y:S03]  /*44700*/  @P3 STG.E desc[UR16][R6.64], R238 ;  /* 0x000000ee06003986 */ /* 0x0003e6000c101910 */
[C---:B------:R-:W-:Y:S01]  /*44710*/  IMAD.WIDE R12, R15.reuse, 0x4, R2 ;  /* 0x000000040f0c7825 */ /* 0x040fe200078e0202 */
[----:B------:R1:W-:Y:S03]  /*44720*/  @P6 STG.E desc[UR16][R8.64], R150 ;  /* 0x0000009608006986 */ /* 0x0003e6000c101910 */
[----:B------:R-:W-:Y:S01]  /*44730*/  IMAD.WIDE R14, R15, 0x4, R4 ;  /* 0x000000040f0e7825 */ /* 0x000fe200078e0204 */
[----:B------:R1:W-:Y:S04]  /*44740*/  @P0 STG.E desc[UR16][R10.64], R250 ;  /* 0x000000fa0a000986 */ /* 0x0003e8000c101910 */
[----:B------:R1:W-:Y:S04]  /*44750*/  @P5 STG.E desc[UR16][R12.64], R231 ;  /* 0x000000e70c005986 */ /* 0x0003e8000c101910 */
[----:B------:R1:W-:Y:S01]  /*44760*/  @P2 STG.E desc[UR16][R14.64], R239 ;  /* 0x000000ef0e002986 */ /* 0x0003e2000c101910 */
[----:B------:R-:W-:-:S04]  /*44770*/  IMAD.WIDE R2, R17, 0x4, R2 ;  /* 0x0000000411027825 */ /* 0x000fc800078e0202 */
[----:B------:R-:W-:Y:S01]  /*44780*/  IMAD.WIDE R4, R17, 0x4, R4 ;  /* 0x0000000411047825 */ /* 0x000fe200078e0204 */
[----:B------:R1:W-:Y:S01]  /*44790*/  @P4 STG.E desc[UR16][R2.64], R151 ;  /* 0x0000009702004986 */ /* 0x0003e2000c101910 */
[----:B------:R-:W-:Y:S05]  /*447a0*/  @!P1 EXIT ;  /* 0x000000000000994d */ /* 0x000fea0003800000 */
[----:B------:R-:W-:Y:S01]  /*447b0*/  STG.E desc[UR16][R4.64], R251 ;  /* 0x000000fb04007986 */ /* 0x000fe2000c101910 */
[----:B------:R-:W-:Y:S05]  /*447c0*/  EXIT ;  /* 0x000000000000794d */ /* 0x000fea0003800000 */
.L_x_2:
[----:B------:R-:W-:-:S00]  /*447d0*/  BRA `(.L_x_2) ;  /* 0xfffffffc00fc7947 */ /* 0x000fc0000383ffff */
[----:B------:R-:W-:-:S00]  /*447e0*/  NOP ;  /* 0x0000000000007918 */ /* 0x000fc00000000000 */
        /* <DEDUP_REMOVED lines=9> */
.L_x_3:


//--------------------- .nv.shared.matmul_kernel  --------------------------
	.section	.nv.shared.matmul_kernel,"aw",@nobits
	.sectionflags	@""
	.align	16
	.zero		1024


//--------------------- .nv.shared.reserved.0     --------------------------
	.section	.nv.shared.reserved.0,"aw",@nobits
	.weak		__nv_reservedSMEM_offset_0_alias
	.size		__nv_reservedSMEM_offset_0_alias, 0, 0
	.other		__nv_reservedSMEM_offset_0_alias,@"STO_CUDA_RESERVED_SHARED STV_DEFAULT"
__nv_reservedSMEM_offset_0_alias:
	.zero		0


//--------------------- .nv.constant0.matmul_kernel --------------------------
	.section	.nv.constant0.matmul_kernel,"a",@progbits
	.sectionflags	@""
	.align	4
.nv.constant0.matmul_kernel:
	.zero		608


//--------------------- SYMBOLS --------------------------

	.type		.nv.reservedSmem.offset0,@object
	.size		.nv.reservedSmem.offset0,0x4
